def matmul_kernel(
    a_ptr,
    b_ptr,
    c_ptr,
    M,
    N,
    K,
    stride_am,
    stride_ak,
    stride_bk,
    stride_bn,
    stride_cm,
    stride_cn,
    BLOCK_M: tl.constexpr,
    BLOCK_N: tl.constexpr,
    BLOCK_K: tl.constexpr,
    GROUP_M: tl.constexpr,
):
    pid = tl.program_id(axis=0)
    num_pid_m = tl.cdiv(M, BLOCK_M)
    num_pid_n = tl.cdiv(N, BLOCK_N)
    num_pid_in_group = GROUP_M * num_pid_n
    group_id = pid // num_pid_in_group
    first_pid_m = group_id * GROUP_M
    group_size_m = min(num_pid_m - first_pid_m, GROUP_M)
    pid_m = first_pid_m + ((pid % num_pid_in_group) % group_size_m)
    pid_n = (pid % num_pid_in_group) // group_size_m

    offs_am = (pid_m * BLOCK_M + tl.arange(0, BLOCK_M)) % M
    offs_bn = (pid_n * BLOCK_N + tl.arange(0, BLOCK_N)) % N
    offs_k = tl.arange(0, BLOCK_K)
    a_ptrs = a_ptr + offs_am[:, None] * stride_am + offs_k[None, :] * stride_ak
    b_ptrs = b_ptr + offs_k[:, None] * stride_bk + offs_bn[None, :] * stride_bn

    acc = tl.zeros((BLOCK_M, BLOCK_N), dtype=tl.float32)
    for kk in range(0, tl.cdiv(K, BLOCK_K)):
        a = tl.load(a_ptrs, mask=offs_k[None, :] < K - kk * BLOCK_K, other=0.0)
        b = tl.load(b_ptrs, mask=offs_k[:, None] < K - kk * BLOCK_K, other=0.0)
        acc = tl.dot(a, b, acc)
        a_ptrs += BLOCK_K * stride_ak
        b_ptrs += BLOCK_K * stride_bk

    c = acc.to(c_ptr.dtype.element_ty)
    offs_cm = pid_m * BLOCK_M + tl.arange(0, BLOCK_M)
    offs_cn = pid_n * BLOCK_N + tl.arange(0, BLOCK_N)
    c_ptrs = c_ptr + offs_cm[:, None] * stride_cm + offs_cn[None, :] * stride_cn
    mask = (offs_cm[:, None] < M) & (offs_cn[None, :] < N)
    tl.store(c_ptrs, c, mask=mask)

# config = {"BLOCK_K": 256, "BLOCK_M": 256, "BLOCK_N": 32, "GROUP_M": 8, "arch": "sm_100", "dtype": "bf16", "num_ctas": 1, "num_stages": 3, "num_warps": 4}
# arch = sm_100


// ===== COMPILED SASS (sm_100a) =====

	.target	sm_100a

	.elftype	@"ET_EXEC"


//--------------------- .note.nv.tkinfo           --------------------------
	.section	.note.nv.tkinfo,"",@"SHT_NOTE"
	.sectionflags	@"SHF_NOTE_NV_TKINFO"
	.tkinfo
        /*0018*/ 	.word	0x00000081
        /*0030*/ 	.string	""
        /*0030*/ 	.string	"ptxas-blackwell"
        /*0030*/ 	.string	"Cuda compilation tools, release 12.9, V12.9.86"
        /*0030*/ 	.string	"Build cuda_12.9.r12.9/compiler.36037853_0"
        /*0030*/ 	.string	"-v  -suppress-debug-info  -lineinfo  -arch sm_100a "



//--------------------- .note.nv.cuver            --------------------------
	.section	.note.nv.cuver,"",@"SHT_NOTE"
	.sectionflags	@"SHF_NOTE_NV_CUVER"
        /*0018*/ 	.short	0x0001
        /*001a*/ 	.short	0x0064
        /*001c*/ 	.short	0x0001
        /*001e*/ 	.short	0x0000
        /*0020*/ 	.short	0x0001
        /*0022*/ 	.short	0x0000


//--------------------- .nv.info                  --------------------------
	.section	.nv.info,"",@"SHT_CUDA_INFO"
	.align	4


	//----- nvinfo : EIATTR_REGCOUNT
	.align		4
        /*0000*/ 	.byte	0x04, 0x2f
        /*0002*/ 	.short	(.L_4 - .L_3)
	.align		4
.L_3:
        /*0004*/ 	.word	index@(matmul_kernel)
        /*0008*/ 	.word	0x00000060


	//----- nvinfo : EIATTR_FRAME_SIZE
	.align		4
.L_4:
        /*000c*/ 	.byte	0x04, 0x11
        /*000e*/ 	.short	(.L_6 - .L_5)
	.align		4
.L_5:
        /*0010*/ 	.word	index@($__internal_2_$__cuda_sm10x_tcgen05_guardrail_trap_unallocated_columns_being_dealloced)
        /*0014*/ 	.word	0x00003290


	//----- nvinfo : EIATTR_FRAME_SIZE
	.align		4
.L_6:
        /*0018*/ 	.byte	0x04, 0x11
        /*001a*/ 	.short	(.L_8 - .L_7)
	.align		4
.L_7:
        /*001c*/ 	.word	index@($__internal_1_$__cuda_sm10x_tcgen05_guardrail_trap_phase_invalid_during_alloc)
        /*0020*/ 	.word	0x00003290


	//----- nvinfo : EIATTR_FRAME_SIZE
	.align		4
.L_8:
        /*0024*/ 	.byte	0x04, 0x11
        /*0026*/ 	.short	(.L_10 - .L_9)
	.align		4
.L_9:
        /*0028*/ 	.word	index@($__internal_0_$__cuda_sm10x_tcgen05_guardrail_trap_col_being_dealloced_not_returned_by_alloc)
        /*002c*/ 	.word	0x00003290


	//----- nvinfo : EIATTR_FRAME_SIZE
	.align		4
.L_10:
        /*0030*/ 	.byte	0x04, 0x11
        /*0032*/ 	.short	(.L_12 - .L_11)
	.align		4
.L_11:
        /*0034*/ 	.word	index@(matmul_kernel)
        /*0038*/ 	.word	0x00003290


	//----- nvinfo : EIATTR_MIN_STACK_SIZE
	.align		4
.L_12:
        /*003c*/ 	.byte	0x04, 0x12
        /*003e*/ 	.short	(.L_14 - .L_13)
	.align		4
.L_13:
        /*0040*/ 	.word	index@(matmul_kernel)
        /*0044*/ 	.word	0x00003290
.L_14:


//--------------------- .nv.info.matmul_kernel    --------------------------
	.section	.nv.info.matmul_kernel,"",@"SHT_CUDA_INFO"
	.sectionflags	@""
	.align	4


	//----- nvinfo : EIATTR_CUDA_API_VERSION
	.align		4
        /*0000*/ 	.byte	0x04, 0x37
        /*0002*/ 	.short	(.L_16 - .L_15)
.L_15:
        /*0004*/ 	.word	0x00000081


	//----- nvinfo : EIATTR_KPARAM_INFO
	.align		4
.L_16:
        /*0008*/ 	.byte	0x04, 0x17
        /*000a*/ 	.short	(.L_18 - .L_17)
.L_17:
        /*000c*/ 	.word	0x00000000
        /*0010*/ 	.short	0x000d
        /*0012*/ 	.short	0x0048
        /*0014*/ 	.byte	0x00, 0xf4, 0x21, 0x00


	//----- nvinfo : EIATTR_KPARAM_INFO
	.align		4
.L_18:
        /*0018*/ 	.byte	0x04, 0x17
        /*001a*/ 	.short	(.L_20 - .L_19)
.L_19:
        /*001c*/ 	.word	0x00000000
        /*0020*/ 	.short	0x000c
        /*0022*/ 	.short	0x0040
        /*0024*/ 	.byte	0x00, 0xf4, 0x21, 0x00


	//----- nvinfo : EIATTR_KPARAM_INFO
	.align		4
.L_20:
        /*0028*/ 	.byte	0x04, 0x17
        /*002a*/ 	.short	(.L_22 - .L_21)
.L_21:
        /*002c*/ 	.word	0x00000000
        /*0030*/ 	.short	0x000b
        /*0032*/ 	.short	0x0038
        /*0034*/ 	.byte	0x00, 0xf0, 0x11, 0x00


	//----- nvinfo : EIATTR_KPARAM_INFO
	.align		4
.L_22:
        /*0038*/ 	.byte	0x04, 0x17
        /*003a*/ 	.short	(.L_24 - .L_23)
.L_23:
        /*003c*/ 	.word	0x00000000
        /*0040*/ 	.short	0x000a
        /*0042*/ 	.short	0x0034
        /*0044*/ 	.byte	0x00, 0xf0, 0x11, 0x00


	//----- nvinfo : EIATTR_KPARAM_INFO
	.align		4
.L_24:
        /*0048*/ 	.byte	0x04, 0x17
        /*004a*/ 	.short	(.L_26 - .L_25)
.L_25:
        /*004c*/ 	.word	0x00000000
        /*0050*/ 	.short	0x0009
        /*0052*/ 	.short	0x0030
        /*0054*/ 	.byte	0x00, 0xf0, 0x11, 0x00


	//----- nvinfo : EIATTR_KPARAM_INFO
	.align		4
.L_26:
        /*0058*/ 	.byte	0x04, 0x17
        /*005a*/ 	.short	(.L_28 - .L_27)
.L_27:
        /*005c*/ 	.word	0x00000000
        /*0060*/ 	.short	0x0008
        /*0062*/ 	.short	0x002c
        /*0064*/ 	.byte	0x00, 0xf0, 0x11, 0x00


	//----- nvinfo : EIATTR_KPARAM_INFO
	.align		4
.L_28:
        /*0068*/ 	.byte	0x04, 0x17
        /*006a*/ 	.short	(.L_30 - .L_29)
.L_29:
        /*006c*/ 	.word	0x00000000
        /*0070*/ 	.short	0x0007
        /*0072*/ 	.short	0x0028
        /*0074*/ 	.byte	0x00, 0xf0, 0x11, 0x00


	//----- nvinfo : EIATTR_KPARAM_INFO
	.align		4
.L_30:
        /*0078*/ 	.byte	0x04, 0x17
        /*007a*/ 	.short	(.L_32 - .L_31)
.L_31:
        /*007c*/ 	.word	0x00000000
        /*0080*/ 	.short	0x0006
        /*0082*/ 	.short	0x0024
        /*0084*/ 	.byte	0x00, 0xf0, 0x11, 0x00


	//----- nvinfo : EIATTR_KPARAM_INFO
	.align		4
.L_32:
        /*0088*/ 	.byte	0x04, 0x17
        /*008a*/ 	.short	(.L_34 - .L_33)
.L_33:
        /*008c*/ 	.word	0x00000000
        /*0090*/ 	.short	0x0005
        /*0092*/ 	.short	0x0020
        /*0094*/ 	.byte	0x00, 0xf0, 0x11, 0x00


	//----- nvinfo : EIATTR_KPARAM_INFO
	.align		4
.L_34:
        /*0098*/ 	.byte	0x04, 0x17
        /*009a*/ 	.short	(.L_36 - .L_35)
.L_35:
        /*009c*/ 	.word	0x00000000
        /*00a0*/ 	.short	0x0004
        /*00a2*/ 	.short	0x001c
        /*00a4*/ 	.byte	0x00, 0xf0, 0x11, 0x00


	//----- nvinfo : EIATTR_KPARAM_INFO
	.align		4
.L_36:
        /*00a8*/ 	.byte	0x04, 0x17
        /*00aa*/ 	.short	(.L_38 - .L_37)
.L_37:
        /*00ac*/ 	.word	0x00000000
        /*00b0*/ 	.short	0x0003
        /*00b2*/ 	.short	0x0018
        /*00b4*/ 	.byte	0x00, 0xf0, 0x11, 0x00


	//----- nvinfo : EIATTR_KPARAM_INFO
	.align		4
.L_38:
        /*00b8*/ 	.byte	0x04, 0x17
        /*00ba*/ 	.short	(.L_40 - .L_39)
.L_39:
        /*00bc*/ 	.word	0x00000000
        /*00c0*/ 	.short	0x0002
        /*00c2*/ 	.short	0x0010
        /*00c4*/ 	.byte	0x00, 0xf4, 0x21, 0x00


	//----- nvinfo : EIATTR_KPARAM_INFO
	.align		4
.L_40:
        /*00c8*/ 	.byte	0x04, 0x17
        /*00ca*/ 	.short	(.L_42 - .L_41)
.L_41:
        /*00cc*/ 	.word	0x00000000
        /*00d0*/ 	.short	0x0001
        /*00d2*/ 	.short	0x0008
        /*00d4*/ 	.byte	0x00, 0xf4, 0x21, 0x00


	//----- nvinfo : EIATTR_KPARAM_INFO
	.align		4
.L_42:
        /*00d8*/ 	.byte	0x04, 0x17
        /*00da*/ 	.short	(.L_44 - .L_43)
.L_43:
        /*00dc*/ 	.word	0x00000000
        /*00e0*/ 	.short	0x0000
        /*00e2*/ 	.short	0x0000
        /*00e4*/ 	.byte	0x00, 0xf4, 0x21, 0x00


	//----- nvinfo : EIATTR_AT_ENTRY_FRAGMENTS
	.align		4
.L_44:
        /*00e8*/ 	.byte	0x04, 0x4f
        /*00ea*/ 	.short	(.L_46 - .L_45)


	//   ....[0]....
.L_45:
        /*00ec*/ 	.word	0x00000004


	//----- nvinfo : EIATTR_RESERVED_SMEM_USED
	.align		4
.L_46:
        /*00f0*/ 	.byte	0x01, 0x41
	.zero		2


	//----- nvinfo : EIATTR_SPARSE_MMA_MASK
	.align		4
        /*00f4*/ 	.byte	0x03, 0x50
        /*00f6*/ 	.short	0x0000


	//----- nvinfo : EIATTR_TCGEN05_1CTA_USED
	.align		4
        /*00f8*/ 	.byte	0x01, 0x51
	.zero		2


	//----- nvinfo : EIATTR_MAXREG_COUNT
	.align		4
        /*00fc*/ 	.byte	0x03, 0x1b
        /*00fe*/ 	.short	0x00ff


	//----- nvinfo : EIATTR_NUM_BARRIERS
	.align		4
        /*0100*/ 	.byte	0x02, 0x4c
        /*0102*/ 	.byte	0x01
	.zero		1


	//----- nvinfo : EIATTR_ANNOTATIONS
	.align		4
        /*0104*/ 	.byte	0x04, 0x55
        /*0106*/ 	.short	(.L_48 - .L_47)


	//   ....[0]....
.L_47:
        /*0108*/ 	.word	0x00000001
        /*010c*/ 	.byte	0x30, 0x09, 0x00, 0x00, 0x01, 0x00, 0x00, 0x00, 0x70, 0x09, 0x00, 0x00, 0x01, 0x00, 0x00, 0x00
        /* <DEDUP_REMOVED lines=263> */
        /*118c*/ 	.byte	0xc0, 0x88, 0x00, 0x00


	//----- nvinfo : EIATTR_INT_WARP_WIDE_INSTR_OFFSETS
	.align		4
.L_48:
        /*1190*/ 	.byte	0x04, 0x31
        /*1192*/ 	.short	(.L_50 - .L_49)


	//   ....[0]....
.L_49:
        /*1194*/ 	.word	0x000027c0


	//   ....[1]....
        /*1198*/ 	.word	0x000027f0


	//   ....[2]....
        /*119c*/ 	.word	0x000087e0


	//   ....[3]....
        /*11a0*/ 	.word	0x000451c0


	//   ....[4]....
        /*11a4*/ 	.word	0x00045200


	//----- nvinfo : EIATTR_COOP_GROUP_MASK_REGIDS
	.align		4
.L_50:
        /*11a8*/ 	.byte	0x04, 0x29
        /*11aa*/ 	.short	(.L_52 - .L_51)


	//   ....[0]....
.L_51:
        /*11ac*/ 	.word	0xffffffff


	//   ....[1]....
        /*11b0*/ 	.word	0xffffffff


	//   ....[2]....
        /*11b4*/ 	.word	0xffffffff


	//   ....[3]....
        /*11b8*/ 	.word	0xffffffff


	//----- nvinfo : EIATTR_COOP_GROUP_INSTR_OFFSETS
	.align		4
.L_52:
        /*11bc*/ 	.byte	0x04, 0x28
        /*11be*/ 	.short	(.L_54 - .L_53)


	//   ....[0]....
.L_53:
        /*11c0*/ 	.word	0x00000060


	//   ....[1]....
        /*11c4*/ 	.word	0x00000320


	//   ....[2]....
        /*11c8*/ 	.word	0x00045040


	//   ....[3]....
        /*11cc*/ 	.word	0x000452b0


	//----- nvinfo : EIATTR_VRC_CTA_INIT_COUNT
	.align		4
.L_54:
        /*11d0*/ 	.byte	0x02, 0x4a
        /*11d2*/ 	.byte	0x80
	.zero		1


	//----- nvinfo : EIATTR_MBARRIER_INSTR_OFFSETS
	.align		4
        /*11d4*/ 	.byte	0x04, 0x39
        /*11d6*/ 	.short	(.L_56 - .L_55)


	//   ....[0]....
.L_55:
        /*11d8*/ 	.word	0x00002930
        /*11dc*/ 	.word	0x000000ff
        /*11e0*/ 	.word	0x00000000
        /*11e4*/ 	.short	0x0100
        /*11e6*/ 	.byte	0x04
	.zero		1


	//   ....[1]....
        /*11e8*/ 	.word	0x000087f0
        /*11ec*/ 	.word	0x000000ff
        /*11f0*/ 	.word	0x00048008
        /*11f4*/ 	.short	0x0100
        /*11f6*/ 	.byte	0x4c
	.zero		1


	//   ....[2]....
        /*11f8*/ 	.word	0x00017a00
        /*11fc*/ 	.word	0x000000ff
        /*1200*/ 	.word	0x00000000
        /*1204*/ 	.short	0x010a
        /*1206*/ 	.byte	0x04
	.zero		1


	//   ....[3]....
        /*1208*/ 	.word	0x00043880
        /*120c*/ 	.word	0x000000ff
        /*1210*/ 	.word	0x00000000
        /*1214*/ 	.short	0x010a
        /*1216*/ 	.byte	0x04
	.zero		1


	//   ....[4]....
        /*1218*/ 	.word	0x00043900
        /*121c*/ 	.word	0x000000ff
        /*1220*/ 	.word	0x00048000
        /*1224*/ 	.short	0x0108
        /*1226*/ 	.byte	0x4c
	.zero		1


	//   ....[5]....
        /*1228*/ 	.word	0x00043920
        /*122c*/ 	.word	0x000000ff
        /*1230*/ 	.word	0x00048008
        /*1234*/ 	.short	0x0108
        /*1236*/ 	.byte	0x4c
	.zero		1


	//   ....[6]....
        /*1238*/ 	.word	0x000452e0
        /*123c*/ 	.word	0x000000ff
        /*1240*/ 	.word	0x00000000
        /*1244*/ 	.short	0x010a
        /*1246*/ 	.byte	0x04
	.zero		1


	//   ....[7]....
        /*1248*/ 	.word	0x00045340
        /*124c*/ 	.word	0x000000ff
        /*1250*/ 	.word	0x00000000
        /*1254*/ 	.short	0x010a
        /*1256*/ 	.byte	0x04
	.zero		1


	//----- nvinfo : EIATTR_NUM_MBARRIERS
	.align		4
.L_56:
        /*1258*/ 	.byte	0x03, 0x38
        /*125a*/ 	.short	0x0002


	//----- nvinfo : EIATTR_EXIT_INSTR_OFFSETS
	.align		4
        /*125c*/ 	.byte	0x04, 0x1c
        /*125e*/ 	.short	(.L_58 - .L_57)


	//   ....[0]....
.L_57:
        /*1260*/ 	.word	0x000452c0


	//----- nvinfo : EIATTR_REQNTID
	.align		4
.L_58:
        /*1264*/ 	.byte	0x04, 0x10
        /*1266*/ 	.short	(.L_60 - .L_59)
.L_59:
        /*1268*/ 	.word	0x00000080
        /*126c*/ 	.word	0x00000001
        /*1270*/ 	.word	0x00000001


	//----- nvinfo : EIATTR_CRS_STACK_SIZE
	.align		4
.L_60:
        /*1274*/ 	.byte	0x04, 0x1e
        /*1276*/ 	.short	(.L_62 - .L_61)
.L_61:
        /*1278*/ 	.word	0x00000000


	//----- nvinfo : EIATTR_CBANK_PARAM_SIZE
	.align		4
.L_62:
        /*127c*/ 	.byte	0x03, 0x19
        /*127e*/ 	.short	0x0050


	//----- nvinfo : EIATTR_PARAM_CBANK
	.align		4
        /*1280*/ 	.byte	0x04, 0x0a
        /*1282*/ 	.short	(.L_64 - .L_63)
	.align		4
.L_63:
        /*1284*/ 	.word	index@(.nv.constant0.matmul_kernel)
        /*1288*/ 	.short	0x0380
        /*128a*/ 	.short	0x0050


	//----- nvinfo : EIATTR_SW_WAR
	.align		4
.L_64:
        /*128c*/ 	.byte	0x04, 0x36
        /*128e*/ 	.short	(.L_66 - .L_65)
.L_65:
        /*1290*/ 	.word	0x00000008
.L_66:


//--------------------- .nv.compat                --------------------------
	.section	.nv.compat,"",@"SHT_CUDA_COMPAT_INFO"
	.align	4
        /*0000*/ 	.byte	0x02, 0x02, 0x02, 0x00, 0x02, 0x05, 0x05, 0x00, 0x02, 0x03, 0x00, 0x00, 0x02, 0x06, 0x01, 0x00


//--------------------- .nv.callgraph             --------------------------
	.section	.nv.callgraph,"",@"SHT_CUDA_CALLGRAPH"
	.align	4
	.sectionentsize	8
	.align		4
        /*0000*/ 	.word	0x00000000
	.align		4
        /*0004*/ 	.word	0xffffffff
	.align		4
        /*0008*/ 	.word	0x00000000
	.align		4
        /*000c*/ 	.word	0xfffffffe
	.align		4
        /*0010*/ 	.word	0x00000000
	.align		4
        /*0014*/ 	.word	0xfffffffd
	.align		4
        /*0018*/ 	.word	0x00000000
	.align		4
        /*001c*/ 	.word	0xfffffffc


//--------------------- .text.matmul_kernel       --------------------------
	.section	.text.matmul_kernel,"ax",@progbits
	.align	128
        .global         matmul_kernel
        .type           matmul_kernel,@function
        .size           matmul_kernel,(.L_x_20 - matmul_kernel)
        .other          matmul_kernel,@"STO_CUDA_ENTRY STV_DEFAULT"
matmul_kernel:
.text.matmul_kernel:
[----:B------:R-:W0:Y:S01]  /*0000*/  LDC R1, c[0x0][0x37c] ;  /* 0x0000df00ff017b82 */ /* 0x000e220000000800 */
[----:B------:R-:W1:Y:S01]  /*0010*/  S2R R93, SR_TID.X ;  /* 0x00000000005d7919 */ /* 0x000e620000002100 */
[----:B0-----:R-:W-:Y:S01]  /*0020*/  VIADD R1, R1, 0xffffcd70 ;  /* 0xffffcd7001017836 */ /* 0x001fe20000000000 */
[----:B-1----:R-:W-:-:S13]  /*0030*/  ISETP.GE.U32.AND P5, PT, R93, 0x20, PT ;  /* 0x000000205d00780c */ /* 0x002fda0003fa6070 */
[----:B------:R-:W-:Y:S05]  /*0040*/  @P5 BRA `(.L_x_0) ;  /* 0x0000000000b85947 */ /* 0x000fea0003800000 */
[----:B------:R-:W0:Y:S01]  /*0050*/  S2R R7, SR_CgaCtaId ;  /* 0x0000000000077919 */ /* 0x000e220000008800 */
[----:B------:R-:W-:Y:S01]  /*0060*/  NOP ;  /* 0x0000000000007918 */ /* 0x000fe20000000000 */
[----:B------:R-:W-:-:S04]  /*0070*/  MOV R0, 0x40 ;  /* 0x0000004000007802 */ /* 0x000fc80000000f00 */
[----:B0-----:R-:W-:Y:S02]  /*0080*/  LEA R2, R7, R0, 0x18 ;  /* 0x0000000007027211 */ /* 0x001fe400078ec0ff */
[----:B------:R-:W-:-:S04]  /*0090*/  MOV R0, 0x400 ;  /* 0x0000040000007802 */ /* 0x000fc80000000f00 */
[----:B------:R-:W0:Y:S01]  /*00a0*/  LDS.U8 R2, [R2] ;  /* 0x0000000002027984 */ /* 0x000e220000000000 */
[----:B------:R-:W-:Y:S02]  /*00b0*/  LEA R0, R7, R0, 0x18 ;  /* 0x0000000007007211 */ /* 0x000fe400078ec0ff */
[----:B0-----:R-:W-:-:S13]  /*00c0*/  ISETP.NE.AND P0, PT, R2, RZ, PT ;  /* 0x000000ff0200720c */ /* 0x001fda0003f05270 */
[----:B------:R-:W-:Y:S05]  /*00d0*/  @P0 BRA `(.L_x_1) ;  /* 0x00000000007c0947 */ /* 0x000fea0003800000 */
[----:B------:R-:W-:-:S13]  /*00e0*/  ELECT P0, URZ, PT ;  /* 0x0000000000ff782f */ /* 0x000fda0003800000 */
[----:B------:R-:W-:Y:S05]  /*00f0*/  @!P0 BRA `(.L_x_2) ;  /* 0x0000000000848947 */ /* 0x000fea0003800000 */
[----:B------:R-:W-:Y:S01]  /*0100*/  UMOV UR4, 0x2 ;  /* 0x0000000200047882 */ /* 0x000fe20000000000 */
[----:B------:R-:W-:Y:S02]  /*0110*/  IMAD.MOV.U32 R9, RZ, RZ, 0x1 ;  /* 0x00000001ff097424 */ /* 0x000fe400078e00ff */
[----:B------:R-:W-:Y:S02]  /*0120*/  IMAD.MOV.U32 R3, RZ, RZ, 0x3 ;  /* 0x00000003ff037424 */ /* 0x000fe400078e00ff */
[----:B------:R-:W-:Y:S04]  /*0130*/  DEPBAR.LE SB0, 0x36 ;  /* 0x00008d800000791a */ /* 0x000fe80000000000 */
[----:B------:R-:W0:Y:S02]  /*0140*/  UTCATOMSWS.FIND_AND_SET.ALIGN UP0, UR4, UR4 ;  /* 0x00000004000475e3 */ /* 0x000e240008000800 */
[----:B0-----:R-:W-:-:S04]  /*0150*/  PLOP3.LUT P0, PT, PT, PT, UP0, 0x80, 0x8 ;  /* 0x000000000008781c */ /* 0x001fc80003f0f008 */
[----:B------:R-:W-:-:S04]  /*0160*/  SEL R2, RZ, 0xffffffff, !P0 ;  /* 0xffffffffff027807 */ /* 0x000fc80004000000 */
[----:B------:R-:W-:Y:S01]  /*0170*/  ISETP.NE.AND P0, PT, R2, RZ, PT ;  /* 0x000000ff0200720c */ /* 0x000fe20003f05270 */
[----:B------:R-:W-:-:S12]  /*0180*/  IMAD.U32 R2, RZ, RZ, UR4 ;  /* 0x00000004ff027e24 */ /* 0x000fd8000f8e00ff */
[----:B------:R-:W-:Y:S05]  /*0190*/  @P0 BRA `(.L_x_3) ;  /* 0x0000000000240947 */ /* 0x000fea0003800000 */
.L_x_4:
[----:B------:R-:W-:Y:S05]  /*01a0*/  NANOSLEEP 0x64 ;  /* 0x000000640000795d */ /* 0x000fea0003800000 */
[----:B------:R-:W-:-:S05]  /*01b0*/  UMOV UR4, 0x2 ;  /* 0x0000000200047882 */ /* 0x000fca0000000000 */
[----:B------:R-:W-:Y:S04]  /*01c0*/  DEPBAR.LE SB0, 0x36 ;  /* 0x00008d800000791a */ /* 0x000fe80000000000 */
[----:B------:R-:W0:Y:S02]  /*01d0*/  UTCATOMSWS.FIND_AND_SET.ALIGN UP0, UR4, UR4 ;  /* 0x00000004000475e3 */ /* 0x000e240008000800 */
[----:B0-----:R-:W-:-:S04]  /*01e0*/  PLOP3.LUT P0, PT, PT, PT, UP0, 0x80, 0x8 ;  /* 0x000000000008781c */ /* 0x001fc80003f0f008 */
[----:B------:R-:W-:-:S04]  /*01f0*/  SEL R2, RZ, 0xffffffff, !P0 ;  /* 0xffffffffff027807 */ /* 0x000fc80004000000 */
[----:B------:R-:W-:Y:S01]  /*0200*/  ISETP.NE.AND P0, PT, R2, RZ, PT ;  /* 0x000000ff0200720c */ /* 0x000fe20003f05270 */
[----:B------:R-:W-:-:S12]  /*0210*/  IMAD.U32 R2, RZ, RZ, UR4 ;  /* 0x00000004ff027e24 */ /* 0x000fd8000f8e00ff */
[----:B------:R-:W-:Y:S05]  /*0220*/  @!P0 BRA `(.L_x_4) ;  /* 0xfffffffc00dc8947 */ /* 0x000fea000383ffff */
.L_x_3:
[C---:B------:R-:W-:Y:S01]  /*0230*/  VIADD R4, R2.reuse, 0x10 ;  /* 0x0000001002047836 */ /* 0x040fe20000000000 */
[----:B------:R-:W-:Y:S02]  /*0240*/  SHF.L.U32 R3, R3, R2, RZ ;  /* 0x0000000203037219 */ /* 0x000fe400000006ff */
[----:B------:R-:W-:Y:S02]  /*0250*/  MOV R5, 0x50 ;  /* 0x0000005000057802 */ /* 0x000fe40000000f00 */
[----:B------:R-:W-:Y:S02]  /*0260*/  SHF.L.U32 R4, R9, R4, RZ ;  /* 0x0000000409047219 */ /* 0x000fe400000006ff */
[----:B------:R-:W-:Y:S01]  /*0270*/  LEA R6, R7, R5, 0x18 ;  /* 0x0000000507067211 */ /* 0x000fe200078ec0ff */
[----:B------:R-:W-:Y:S01]  /*0280*/  IMAD.SHL.U32 R5, R2, 0x20, RZ ;  /* 0x0000002002057824 */ /* 0x000fe200078e00ff */
[----:B------:R-:W-:-:S05]  /*0290*/  LOP3.LUT R3, R4, R3, RZ, 0xfc, !PT ;  /* 0x0000000304037212 */ /* 0x000fca00078efcff */
[----:B------:R0:W-:Y:S04]  /*02a0*/  ATOMS.OR RZ, [R6], R3 ;  /* 0x0000000306ff738c */ /* 0x0001e80003000000 */
[----:B------:R0:W-:Y:S01]  /*02b0*/  STS [R0], R5 ;  /* 0x0000000500007388 */ /* 0x0001e20000000800 */
[----:B------:R-:W-:Y:S05]  /*02c0*/  BRA `(.L_x_2) ;  /* 0x0000000000107947 */ /* 0x000fea0003800000 */
.L_x_1:
[----:B------:R-:W-:Y:S01]  /*02d0*/  IMAD.MOV.U32 R3, RZ, RZ, -0x1 ;  /* 0xffffffffff037424 */ /* 0x000fe200078e00ff */
[----:B------:R-:W-:-:S04]  /*02e0*/  MOV R2, 0x310 ;  /* 0x0000031000027802 */ /* 0x000fc80000000f00 */
[----:B------:R0:W-:Y:S03]  /*02f0*/  STS [R0], R3 ;  /* 0x0000000300007388 */ /* 0x0001e60000000800 */
[----:B0-----:R-:W-:Y:S05]  /*0300*/  CALL.REL.NOINC `($__internal_1_$__cuda_sm10x_tcgen05_guardrail_trap_phase_invalid_during_alloc) ;  /* 0x0000045000247944 */ /* 0x001fea0003c00000 */
.L_x_2:
[----:B------:R-:W-:Y:S05]  /*0310*/  WARPSYNC.ALL ;  /* 0x0000000000007948 */ /* 0x000fea0003800000 */
[----:B------:R-:W-:Y:S01]  /*0320*/  NOP ;  /* 0x0000000000007918 */ /* 0x000fe20000000000 */
.L_x_0:
[----:B0-----:R-:W0:Y:S01]  /*0330*/  LDC.64 R2, c[0x0][0x398] ;  /* 0x0000e600ff027b82 */ /* 0x001e220000000a00 */
[----:B------:R-:W1:Y:S01]  /*0340*/  S2R R7, SR_CTAID.X ;  /* 0x0000000000077919 */ /* 0x000e620000002500 */
[----:B------:R-:W-:-:S06]  /*0350*/  LOP3.LUT R90, R93, 0x7f, RZ, 0xc0, !PT ;  /* 0x0000007f5d5a7812 */ /* 0x000fcc00078ec0ff */
[----:B------:R-:W2:Y:S01]  /*0360*/  S2UR UR4, SR_CgaCtaId ;  /* 0x00000000000479c3 */ /* 0x000ea20000008800 */
[----:B0-----:R-:W-:Y:S01]  /*0370*/  VIADD R0, R3, 0x1f ;  /* 0x0000001f03007836 */ /* 0x001fe20000000000 */
[----:B------:R-:W-:-:S04]  /*0380*/  IABS R13, R2 ;  /* 0x00000002000d7213 */ /* 0x000fc80000000000 */
[----:B------:R-:W-:-:S04]  /*0390*/  SHF.R.S32.HI R5, RZ, 0x1f, R0 ;  /* 0x0000001fff057819 */ /* 0x000fc80000011400 */
[----:B------:R-:W-:Y:S02]  /*03a0*/  LEA.HI R5, R5, R0, RZ, 0x5 ;  /* 0x0000000005057211 */ /* 0x000fe400078f28ff */
[----:B-1----:R-:W-:Y:S02]  /*03b0*/  IABS R10, R7 ;  /* 0x00000007000a7213 */ /* 0x002fe40000000000 */
[----:B------:R-:W-:-:S05]  /*03c0*/  SHF.R.S32.HI R5, RZ, 0x5, R5 ;  /* 0x00000005ff057819 */ /* 0x000fca0000011405 */
[----:B------:R-:W-:-:S05]  /*03d0*/  IMAD.SHL.U32 R6, R5, 0x8, RZ ;  /* 0x0000000805067824 */ /* 0x000fca00078e00ff */
[-C--:B------:R-:W-:Y:S02]  /*03e0*/  IABS R9, R6.reuse ;  /* 0x0000000600097213 */ /* 0x080fe40000000000 */
[----:B------:R-:W-:Y:S02]  /*03f0*/  IABS R12, R6 ;  /* 0x00000006000c7213 */ /* 0x000fe40000000000 */
[----:B------:R-:W0:Y:S08]  /*0400*/  I2F.RP R0, R9 ;  /* 0x0000000900007306 */ /* 0x000e300000209400 */
[----:B0-----:R-:W0:Y:S02]  /*0410*/  MUFU.RCP R0, R0 ;  /* 0x0000000000007308 */ /* 0x001e240000001000 */
[----:B0-----:R-:W-:-:S02]  /*0420*/  VIADD R4, R0, 0xffffffe ;  /* 0x0ffffffe00047836 */ /* 0x001fc40000000000 */
[----:B------:R-:W-:-:S04]  /*0430*/  IMAD.MOV R0, RZ, RZ, -R12 ;  /* 0x000000ffff007224 */ /* 0x000fc800078e0a0c */
[----:B------:R0:W1:Y:S02]  /*0440*/  F2I.FTZ.U32.TRUNC.NTZ R5, R4 ;  /* 0x0000000400057305 */ /* 0x000064000021f000 */
[----:B0-----:R-:W-:Y:S02]  /*0450*/  IMAD.MOV.U32 R4, RZ, RZ, RZ ;  /* 0x000000ffff047224 */ /* 0x001fe400078e00ff */
[----:B-1----:R-:W-:-:S04]  /*0460*/  IMAD.MOV R8, RZ, RZ, -R5 ;  /* 0x000000ffff087224 */ /* 0x002fc800078e0a05 */
[----:B------:R-:W-:Y:S02]  /*0470*/  IMAD R11, R8, R9, RZ ;  /* 0x00000009080b7224 */ /* 0x000fe400078e02ff */
[----:B------:R-:W-:Y:S02]  /*0480*/  IMAD.MOV.U32 R8, RZ, RZ, R10 ;  /* 0x000000ffff087224 */ /* 0x000fe400078e000a */
[----:B------:R-:W-:-:S06]  /*0490*/  IMAD.HI.U32 R5, R5, R11, R4 ;  /* 0x0000000b05057227 */ /* 0x000fcc00078e0004 */
[----:B------:R-:W-:-:S04]  /*04a0*/  IMAD.HI.U32 R5, R5, R8, RZ ;  /* 0x0000000805057227 */ /* 0x000fc800078e00ff */
[----:B------:R-:W-:Y:S01]  /*04b0*/  IMAD R0, R5, R0, R8 ;  /* 0x0000000005007224 */ /* 0x000fe200078e0208 */
[----:B------:R-:W-:Y:S04]  /*04c0*/  BAR.SYNC.DEFER_BLOCKING 0x0 ;  /* 0x0000000000007b1d */ /* 0x000fe80000010000 */
[----:B------:R-:W-:-:S13]  /*04d0*/  ISETP.GT.U32.AND P1, PT, R9, R0, PT ;  /* 0x000000000900720c */ /* 0x000fda0003f24070 */
[----:B------:R-:W-:Y:S02]  /*04e0*/  @!P1 IMAD.IADD R0, R0, 0x1, -R9 ;  /* 0x0000000100009824 */ /* 0x000fe400078e0a09 */
[----:B------:R-:W-:Y:S01]  /*04f0*/  @!P1 VIADD R5, R5, 0x1 ;  /* 0x0000000105059836 */ /* 0x000fe20000000000 */
[----:B------:R-:W-:Y:S02]  /*0500*/  ISETP.NE.AND P1, PT, R6, RZ, PT ;  /* 0x000000ff0600720c */ /* 0x000fe40003f25270 */
[----:B------:R-:W-:Y:S02]  /*0510*/  ISETP.GE.U32.AND P0, PT, R0, R9, PT ;  /* 0x000000090000720c */ /* 0x000fe40003f06070 */
[----:B------:R-:W-:-:S04]  /*0520*/  LOP3.LUT R0, R7, R6, RZ, 0x3c, !PT ;  /* 0x0000000607007212 */ /* 0x000fc800078e3cff */
[----:B------:R-:W-:Y:S01]  /*0530*/  ISETP.GE.AND P2, PT, R0, RZ, PT ;  /* 0x000000ff0000720c */ /* 0x000fe20003f46270 */
[----:B------:R-:W-:-:S06]  /*0540*/  VIADD R0, R2, 0xff ;  /* 0x000000ff02007836 */ /* 0x000fcc0000000000 */
[----:B------:R-:W-:-:S04]  /*0550*/  @P0 VIADD R5, R5, 0x1 ;  /* 0x0000000105050836 */ /* 0x000fc80000000000 */
[----:B------:R-:W-:Y:S01]  /*0560*/  IMAD.MOV.U32 R4, RZ, RZ, R5 ;  /* 0x000000ffff047224 */ /* 0x000fe200078e0005 */
[----:B------:R-:W-:-:S03]  /*0570*/  SHF.R.S32.HI R5, RZ, 0x1f, R0 ;  /* 0x0000001fff057819 */ /* 0x000fc60000011400 */
[----:B------:R-:W-:Y:S01]  /*0580*/  @!P2 IMAD.MOV R4, RZ, RZ, -R4 ;  /* 0x000000ffff04a224 */ /* 0x000fe200078e0a04 */
[----:B------:R-:W-:Y:S02]  /*0590*/  @!P1 LOP3.LUT R4, RZ, R6, RZ, 0x33, !PT ;  /* 0x00000006ff049212 */ /* 0x000fe400078e33ff */
[----:B------:R-:W-:-:S03]  /*05a0*/  LEA.HI R5, R5, R0, RZ, 0x8 ;  /* 0x0000000005057211 */ /* 0x000fc600078f40ff */
[----:B------:R-:W-:Y:S02]  /*05b0*/  IMAD.SHL.U32 R10, R4, 0x8, RZ ;  /* 0x00000008040a7824 */ /* 0x000fe400078e00ff */
[----:B------:R-:W-:-:S03]  /*05c0*/  IMAD.MOV R4, RZ, RZ, -R4 ;  /* 0x000000ffff047224 */ /* 0x000fc600078e0a04 */
[----:B------:R-:W-:Y:S01]  /*05d0*/  LEA.HI.SX32 R5, R5, -R10, 0x18 ;  /* 0x8000000a05057211 */ /* 0x000fe200078fc2ff */
[----:B------:R-:W-:-:S03]  /*05e0*/  IMAD R12, R6, R4, R7 ;  /* 0x00000004060c7224 */ /* 0x000fc600078e0207 */
[----:B------:R-:W-:Y:S02]  /*05f0*/  VIMNMX R15, PT, PT, R5, 0x8, PT ;  /* 0x00000008050f7848 */ /* 0x000fe40003fe0100 */
[----:B------:R-:W-:Y:S02]  /*0600*/  IABS R9, R12 ;  /* 0x0000000c00097213 */ /* 0x000fe40000000000 */
[-C--:B------:R-:W-:Y:S02]  /*0610*/  IABS R11, R15.reuse ;  /* 0x0000000f000b7213 */ /* 0x080fe40000000000 */
[----:B------:R-:W-:Y:S02]  /*0620*/  IABS R6, R15 ;  /* 0x0000000f00067213 */ /* 0x000fe40000000000 */
[----:B------:R-:W0:Y:S08]  /*0630*/  I2F.RP R0, R11 ;  /* 0x0000000b00007306 */ /* 0x000e300000209400 */
[----:B0-----:R-:W0:Y:S02]  /*0640*/  MUFU.RCP R0, R0 ;  /* 0x0000000000007308 */ /* 0x001e240000001000 */
[----:B0-----:R-:W-:-:S02]  /*0650*/  VIADD R5, R0, 0xffffffe ;  /* 0x0ffffffe00057836 */ /* 0x001fc40000000000 */
[----:B------:R-:W-:-:S04]  /*0660*/  IMAD.MOV R0, RZ, RZ, -R6 ;  /* 0x000000ffff007224 */ /* 0x000fc800078e0a06 */
[----:B------:R-:W0:Y:S02]  /*0670*/  F2I.FTZ.U32.TRUNC.NTZ R5, R5 ;  /* 0x0000000500057305 */ /* 0x000e24000021f000 */
[----:B0-----:R-:W-:-:S04]  /*0680*/  IMAD.MOV R8, RZ, RZ, -R5 ;  /* 0x000000ffff087224 */ /* 0x001fc800078e0a05 */
[----:B------:R-:W-:Y:S02]  /*0690*/  IMAD.MOV.U32 R4, RZ, RZ, R8 ;  /* 0x000000ffff047224 */ /* 0x000fe400078e0008 */
[----:B------:R-:W0:Y:S02]  /*06a0*/  I2F.RP R8, R13 ;  /* 0x0000000d00087306 */ /* 0x000e240000209400 */
[----:B------:R-:W-:Y:S02]  /*06b0*/  IMAD R7, R4, R11, RZ ;  /* 0x0000000b04077224 */ /* 0x000fe400078e02ff */
[----:B------:R-:W-:-:S04]  /*06c0*/  IMAD.MOV.U32 R4, RZ, RZ, RZ ;  /* 0x000000ffff047224 */ /* 0x000fc800078e00ff */
[----:B------:R-:W-:Y:S01]  /*06d0*/  IMAD.HI.U32 R4, R5, R7, R4 ;  /* 0x0000000705047227 */ /* 0x000fe200078e0004 */
[----:B------:R-:W-:-:S05]  /*06e0*/  IABS R5, R3 ;  /* 0x0000000300057213 */ /* 0x000fca0000000000 */
[----:B------:R-:W-:Y:S01]  /*06f0*/  IMAD.HI.U32 R4, R4, R9, RZ ;  /* 0x0000000904047227 */ /* 0x000fe200078e00ff */
[----:B0-----:R-:W0:Y:S03]  /*0700*/  MUFU.RCP R8, R8 ;  /* 0x0000000800087308 */ /* 0x001e260000001000 */
[----:B------:R-:W-:-:S05]  /*0710*/  IMAD R0, R4, R0, R9 ;  /* 0x0000000004007224 */ /* 0x000fca00078e0209 */
[----:B------:R-:W-:Y:S01]  /*0720*/  ISETP.GT.U32.AND P1, PT, R11, R0, PT ;  /* 0x000000000b00720c */ /* 0x000fe20003f24070 */
[----:B------:R-:W1:Y:S01]  /*0730*/  I2F.RP R9, R5 ;  /* 0x0000000500097306 */ /* 0x000e620000209400 */
[----:B0-----:R-:W-:-:S11]  /*0740*/  VIADD R6, R8, 0xffffffe ;  /* 0x0ffffffe08067836 */ /* 0x001fd60000000000 */
[----:B------:R-:W-:Y:S01]  /*0750*/  @!P1 IMAD.IADD R0, R0, 0x1, -R11 ;  /* 0x0000000100009824 */ /* 0x000fe200078e0a0b */
[----:B------:R0:W3:Y:S01]  /*0760*/  F2I.FTZ.U32.TRUNC.NTZ R7, R6 ;  /* 0x0000000600077305 */ /* 0x0000e2000021f000 */
[----:B------:R-:W-:Y:S01]  /*0770*/  @!P1 VIADD R4, R4, 0x1 ;  /* 0x0000000104049836 */ /* 0x000fe20000000000 */
[----:B------:R-:W-:Y:S02]  /*0780*/  ISETP.NE.AND P1, PT, R15, RZ, PT ;  /* 0x000000ff0f00720c */ /* 0x000fe40003f25270 */
[----:B------:R-:W-:Y:S02]  /*0790*/  ISETP.GE.U32.AND P0, PT, R0, R11, PT ;  /* 0x0000000b0000720c */ /* 0x000fe40003f06070 */
[----:B------:R-:W-:Y:S02]  /*07a0*/  LOP3.LUT R0, R12, R15, RZ, 0x3c, !PT ;  /* 0x0000000f0c007212 */ /* 0x000fe400078e3cff */
[----:B-1----:R-:W1:Y:S01]  /*07b0*/  MUFU.RCP R9, R9 ;  /* 0x0000000900097308 */ /* 0x002e620000001000 */
[----:B0-----:R-:W-:Y:S01]  /*07c0*/  IMAD.MOV.U32 R6, RZ, RZ, RZ ;  /* 0x000000ffff067224 */ /* 0x001fe200078e00ff */
[----:B------:R-:W-:-:S07]  /*07d0*/  ISETP.GE.AND P2, PT, R0, RZ, PT ;  /* 0x000000ff0000720c */ /* 0x000fce0003f46270 */
[----:B------:R-:W-:-:S04]  /*07e0*/  @P0 VIADD R4, R4, 0x1 ;  /* 0x0000000104040836 */ /* 0x000fc80000000000 */
[----:B------:R-:W-:Y:S02]  /*07f0*/  IMAD.MOV.U32 R14, RZ, RZ, R4 ;  /* 0x000000ffff0e7224 */ /* 0x000fe400078e0004 */
[----:B---3--:R-:W-:Y:S02]  /*0800*/  IMAD.MOV R4, RZ, RZ, -R7 ;  /* 0x000000ffff047224 */ /* 0x008fe400078e0a07 */
[----:B------:R-:W-:Y:S01]  /*0810*/  @!P2 IMAD.MOV R14, RZ, RZ, -R14 ;  /* 0x000000ffff0ea224 */ /* 0x000fe200078e0a0e */
[----:B------:R-:W-:Y:S01]  /*0820*/  @!P1 LOP3.LUT R14, RZ, R15, RZ, 0x33, !PT ;  /* 0x0000000fff0e9212 */ /* 0x000fe200078e33ff */
[----:B-1----:R-:W-:-:S04]  /*0830*/  VIADD R8, R9, 0xffffffe ;  /* 0x0ffffffe09087836 */ /* 0x002fc80000000000 */
[----:B------:R-:W-:Y:S01]  /*0840*/  IMAD.MOV R0, RZ, RZ, -R14 ;  /* 0x000000ffff007224 */ /* 0x000fe200078e0a0e */
[----:B------:R-:W0:Y:S01]  /*0850*/  F2I.FTZ.U32.TRUNC.NTZ R9, R8 ;  /* 0x0000000800097305 */ /* 0x000e22000021f000 */
[----:B------:R-:W-:Y:S02]  /*0860*/  IMAD.SHL.U32 R88, R14, 0x20, RZ ;  /* 0x000000200e587824 */ /* 0x000fe400078e00ff */
[----:B------:R-:W-:Y:S02]  /*0870*/  IMAD R0, R15, R0, R12 ;  /* 0x000000000f007224 */ /* 0x000fe400078e020c */
[----:B------:R-:W-:Y:S02]  /*0880*/  VIADD R17, R88, 0x1f ;  /* 0x0000001f58117836 */ /* 0x000fe40000000000 */
[----:B------:R-:W-:Y:S02]  /*0890*/  IMAD.IADD R0, R10, 0x1, R0 ;  /* 0x000000010a007824 */ /* 0x000fe400078e0200 */
[----:B------:R-:W-:Y:S01]  /*08a0*/  IMAD.MOV.U32 R10, RZ, RZ, R4 ;  /* 0x000000ffff0a7224 */ /* 0x000fe200078e0004 */
[----:B------:R-:W-:Y:S01]  /*08b0*/  IABS R12, R17 ;  /* 0x00000011000c7213 */ /* 0x000fe20000000000 */
[----:B------:R-:W-:Y:S01]  /*08c0*/  IMAD.SHL.U32 R4, R0, 0x100, RZ ;  /* 0x0000010000047824 */ /* 0x000fe200078e00ff */
[----:B------:R-:W-:Y:S01]  /*08d0*/  PRMT R20, R90, 0x6540, R0 ;  /* 0x000065405a147816 */ /* 0x000fe20000000000 */
[----:B------:R-:W-:-:S02]  /*08e0*/  IMAD R11, R10, R13, RZ ;  /* 0x0000000d0a0b7224 */ /* 0x000fc400078e02ff */
[----:B0-----:R-:W-:Y:S01]  /*08f0*/  IMAD.MOV R10, RZ, RZ, -R9 ;  /* 0x000000ffff0a7224 */ /* 0x001fe200078e0a09 */
[----:B------:R-:W-:Y:S01]  /*0900*/  LOP3.LUT R18, R4, 0x80, R90, 0xfe, !PT ;  /* 0x0000008004127812 */ /* 0x000fe200078efe5a */
[----:B------:R-:W-:Y:S01]  /*0910*/  IMAD.HI.U32 R6, R7, R11, R6 ;  /* 0x0000000b07067227 */ /* 0x000fe200078e0006 */
[----:B------:R-:W-:Y:S01]  /*0920*/  IABS R4, R20 ;  /* 0x0000001400047213 */ /* 0x000fe20000000000 */
[----:B------:R0:W-:Y:S01]  /*0930*/  STL [R1+0x1edc], R20 ;  /* 0x001edc1401007387 */ /* 0x0001e20000100800 */
[----:B------:R-:W-:Y:S01]  /*0940*/  IABS R7, R18 ;  /* 0x0000001200077213 */ /* 0x000fe20000000000 */
[----:B------:R-:W-:Y:S02]  /*0950*/  IMAD.MOV.U32 R8, RZ, RZ, RZ ;  /* 0x000000ffff087224 */ /* 0x000fe400078e00ff */
[----:B------:R-:W-:Y:S01]  /*0960*/  IMAD R19, R10, R5, RZ ;  /* 0x000000050a137224 */ /* 0x000fe200078e02ff */
[----:B------:R0:W-:Y:S01]  /*0970*/  STL [R1+0x1ef0], R18 ;  /* 0x001ef01201007387 */ /* 0x0001e20000100800 */
[----:B------:R-:W-:-:S03]  /*0980*/  IMAD.HI.U32 R0, R6, R4, RZ ;  /* 0x0000000406007227 */ /* 0x000fc600078e00ff */
[----:B------:R0:W-:Y:S01]  /*0990*/  STL [R1+0x10b0], R88 ;  /* 0x0010b05801007387 */ /* 0x0001e20000100800 */
[----:B------:R-:W-:-:S04]  /*09a0*/  IMAD.HI.U32 R6, R6, R7, RZ ;  /* 0x0000000706067227 */ /* 0x000fc800078e00ff */
[----:B------:R-:W-:Y:S01]  /*09b0*/  IMAD.HI.U32 R19, R9, R19, R8 ;  /* 0x0000001309137227 */ /* 0x000fe200078e0008 */
[----:B------:R-:W-:Y:S01]  /*09c0*/  MOV R8, 0x400 ;  /* 0x0000040000087802 */ /* 0x000fe20000000f00 */
[----:B------:R-:W1:Y:S02]  /*09d0*/  S2R R9, SR_CgaCtaId ;  /* 0x0000000000097919 */ /* 0x000e640000008800 */
[----:B------:R-:W-:Y:S01]  /*09e0*/  IMAD.MOV R0, RZ, RZ, -R0 ;  /* 0x000000ffff007224 */ /* 0x000fe200078e0a00 */
[----:B------:R-:W-:Y:S01]  /*09f0*/  R2UR UR76, R8 ;  /* 0x00000000084c72ca */ /* 0x000fe200000e0000 */
[----:B------:R-:W-:Y:S02]  /*0a00*/  IMAD.MOV R6, RZ, RZ, -R6 ;  /* 0x000000ffff067224 */ /* 0x000fe400078e0a06 */
[C---:B------:R-:W-:Y:S02]  /*0a10*/  IMAD R0, R13.reuse, R0, R4 ;  /* 0x000000000d007224 */ /* 0x040fe400078e0204 */
[----:B------:R-:W-:-:S02]  /*0a20*/  IMAD R4, R13, R6, R7 ;  /* 0x000000060d047224 */ /* 0x000fc400078e0207 */
[C---:B------:R-:W-:Y:S01]  /*0a30*/  VIADD R11, R88.reuse, 0x1 ;  /* 0x00000001580b7836 */ /* 0x040fe20000000000 */
[C---:B------:R-:W-:Y:S01]  /*0a40*/  ISETP.GT.U32.AND P0, PT, R13.reuse, R0, PT ;  /* 0x000000000d00720c */ /* 0x040fe20003f04070 */
[----:B------:R-:W-:Y:S01]  /*0a50*/  VIADD R15, R88, 0x2 ;  /* 0x00000002580f7836 */ /* 0x000fe20000000000 */
[----:B------:R-:W-:Y:S01]  /*0a60*/  ISETP.GT.U32.AND P1, PT, R13, R4, PT ;  /* 0x000000040d00720c */ /* 0x000fe20003f24070 */
[----:B------:R-:W-:Y:S01]  /*0a70*/  IMAD.HI.U32 R6, R19, R12, RZ ;  /* 0x0000000c13067227 */ /* 0x000fe200078e00ff */
[----:B------:R-:W-:Y:S01]  /*0a80*/  IABS R10, R11 ;  /* 0x0000000b000a7213 */ /* 0x000fe20000000000 */
[----:B--2---:R-:W-:Y:S01]  /*0a90*/  ULEA UR76, UR4, UR76, 0x18 ;  /* 0x0000004c044c7291 */ /* 0x004fe2000f8ec0ff */
[----:B------:R-:W-:Y:S01]  /*0aa0*/  IABS R14, R15 ;  /* 0x0000000f000e7213 */ /* 0x000fe20000000000 */
[----:B------:R-:W-:-:S04]  /*0ab0*/  IMAD.MOV R6, RZ, RZ, -R6 ;  /* 0x000000ffff067224 */ /* 0x000fc800078e0a06 */
[----:B------:R-:W-:Y:S02]  /*0ac0*/  IMAD R12, R5, R6, R12 ;  /* 0x00000006050c7224 */ /* 0x000fe400078e020c */
[--C-:B------:R-:W-:Y:S01]  /*0ad0*/  @!P0 IMAD.IADD R0, R0, 0x1, -R13.reuse ;  /* 0x0000000100008824 */ /* 0x100fe200078e0a0d */
[----:B------:R-:W2:Y:S01]  /*0ae0*/  LDS R25, [UR76] ;  /* 0x0000004cff197984 */ /* 0x000ea20008000800 */
[----:B------:R-:W-:Y:S02]  /*0af0*/  @!P1 IMAD.IADD R4, R4, 0x1, -R13 ;  /* 0x0000000104049824 */ /* 0x000fe400078e0a0d */
[----:B------:R-:W-:Y:S01]  /*0b00*/  IMAD.HI.U32 R6, R19, R10, RZ ;  /* 0x0000000a13067227 */ /* 0x000fe200078e00ff */
[----:B------:R-:W-:Y:S01]  /*0b10*/  BAR.SYNC.DEFER_BLOCKING 0x0 ;  /* 0x0000000000007b1d */ /* 0x000fe20000010000 */
[C---:B------:R-:W-:Y:S02]  /*0b20*/  ISETP.GT.U32.AND P1, PT, R13.reuse, R0, PT ;  /* 0x000000000d00720c */ /* 0x040fe40003f24070 */
[----:B------:R-:W-:Y:S01]  /*0b30*/  ISETP.GT.U32.AND P3, PT, R13, R4, PT ;  /* 0x000000040d00720c */ /* 0x000fe20003f64070 */
[----:B------:R-:W-:-:S02]  /*0b40*/  IMAD.HI.U32 R7, R19, R14, RZ ;  /* 0x0000000e13077227 */ /* 0x000fc400078e00ff */
[----:B01----:R-:W-:Y:S10]  /*0b50*/  @P5 BRA `(.L_x_5) ;  /* 0x0000000000185947 */ /* 0x003ff40003800000 */
[----:B------:R-:W-:Y:S01]  /*0b60*/  ELECT P0, URZ, PT ;  /* 0x0000000000ff782f */ /* 0x000fe20003800000 */
[----:B------:R-:W-:Y:S01]  /*0b70*/  IMAD.MOV.U32 R8, RZ, RZ, 0x1 ;  /* 0x00000001ff087424 */ /* 0x000fe200078e00ff */
[----:B------:R-:W-:Y:S11]  /*0b80*/  UVIRTCOUNT.DEALLOC.SMPOOL 0x80 ;  /* 0x000000800000784c */ /* 0x000ff60000000000 */
[----:B------:R-:W-:-:S04]  /*0b90*/  @P0 MOV R16, 0x40 ;  /* 0x0000004000100802 */ /* 0x000fc80000000f00 */
[----:B------:R-:W-:-:S05]  /*0ba0*/  @P0 LEA R9, R9, R16, 0x18 ;  /* 0x0000001009090211 */ /* 0x000fca00078ec0ff */
[----:B------:R0:W-:Y:S02]  /*0bb0*/  @P0 STS.U8 [R9], R8 ;  /* 0x0000000809000388 */ /* 0x0001e40000000000 */
.L_x_5:
[C---:B------:R-:W-:Y:S01]  /*0bc0*/  ISETP.GT.U32.AND P0, PT, R5.reuse, R12, PT ;  /* 0x0000000c0500720c */ /* 0x040fe20003f04070 */
[----:B------:R-:W-:Y:S01]  /*0bd0*/  IMAD.MOV R6, RZ, RZ, -R6 ;  /* 0x000000ffff067224 */ /* 0x000fe200078e0a06 */
[----:B------:R-:W-:Y:S01]  /*0be0*/  ISETP.GE.AND P6, PT, R20, RZ, PT ;  /* 0x000000ff1400720c */ /* 0x000fe20003fc6270 */
[--C-:B------:R-:W-:Y:S01]  /*0bf0*/  @!P3 IMAD.IADD R4, R4, 0x1, -R13.reuse ;  /* 0x000000010404b824 */ /* 0x100fe200078e0a0d */
[----:B------:R-:W-:Y:S01]  /*0c00*/  ISETP.GE.AND P3, PT, R18, RZ, PT ;  /* 0x000000ff1200720c */ /* 0x000fe20003f66270 */
[----:B------:R-:W-:Y:S01]  /*0c10*/  IMAD R6, R5, R6, R10 ;  /* 0x0000000605067224 */ /* 0x000fe200078e020a */
[----:B------:R-:W-:Y:S01]  /*0c20*/  ISETP.GE.AND P4, PT, R11, RZ, PT ;  /* 0x000000ff0b00720c */ /* 0x000fe20003f86270 */
[----:B------:R-:W-:Y:S01]  /*0c30*/  @!P1 IMAD.IADD R0, R0, 0x1, -R13 ;  /* 0x0000000100009824 */ /* 0x000fe200078e0a0d */
[----:B------:R-:W-:Y:S01]  /*0c40*/  ISETP.GE.AND P2, PT, R17, RZ, PT ;  /* 0x000000ff1100720c */ /* 0x000fe20003f46270 */
[----:B------:R-:W-:Y:S01]  /*0c50*/  IMAD.MOV R7, RZ, RZ, -R7 ;  /* 0x000000ffff077224 */ /* 0x000fe200078e0a07 */
[----:B------:R-:W-:Y:S01]  /*0c60*/  ISETP.GT.U32.AND P1, PT, R5, R6, PT ;  /* 0x000000060500720c */ /* 0x000fe20003f24070 */
[----:B------:R-:W-:Y:S01]  /*0c70*/  VIADD R11, R88, 0x3 ;  /* 0x00000003580b7836 */ /* 0x000fe20000000000 */
[----:B------:R-:W-:Y:S01]  /*0c80*/  STL.64 [R1+0x2638], R54 ;  /* 0x0026383601007387 */ /* 0x000fe20000100a00 */
[--C-:B------:R-:W-:Y:S01]  /*0c90*/  @!P0 IMAD.IADD R12, R12, 0x1, -R5.reuse ;  /* 0x000000010c0c8824 */ /* 0x100fe200078e0a05 */
[----:B--2---:R-:W-:Y:S01]  /*0ca0*/  R2UR UR5, R25 ;  /* 0x00000000190572ca */ /* 0x004fe200000e0000 */
[C---:B0-----:R-:W-:Y:S01]  /*0cb0*/  IMAD R8, R5.reuse, R7, R14 ;  /* 0x0000000705087224 */ /* 0x041fe200078e020e */
[----:B------:R-:W-:Y:S01]  /*0cc0*/  IABS R10, R11 ;  /* 0x0000000b000a7213 */ /* 0x000fe20000000000 */
[----:B------:R-:W-:Y:S01]  /*0cd0*/  @!P3 IMAD.MOV R4, RZ, RZ, -R4 ;  /* 0x000000ffff04b224 */ /* 0x000fe200078e0a04 */
[C---:B------:R-:W-:Y:S01]  /*0ce0*/  ISETP.GT.U32.AND P0, PT, R5.reuse, R12, PT ;  /* 0x0000000c0500720c */ /* 0x040fe20003f04070 */
[----:B------:R-:W-:Y:S01]  /*0cf0*/  VIADD R13, R88, 0x4 ;  /* 0x00000004580d7836 */ /* 0x000fe20000000000 */
[----:B------:R-:W-:Y:S01]  /*0d00*/  ISETP.GT.U32.AND P3, PT, R5, R8, PT ;  /* 0x000000080500720c */ /* 0x000fe20003f64070 */
[----:B------:R-:W-:Y:S01]  /*0d10*/  @!P6 IMAD.MOV R0, RZ, RZ, -R0 ;  /* 0x000000ffff00e224 */ /* 0x000fe200078e0a00 */
[----:B------:R-:W-:Y:S01]  /*0d20*/  ISETP.NE.AND P6, PT, R2, RZ, PT ;  /* 0x000000ff0200720c */ /* 0x000fe20003fc5270 */
[----:B------:R-:W-:Y:S01]  /*0d30*/  @!P1 IMAD.IADD R6, R6, 0x1, -R5 ;  /* 0x0000000106069824 */ /* 0x000fe200078e0a05 */
[----:B------:R-:W-:Y:S01]  /*0d40*/  IABS R14, R13 ;  /* 0x0000000d000e7213 */ /* 0x000fe20000000000 */
[----:B------:R-:W-:Y:S01]  /*0d50*/  IMAD.HI.U32 R9, R19, R10, RZ ;  /* 0x0000000a13097227 */ /* 0x000fe200078e00ff */
[----:B------:R-:W-:Y:S01]  /*0d60*/  LOP3.LUT R7, RZ, R2, RZ, 0x33, !PT ;  /* 0x00000002ff077212 */ /* 0x000fe200078e33ff */
[----:B------:R-:W-:Y:S01]  /*0d70*/  STL.64 [R1+0x2650], R54 ;  /* 0x0026503601007387 */ /* 0x000fe20000100a00 */
[----:B------:R-:W-:Y:S01]  /*0d80*/  ISETP.GT.U32.AND P1, PT, R5, R6, PT ;  /* 0x000000060500720c */ /* 0x000fe20003f24070 */
[----:B------:R-:W-:Y:S01]  /*0d90*/  IMAD.MOV R9, RZ, RZ, -R9 ;  /* 0x000000ffff097224 */ /* 0x000fe200078e0a09 */
[C---:B------:R-:W-:Y:S01]  /*0da0*/  SEL R0, R7.reuse, R0, !P6 ;  /* 0x0000000007007207 */ /* 0x040fe20007000000 */
[--C-:B------:R-:W-:Y:S01]  /*0db0*/  @!P0 IMAD.IADD R12, R12, 0x1, -R5.reuse ;  /* 0x000000010c0c8824 */ /* 0x100fe200078e0a05 */
[----:B------:R-:W-:Y:S01]  /*0dc0*/  SEL R2, R7, R4, !P6 ;  /* 0x0000000407027207 */ /* 0x000fe20007000000 */
[----:B------:R-:W-:Y:S01]  /*0dd0*/  IMAD.HI.U32 R7, R19, R14, RZ ;  /* 0x0000000e13077227 */ /* 0x000fe200078e00ff */
[----:B------:R-:W-:Y:S01]  /*0de0*/  ISETP.GE.AND P6, PT, R15, RZ, PT ;  /* 0x000000ff0f00720c */ /* 0x000fe20003fc6270 */
[----:B------:R-:W-:Y:S01]  /*0df0*/  STL.64 [R1+0x2670], R54 ;  /* 0x0026703601007387 */ /* 0x000fe20000100a00 */
[----:B------:R-:W-:Y:S01]  /*0e00*/  UMOV UR9, 0x1 ;  /* 0x0000000100097882 */ /* 0x000fe20000000000 */
[----:B------:R-:W-:Y:S01]  /*0e10*/  IMAD.MOV.U32 R4, RZ, RZ, R12 ;  /* 0x000000ffff047224 */ /* 0x000fe200078e000c */
[----:B------:R-:W0:Y:S01]  /*0e20*/  LDCU.64 UR6, c[0x0][0x358] ;  /* 0x00006b00ff0677ac */ /* 0x000e220008000a00 */
[----:B------:R-:W-:Y:S01]  /*0e30*/  @!P3 IMAD.IADD R8, R8, 0x1, -R5 ;  /* 0x000000010808b824 */ /* 0x000fe200078e0a05 */
[----:B------:R-:W-:Y:S01]  /*0e40*/  STL.64 [R1+0x2690], R54 ;  /* 0x0026903601007387 */ /* 0x000fe20000100a00 */
[----:B------:R-:W-:Y:S01]  /*0e50*/  @!P2 IMAD.MOV R4, RZ, RZ, -R4 ;  /* 0x000000ffff04a224 */ /* 0x000fe200078e0a04 */
[----:B------:R-:W-:Y:S01]  /*0e60*/  ISETP.GE.AND P2, PT, R11, RZ, PT ;  /* 0x000000ff0b00720c */ /* 0x000fe20003f46270 */
[----:B------:R-:W-:Y:S01]  /*0e70*/  IMAD.MOV R7, RZ, RZ, -R7 ;  /* 0x000000ffff077224 */ /* 0x000fe200078e0a07 */
[C---:B------:R-:W-:Y:S01]  /*0e80*/  ISETP.GT.U32.AND P3, PT, R5.reuse, R8, PT ;  /* 0x000000080500720c */ /* 0x040fe20003f64070 */
[----:B------:R-:W-:Y:S01]  /*0e90*/  VIADD R11, R88, 0x5 ;  /* 0x00000005580b7836 */ /* 0x000fe20000000000 */
[----:B------:R-:W-:Y:S01]  /*0ea0*/  STL.64 [R1+0x26b0], R54 ;  /* 0x0026b03601007387 */ /* 0x000fe20000100a00 */
[----:B------:R-:W-:Y:S01]  /*0eb0*/  IMAD R10, R5, R9, R10 ;  /* 0x00000009050a7224 */ /* 0x000fe200078e020a */
[----:B------:R-:W-:Y:S01]  /*0ec0*/  PRMT R92, RZ, 0x7610, R92 ;  /* 0x00007610ff5c7816 */ /* 0x000fe2000000005c */
[--C-:B------:R-:W-:Y:S01]  /*0ed0*/  @!P1 IMAD.IADD R6, R6, 0x1, -R5.reuse ;  /* 0x0000000106069824 */ /* 0x100fe200078e0a05 */
[----:B------:R-:W-:Y:S01]  /*0ee0*/  ISETP.GE.AND P1, PT, R13, RZ, PT ;  /* 0x000000ff0d00720c */ /* 0x000fe20003f26270 */
[C---:B------:R-:W-:Y:S01]  /*0ef0*/  IMAD R9, R5.reuse, R7, R14 ;  /* 0x0000000705097224 */ /* 0x040fe200078e020e */
[----:B------:R-:W-:Y:S01]  /*0f00*/  IABS R12, R11 ;  /* 0x0000000b000c7213 */ /* 0x000fe20000000000 */
[----:B------:R-:W-:Y:S01]  /*0f10*/  VIADD R13, R88, 0x6 ;  /* 0x00000006580d7836 */ /* 0x000fe20000000000 */
[C---:B------:R-:W-:Y:S01]  /*0f20*/  ISETP.GT.U32.AND P0, PT, R5.reuse, R10, PT ;  /* 0x0000000a0500720c */ /* 0x040fe20003f04070 */
[----:B------:R-:W-:Y:S01]  /*0f30*/  @!P4 IMAD.MOV R6, RZ, RZ, -R6 ;  /* 0x000000ffff06c224 */ /* 0x000fe200078e0a06 */
[----:B------:R-:W-:Y:S01]  /*0f40*/  ISETP.GT.U32.AND P4, PT, R5, R9, PT ;  /* 0x000000090500720c */ /* 0x000fe20003f84070 */
[----:B------:R-:W-:Y:S01]  /*0f50*/  IMAD.HI.U32 R7, R19, R12, RZ ;  /* 0x0000000c13077227 */ /* 0x000fe200078e00ff */
[----:B------:R-:W-:Y:S01]  /*0f60*/  IABS R14, R13 ;  /* 0x0000000d000e7213 */ /* 0x000fe20000000000 */
[----:B------:R-:W-:Y:S02]  /*0f70*/  STL.64 [R1+0x26d0], R54 ;  /* 0x0026d03601007387 */ /* 0x000fe40000100a00 */
[----:B------:R-:W-:Y:S01]  /*0f80*/  @!P3 IMAD.IADD R8, R8, 0x1, -R5 ;  /* 0x000000010808b824 */ /* 0x000fe200078e0a05 */
[----:B------:R-:W-:Y:S01]  /*0f90*/  ISETP.GE.AND P3, PT, R11, RZ, PT ;  /* 0x000000ff0b00720c */ /* 0x000fe20003f66270 */
[----:B------:R-:W-:Y:S01]  /*0fa0*/  IMAD.MOV R11, RZ, RZ, -R7 ;  /* 0x000000ffff0b7224 */ /* 0x000fe200078e0a07 */
[----:B------:R-:W-:Y:S01]  /*0fb0*/  STL.64 [R1+0x26f0], R54 ;  /* 0x0026f03601007387 */ /* 0x000fe20000100a00 */
[----:B------:R-:W-:-:S03]  /*0fc0*/  IMAD.HI.U32 R7, R19, R14, RZ ;  /* 0x0000000e13077227 */ /* 0x000fc600078e00ff */
[----:B------:R-:W-:Y:S01]  /*0fd0*/  STL.64 [R1+0x2630], R56 ;  /* 0x0026303801007387 */ /* 0x000fe20000100a00 */
[----:B------:R-:W-:Y:S02]  /*0fe0*/  IMAD.MOV R15, RZ, RZ, -R7 ;  /* 0x000000ffff0f7224 */ /* 0x000fe400078e0a07 */
[----:B------:R-:W-:Y:S01]  /*0ff0*/  IMAD R12, R5, R11, R12 ;  /* 0x0000000b050c7224 */ /* 0x000fe200078e020c */
[----:B------:R-:W-:Y:S01]  /*1000*/  STL.64 [R1+0x2660], R56 ;  /* 0x0026603801007387 */ /* 0x000fe20000100a00 */
[--C-:B------:R-:W-:Y:S02]  /*1010*/  @!P4 IMAD.IADD R9, R9, 0x1, -R5.reuse ;  /* 0x000000010909c824 */ /* 0x100fe400078e0a05 */
[----:B------:R-:W-:Y:S01]  /*1020*/  IMAD.MOV.U32 R7, RZ, RZ, R8 ;  /* 0x000000ffff077224 */ /* 0x000fe200078e0008 */
[----:B------:R-:W-:Y:S01]  /*1030*/  STL.64 [R1+0x2680], R56 ;  /* 0x0026803801007387 */ /* 0x000fe20000100a00 */
[----:B------:R-:W-:Y:S01]  /*1040*/  @!P0 IMAD.IADD R10, R10, 0x1, -R5 ;  /* 0x000000010a0a8824 */ /* 0x000fe200078e0a05 */
[C---:B------:R-:W-:Y:S01]  /*1050*/  ISETP.GT.U32.AND P4, PT, R5.reuse, R9, PT ;  /* 0x000000090500720c */ /* 0x040fe20003f84070 */
[----:B------:R-:W-:Y:S01]  /*1060*/  @!P6 IMAD.MOV R7, RZ, RZ, -R7 ;  /* 0x000000ffff07e224 */ /* 0x000fe200078e0a07 */
[C---:B------:R-:W-:Y:S01]  /*1070*/  ISETP.GT.U32.AND P6, PT, R5.reuse, R12, PT ;  /* 0x0000000c0500720c */ /* 0x040fe20003fc4070 */
[C---:B------:R-:W-:Y:S01]  /*1080*/  VIADD R17, R88.reuse, 0x7 ;  /* 0x0000000758117836 */ /* 0x040fe20000000000 */
[C---:B------:R-:W-:Y:S01]  /*1090*/  ISETP.GT.U32.AND P0, PT, R5.reuse, R10, PT ;  /* 0x0000000a0500720c */ /* 0x040fe20003f04070 */
[C---:B------:R-:W-:Y:S01]  /*10a0*/  VIADD R21, R88.reuse, 0x8 ;  /* 0x0000000858157836 */ /* 0x040fe20000000000 */
[----:B------:R-:W-:Y:S01]  /*10b0*/  STL.64 [R1+0x26a0], R56 ;  /* 0x0026a03801007387 */ /* 0x000fe20000100a00 */
[----:B------:R-:W-:Y:S01]  /*10c0*/  IMAD R14, R5, R15, R14 ;  /* 0x0000000f050e7224 */ /* 0x000fe200078e020e */
[----:B------:R-:W-:Y:S01]  /*10d0*/  IABS R16, R17 ;  /* 0x0000001100107213 */ /* 0x000fe20000000000 */
[C---:B------:R-:W-:Y:S01]  /*10e0*/  VIADD R23, R88.reuse, 0x9 ;  /* 0x0000000958177836 */ /* 0x040fe20000000000 */
[----:B------:R-:W-:Y:S01]  /*10f0*/  IABS R18, R21 ;  /* 0x0000001500127213 */ /* 0x000fe20000000000 */
[----:B------:R-:W-:Y:S01]  /*1100*/  VIADD R24, R88, 0xa ;  /* 0x0000000a58187836 */ /* 0x000fe20000000000 */
[----:B------:R-:W-:Y:S01]  /*1110*/  STL.64 [R1+0x26c0], R56 ;  /* 0x0026c03801007387 */ /* 0x000fe20000100a00 */
[--C-:B------:R-:W-:Y:S01]  /*1120*/  @!P4 IMAD.IADD R9, R9, 0x1, -R5.reuse ;  /* 0x000000010909c824 */ /* 0x100fe200078e0a05 */
[----:B------:R-:W-:Y:S01]  /*1130*/  ISETP.GT.U32.AND P4, PT, R5, R14, PT ;  /* 0x0000000e0500720c */ /* 0x000fe20003f84070 */
[--C-:B------:R-:W-:Y:S01]  /*1140*/  @!P6 IMAD.IADD R12, R12, 0x1, -R5.reuse ;  /* 0x000000010c0ce824 */ /* 0x100fe200078e0a05 */
[----:B------:R-:W-:Y:S01]  /*1150*/  STL.64 [R1+0x26e0], R56 ;  /* 0x0026e03801007387 */ /* 0x000fe20000100a00 */
[----:B------:R-:W-:Y:S01]  /*1160*/  @!P0 IMAD.IADD R10, R10, 0x1, -R5 ;  /* 0x000000010a0a8824 */ /* 0x000fe200078e0a05 */
[----:B------:R-:W-:Y:S01]  /*1170*/  ISETP.GE.AND P0, PT, R13, RZ, PT ;  /* 0x000000ff0d00720c */ /* 0x000fe20003f06270 */
[----:B------:R-:W-:Y:S01]  /*1180*/  IMAD.HI.U32 R11, R19, R16, RZ ;  /* 0x00000010130b7227 */ /* 0x000fe200078e00ff */
[----:B------:R-:W-:Y:S01]  /*1190*/  ISETP.GT.U32.AND P6, PT, R5, R12, PT ;  /* 0x0000000c0500720c */ /* 0x000fe20003fc4070 */
[----:B------:R1:W-:Y:S02]  /*11a0*/  STL.64 [R1+0x2700], R56 ;  /* 0x0027003801007387 */ /* 0x0003e40000100a00 */
[----:B------:R-:W-:-:S02]  /*11b0*/  IMAD.HI.U32 R13, R19, R18, RZ ;  /* 0x00000012130d7227 */ /* 0x000fc400078e00ff */
[----:B------:R-:W-:Y:S02]  /*11c0*/  STL.64 [R1+0x2628], R86 ;  /* 0x0026285601007387 */ /* 0x000fe40000100a00 */
[----:B------:R-:W-:Y:S02]  /*11d0*/  IMAD.MOV R11, RZ, RZ, -R11 ;  /* 0x000000ffff0b7224 */ /* 0x000fe400078e0a0b */
[----:B------:R-:W-:Y:S01]  /*11e0*/  IMAD.MOV R13, RZ, RZ, -R13 ;  /* 0x000000ffff0d7224 */ /* 0x000fe200078e0a0d */
[----:B------:R-:W-:Y:S01]  /*11f0*/  STL.64 [R1+0x2640], R86 ;  /* 0x0026405601007387 */ /* 0x000fe20000100a00 */
[C---:B------:R-:W-:Y:S01]  /*1200*/  IMAD R11, R5.reuse, R11, R16 ;  /* 0x0000000b050b7224 */ /* 0x040fe200078e0210 */
[----:B------:R-:W-:Y:S01]  /*1210*/  IABS R16, R23 ;  /* 0x0000001700107213 */ /* 0x000fe20000000000 */
[C---:B------:R-:W-:Y:S01]  /*1220*/  IMAD R13, R5.reuse, R13, R18 ;  /* 0x0000000d050d7224 */ /* 0x040fe200078e0212 */
[----:B------:R-:W-:Y:S01]  /*1230*/  IABS R18, R24 ;  /* 0x0000001800127213 */ /* 0x000fe20000000000 */
[----:B------:R-:W-:Y:S01]  /*1240*/  @!P4 IMAD.IADD R14, R14, 0x1, -R5 ;  /* 0x000000010e0ec824 */ /* 0x000fe200078e0a05 */
[----:B------:R-:W-:Y:S01]  /*1250*/  STL.64 [R1+0x2668], R86 ;  /* 0x0026685601007387 */ /* 0x000fe20000100a00 */
[----:B------:R-:W-:Y:S01]  /*1260*/  IMAD.MOV.U32 R8, RZ, RZ, R10 ;  /* 0x000000ffff087224 */ /* 0x000fe200078e000a */
[----:B-1----:R-:W-:Y:S01]  /*1270*/  SHF.R.U32.HI R56, RZ, 0x5, R93 ;  /* 0x00000005ff387819 */ /* 0x002fe2000001165d */
[----:B------:R-:W-:Y:S01]  /*1280*/  @!P6 IMAD.IADD R12, R12, 0x1, -R5 ;  /* 0x000000010c0ce824 */ /* 0x000fe200078e0a05 */
[----:B------:R-:W-:Y:S01]  /*1290*/  ISETP.GT.U32.AND P4, PT, R5, R14, PT ;  /* 0x0000000e0500720c */ /* 0x000fe20003f84070 */
[----:B------:R-:W-:Y:S01]  /*12a0*/  IMAD.HI.U32 R10, R19, R16, RZ ;  /* 0x00000010130a7227 */ /* 0x000fe200078e00ff */
[----:B------:R-:W-:Y:S01]  /*12b0*/  ISETP.GT.U32.AND P6, PT, R5, R13, PT ;  /* 0x0000000d0500720c */ /* 0x000fe20003fc4070 */
[----:B------:R-:W-:Y:S02]  /*12c0*/  STL.64 [R1+0x2688], R86 ;  /* 0x0026885601007387 */ /* 0x000fe40000100a00 */
[----:B------:R-:W-:Y:S01]  /*12d0*/  @!P2 IMAD.MOV R8, RZ, RZ, -R8 ;  /* 0x000000ffff08a224 */ /* 0x000fe200078e0a08 */
[----:B------:R-:W-:Y:S01]  /*12e0*/  ISETP.GE.AND P2, PT, R17, RZ, PT ;  /* 0x000000ff1100720c */ /* 0x000fe20003f46270 */
[----:B------:R-:W-:Y:S01]  /*12f0*/  IMAD.MOV R17, RZ, RZ, -R10 ;  /* 0x000000ffff117224 */ /* 0x000fe200078e0a0a */
[----:B------:R-:W-:Y:S01]  /*1300*/  STL.64 [R1+0x26a8], R86 ;  /* 0x0026a85601007387 */ /* 0x000fe20000100a00 */
[----:B------:R-:W-:Y:S01]  /*1310*/  @!P1 IMAD.MOV R9, RZ, RZ, -R9 ;  /* 0x000000ffff099224 */ /* 0x000fe200078e0a09 */
[C---:B------:R-:W-:Y:S01]  /*1320*/  ISETP.GT.U32.AND P1, PT, R5.reuse, R11, PT ;  /* 0x0000000b0500720c */ /* 0x040fe20003f24070 */
[----:B------:R-:W-:Y:S01]  /*1330*/  VIADD R26, R88, 0xb ;  /* 0x0000000b581a7836 */ /* 0x000fe20000000000 */
[----:B------:R-:W-:Y:S01]  /*1340*/  STL.64 [R1+0x26c8], R86 ;  /* 0x0026c85601007387 */ /* 0x000fe20000100a00 */
[----:B------:R-:W-:-:S02]  /*1350*/  IMAD R16, R5, R17, R16 ;  /* 0x0000001105107224 */ /* 0x000fc400078e0210 */
[--C-:B------:R-:W-:Y:S01]  /*1360*/  @!P4 IMAD.IADD R14, R14, 0x1, -R5.reuse ;  /* 0x000000010e0ec824 */ /* 0x100fe200078e0a05 */
[----:B------:R-:W-:Y:S01]  /*1370*/  IABS R20, R26 ;  /* 0x0000001a00147213 */ /* 0x000fe20000000000 */
[----:B------:R-:W-:Y:S01]  /*1380*/  @!P6 IMAD.IADD R13, R13, 0x1, -R5 ;  /* 0x000000010d0de824 */ /* 0x000fe200078e0a05 */
[----:B------:R-:W-:Y:S01]  /*1390*/  ISETP.GT.U32.AND P4, PT, R5, R16, PT ;  /* 0x000000100500720c */ /* 0x000fe20003f84070 */
[----:B------:R-:W-:Y:S01]  /*13a0*/  IMAD.HI.U32 R15, R19, R18, RZ ;  /* 0x00000012130f7227 */ /* 0x000fe200078e00ff */
[----:B------:R-:W-:Y:S02]  /*13b0*/  STL.64 [R1+0x26e8], R86 ;  /* 0x0026e85601007387 */ /* 0x000fe40000100a00 */
[----:B------:R-:W-:Y:S01]  /*13c0*/  ISETP.GT.U32.AND P6, PT, R5, R13, PT ;  /* 0x0000000d0500720c */ /* 0x000fe20003fc4070 */
[----:B------:R-:W-:Y:S01]  /*13d0*/  IMAD.MOV R15, RZ, RZ, -R15 ;  /* 0x000000ffff0f7224 */ /* 0x000fe200078e0a0f */
[----:B------:R-:W-:Y:S01]  /*13e0*/  STL.64 [R1+0x2708], R86 ;  /* 0x0027085601007387 */ /* 0x000fe20000100a00 */
[----:B------:R-:W-:-:S03]  /*13f0*/  IMAD.HI.U32 R10, R19, R20, RZ ;  /* 0x00000014130a7227 */ /* 0x000fc600078e00ff */
[----:B------:R-:W-:Y:S01]  /*1400*/  STL.64 [R1+0x2620], R84 ;  /* 0x0026205401007387 */ /* 0x000fe20000100a00 */
[--C-:B------:R-:W-:Y:S02]  /*1410*/  @!P1 IMAD.IADD R11, R11, 0x1, -R5.reuse ;  /* 0x000000010b0b9824 */ /* 0x100fe400078e0a05 */
[C---:B------:R-:W-:Y:S01]  /*1420*/  IMAD R15, R5.reuse, R15, R18 ;  /* 0x0000000f050f7224 */ /* 0x040fe200078e0212 */
[----:B------:R-:W-:Y:S01]  /*1430*/  STL.64 [R1+0x2658], R84 ;  /* 0x0026585401007387 */ /* 0x000fe20000100a00 */
[----:B------:R-:W-:Y:S01]  /*1440*/  IMAD.MOV R18, RZ, RZ, -R10 ;  /* 0x000000ffff127224 */ /* 0x000fe200078e0a0a */
[C---:B------:R-:W-:Y:S01]  /*1450*/  ISETP.GT.U32.AND P1, PT, R5.reuse, R11, PT ;  /* 0x0000000b0500720c */ /* 0x040fe20003f24070 */
[--C-:B------:R-:W-:Y:S01]  /*1460*/  @!P4 IMAD.IADD R16, R16, 0x1, -R5.reuse ;  /* 0x000000011010c824 */ /* 0x100fe200078e0a05 */
[----:B------:R-:W-:Y:S01]  /*1470*/  STL.64 [R1+0x2678], R84 ;  /* 0x0026785401007387 */ /* 0x000fe20000100a00 */
[----:B------:R-:W-:Y:S02]  /*1480*/  IMAD R18, R5, R18, R20 ;  /* 0x0000001205127224 */ /* 0x000fe400078e0214 */
[--C-:B------:R-:W-:Y:S01]  /*1490*/  @!P6 IMAD.IADD R13, R13, 0x1, -R5.reuse ;  /* 0x000000010d0de824 */ /* 0x100fe200078e0a05 */
[C---:B------:R-:W-:Y:S01]  /*14a0*/  ISETP.GT.U32.AND P4, PT, R5.reuse, R16, PT ;  /* 0x000000100500720c */ /* 0x040fe20003f84070 */
[----:B------:R-:W-:Y:S01]  /*14b0*/  IMAD.MOV.U32 R10, RZ, RZ, R12 ;  /* 0x000000ffff0a7224 */ /* 0x000fe200078e000c */
[C---:B------:R-:W-:Y:S01]  /*14c0*/  ISETP.GT.U32.AND P6, PT, R5.reuse, R18, PT ;  /* 0x000000120500720c */ /* 0x040fe20003fc4070 */
[----:B------:R-:W-:Y:S01]  /*14d0*/  IMAD.MOV.U32 R12, RZ, RZ, R14 ;  /* 0x000000ffff0c7224 */ /* 0x000fe200078e000e */
[----:B------:R-:W-:Y:S01]  /*14e0*/  STL.64 [R1+0x2698], R84 ;  /* 0x0026985401007387 */ /* 0x000fe20000100a00 */
[----:B------:R-:W-:Y:S01]  /*14f0*/  @!P3 IMAD.MOV R10, RZ, RZ, -R10 ;  /* 0x000000ffff0ab224 */ /* 0x000fe200078e0a0a */
[----:B------:R-:W-:Y:S01]  /*1500*/  ISETP.GT.U32.AND P3, PT, R5, R15, PT ;  /* 0x0000000f0500720c */ /* 0x000fe20003f64070 */
[--C-:B------:R-:W-:Y:S01]  /*1510*/  @!P1 IMAD.IADD R11, R11, 0x1, -R5.reuse ;  /* 0x000000010b0b9824 */ /* 0x100fe200078e0a05 */
[----:B------:R-:W-:Y:S01]  /*1520*/  ISETP.GE.AND P1, PT, R21, RZ, PT ;  /* 0x000000ff1500720c */ /* 0x000fe20003f26270 */
[----:B------:R-:W-:Y:S01]  /*1530*/  @!P0 IMAD.MOV R12, RZ, RZ, -R12 ;  /* 0x000000ffff0c8224 */ /* 0x000fe200078e0a0c */
[----:B------:R-:W-:Y:S01]  /*1540*/  ISETP.GE.AND P0, PT, R23, RZ, PT ;  /* 0x000000ff1700720c */ /* 0x000fe20003f06270 */
[----:B------:R-:W-:Y:S01]  /*1550*/  VIADD R21, R88, 0xd ;  /* 0x0000000d58157836 */ /* 0x000fe20000000000 */
[----:B------:R-:W-:Y:S01]  /*1560*/  STL.64 [R1+0x26b8], R84 ;  /* 0x0026b85401007387 */ /* 0x000fe20000100a00 */
[----:B------:R-:W-:-:S02]  /*1570*/  @!P4 IMAD.IADD R16, R16, 0x1, -R5 ;  /* 0x000000011010c824 */ /* 0x000fc400078e0a05 */
[--C-:B------:R-:W-:Y:S01]  /*1580*/  @!P6 IMAD.IADD R18, R18, 0x1, -R5.reuse ;  /* 0x000000011212e824 */ /* 0x100fe200078e0a05 */
[----:B------:R-:W-:Y:S01]  /*1590*/  IABS R20, R21 ;  /* 0x0000001500147213 */ /* 0x000fe20000000000 */
[----:B------:R-:W-:Y:S01]  /*15a0*/  IMAD.MOV.U32 R14, RZ, RZ, R16 ;  /* 0x000000ffff0e7224 */ /* 0x000fe200078e0010 */
[----:B------:R-:W-:Y:S01]  /*15b0*/  STL.64 [R1+0x26d8], R84 ;  /* 0x0026d85401007387 */ /* 0x000fe20000100a00 */
[----:B------:R-:W-:Y:S01]  /*15c0*/  @!P3 IMAD.IADD R15, R15, 0x1, -R5 ;  /* 0x000000010f0fb824 */ /* 0x000fe200078e0a05 */
[----:B------:R-:W-:Y:S01]  /*15d0*/  ISETP.GT.U32.AND P6, PT, R5, R18, PT ;  /* 0x000000120500720c */ /* 0x000fe20003fc4070 */
[----:B------:R-:W-:Y:S01]  /*15e0*/  IMAD.HI.U32 R16, R19, R20, RZ ;  /* 0x0000001413107227 */ /* 0x000fe200078e00ff */
[----:B------:R-:W-:Y:S02]  /*15f0*/  STL.64 [R1+0x26f8], R84 ;  /* 0x0026f85401007387 */ /* 0x000fe40000100a00 */
[----:B------:R-:W-:Y:S01]  /*1600*/  ISETP.GT.U32.AND P3, PT, R5, R15, PT ;  /* 0x0000000f0500720c */ /* 0x000fe20003f64070 */
[----:B------:R-:W-:Y:S01]  /*1610*/  @!P0 IMAD.MOV R14, RZ, RZ, -R14 ;  /* 0x000000ffff0e8224 */ /* 0x000fe200078e0a0e */
[----:B------:R-:W-:Y:S01]  /*1620*/  ISETP.GE.AND P0, PT, R21, RZ, PT ;  /* 0x000000ff1500720c */ /* 0x000fe20003f06270 */
[----:B------:R-:W-:Y:S01]  /*1630*/  VIADD R27, R88, 0xc ;  /* 0x0000000c581b7836 */ /* 0x000fe20000000000 */
[----:B------:R-:W-:Y:S01]  /*1640*/  STL.64 [R1+0x2618], R82 ;  /* 0x0026185201007387 */ /* 0x000fe20000100a00 */
[----:B------:R-:W-:-:S02]  /*1650*/  IMAD.MOV R21, RZ, RZ, -R16 ;  /* 0x000000ffff157224 */ /* 0x000fc400078e0a10 */
[----:B------:R-:W-:Y:S01]  /*1660*/  @!P2 IMAD.MOV R11, RZ, RZ, -R11 ;  /* 0x000000ffff0ba224 */ /* 0x000fe200078e0a0b */
[----:B------:R-:W-:Y:S01]  /*1670*/  IABS R22, R27 ;  /* 0x0000001b00167213 */ /* 0x000fe20000000000 */
[----:B------:R-:W-:Y:S01]  /*1680*/  IMAD R20, R5, R21, R20 ;  /* 0x0000001505147224 */ /* 0x000fe200078e0214 */
[----:B------:R-:W-:Y:S01]  /*1690*/  ISETP.GE.AND P2, PT, R24, RZ, PT ;  /* 0x000000ff1800720c */ /* 0x000fe20003f46270 */
[----:B------:R-:W-:Y:S01]  /*16a0*/  @!P6 IMAD.IADD R18, R18, 0x1, -R5 ;  /* 0x000000011212e824 */ /* 0x000fe200078e0a05 */
[----:B------:R-:W-:Y:S01]  /*16b0*/  STL.64 [R1+0x2648], R82 ;  /* 0x0026485201007387 */ /* 0x000fe20000100a00 */
[----:B------:R-:W-:Y:S01]  /*16c0*/  IMAD.HI.U32 R17, R19, R22, RZ ;  /* 0x0000001613117227 */ /* 0x000fe200078e00ff */
[----:B------:R-:W-:Y:S02]  /*16d0*/  ISETP.GT.U32.AND P6, PT, R5, R20, PT ;  /* 0x000000140500720c */ /* 0x000fe40003fc4070 */
[----:B------:R-:W-:Y:S01]  /*16e0*/  STL.64 [R1+0x2610], R80 ;  /* 0x0026105001007387 */ /* 0x000fe20000100a00 */
[----:B------:R-:W-:-:S02]  /*16f0*/  IMAD.MOV R17, RZ, RZ, -R17 ;  /* 0x000000ffff117224 */ /* 0x000fc400078e0a11 */
[C---:B------:R-:W-:Y:S01]  /*1700*/  VIADD R23, R88.reuse, 0xe ;  /* 0x0000000e58177836 */ /* 0x040fe20000000000 */
[----:B------:R-:W-:Y:S01]  /*1710*/  STL.64 [R1+0x2608], R78 ;  /* 0x0026084e01007387 */ /* 0x000fe20000100a00 */
[----:B------:R-:W-:Y:S01]  /*1720*/  @!P3 IMAD.IADD R15, R15, 0x1, -R5 ;  /* 0x000000010f0fb824 */ /* 0x000fe200078e0a05 */
[----:B------:R-:W-:Y:S01]  /*1730*/  ISETP.GE.AND P3, PT, R27, RZ, PT ;  /* 0x000000ff1b00720c */ /* 0x000fe20003f66270 */
[----:B------:R-:W-:Y:S01]  /*1740*/  IMAD R17, R5, R17, R22 ;  /* 0x0000001105117224 */ /* 0x000fe200078e0216 */
[----:B------:R-:W-:Y:S01]  /*1750*/  IABS R22, R23 ;  /* 0x0000001700167213 */ /* 0x000fe20000000000 */
[----:B------:R-:W-:Y:S01]  /*1760*/  @!P2 IMAD.MOV R15, RZ, RZ, -R15 ;  /* 0x000000ffff0fa224 */ /* 0x000fe200078e0a0f */
[----:B------:R-:W-:Y:S01]  /*1770*/  ISETP.GE.AND P2, PT, R23, RZ, PT ;  /* 0x000000ff1700720c */ /* 0x000fe20003f46270 */
[----:B------:R-:W-:Y:S01]  /*1780*/  VIADD R23, R88, 0xf ;  /* 0x0000000f58177836 */ /* 0x000fe20000000000 */
[----:B------:R-:W-:Y:S01]  /*1790*/  ISETP.GT.U32.AND P4, PT, R5, R17, PT ;  /* 0x000000110500720c */ /* 0x000fe20003f84070 */
[----:B------:R-:W-:Y:S01]  /*17a0*/  @!P1 IMAD.MOV R13, RZ, RZ, -R13 ;  /* 0x000000ffff0d9224 */ /* 0x000fe200078e0a0d */
[----:B------:R-:W-:Y:S01]  /*17b0*/  ISETP.GE.AND P1, PT, R26, RZ, PT ;  /* 0x000000ff1a00720c */ /* 0x000fe20003f26270 */
[----:B------:R-:W-:Y:S01]  /*17c0*/  @!P6 IMAD.IADD R20, R20, 0x1, -R5 ;  /* 0x000000011414e824 */ /* 0x000fe200078e0a05 */
[----:B------:R-:W-:Y:S01]  /*17d0*/  IABS R38, R23 ;  /* 0x0000001700267213 */ /* 0x000fe20000000000 */
[----:B------:R-:W-:Y:S01]  /*17e0*/  IMAD.HI.U32 R16, R19, R22, RZ ;  /* 0x0000001613107227 */ /* 0x000fe200078e00ff */
[----:B------:R-:W-:Y:S02]  /*17f0*/  STL.64 [R1+0x2600], R76 ;  /* 0x0026004c01007387 */ /* 0x000fe40000100a00 */
[----:B------:R-:W-:Y:S01]  /*1800*/  ISETP.GT.U32.AND P6, PT, R5, R20, PT ;  /* 0x000000140500720c */ /* 0x000fe20003fc4070 */
[----:B------:R-:W-:Y:S01]  /*1810*/  VIADD R26, R88, 0x10 ;  /* 0x00000010581a7836 */ /* 0x000fe20000000000 */
[----:B------:R-:W-:Y:S01]  /*1820*/  STL.64 [R1+0x25f8], R74 ;  /* 0x0025f84a01007387 */ /* 0x000fe20000100a00 */
[----:B------:R-:W-:-:S02]  /*1830*/  IMAD.MOV R21, RZ, RZ, -R16 ;  /* 0x000000ffff157224 */ /* 0x000fc400078e0a10 */
[----:B------:R-:W-:Y:S01]  /*1840*/  IMAD.MOV.U32 R16, RZ, RZ, R18 ;  /* 0x000000ffff107224 */ /* 0x000fe200078e0012 */
[----:B------:R-:W-:Y:S01]  /*1850*/  IABS R24, R26 ;  /* 0x0000001a00187213 */ /* 0x000fe20000000000 */
[----:B------:R-:W-:Y:S01]  /*1860*/  IMAD.HI.U32 R18, R19, R38, RZ ;  /* 0x0000002613127227 */ /* 0x000fe200078e00ff */
[----:B------:R-:W-:Y:S03]  /*1870*/  STL.64 [R1+0x25f0], R72 ;  /* 0x0025f04801007387 */ /* 0x000fe60000100a00 */
[----:B------:R-:W-:Y:S01]  /*1880*/  IMAD R22, R5, R21, R22 ;  /* 0x0000001505167224 */ /* 0x000fe200078e0216 */
[----:B------:R1:W-:Y:S01]  /*1890*/  STL.64 [R1+0x25e8], R70 ;  /* 0x0025e84601007387 */ /* 0x0003e20000100a00 */
[----:B------:R-:W-:Y:S02]  /*18a0*/  IMAD.MOV R18, RZ, RZ, -R18 ;  /* 0x000000ffff127224 */ /* 0x000fe400078e0a12 */
[----:B------:R-:W-:Y:S01]  /*18b0*/  VIADD R27, R88, 0x11 ;  /* 0x00000011581b7836 */ /* 0x000fe20000000000 */
[----:B------:R-:W-:Y:S01]  /*18c0*/  STL.64 [R1+0x25e0], R68 ;  /* 0x0025e04401007387 */ /* 0x000fe20000100a00 */
[----:B------:R-:W-:-:S03]  /*18d0*/  IMAD.HI.U32 R21, R19, R24, RZ ;  /* 0x0000001813157227 */ /* 0x000fc600078e00ff */
[----:B------:R-:W-:Y:S01]  /*18e0*/  STL.64 [R1+0x25d8], R66 ;  /* 0x0025d84201007387 */ /* 0x000fe20000100a00 */
[----:B------:R-:W-:Y:S02]  /*18f0*/  @!P4 IMAD.IADD R17, R17, 0x1, -R5 ;  /* 0x000000011111c824 */ /* 0x000fe400078e0a05 */
[C---:B------:R-:W-:Y:S01]  /*1900*/  IMAD R38, R5.reuse, R18, R38 ;  /* 0x0000001205267224 */ /* 0x040fe200078e0226 */
[----:B------:R-:W-:Y:S01]  /*1910*/  IABS R18, R27 ;  /* 0x0000001b00127213 */ /* 0x000fe20000000000 */
[----:B------:R-:W-:Y:S01]  /*1920*/  IMAD.MOV R21, RZ, RZ, -R21 ;  /* 0x000000ffff157224 */ /* 0x000fe200078e0a15 */
[C---:B------:R-:W-:Y:S01]  /*1930*/  ISETP.GT.U32.AND P4, PT, R5.reuse, R17, PT ;  /* 0x000000110500720c */ /* 0x040fe20003f84070 */
[----:B------:R-:W-:Y:S01]  /*1940*/  @!P6 IMAD.IADD R20, R20, 0x1, -R5 ;  /* 0x000000011414e824 */ /* 0x000fe200078e0a05 */
[C---:B------:R-:W-:Y:S01]  /*1950*/  ISETP.GT.U32.AND P6, PT, R5.reuse, R38, PT ;  /* 0x000000260500720c */ /* 0x040fe20003fc4070 */
[----:B------:R-:W-:Y:S01]  /*1960*/  IMAD R21, R5, R21, R24 ;  /* 0x0000001505157224 */ /* 0x000fe200078e0218 */
[----:B------:R-:W-:Y:S01]  /*1970*/  STL.64 [R1+0x25d0], R64 ;  /* 0x0025d04001007387 */ /* 0x000fe20000100a00 */
[----:B------:R-:W-:Y:S01]  /*1980*/  IMAD.MOV.U32 R24, RZ, RZ, R18 ;  /* 0x000000ffff187224 */ /* 0x000fe200078e0012 */
[----:B-1----:R-:W-:Y:S01]  /*1990*/  PRMT R71, RZ, 0x7610, R71 ;  /* 0x00007610ff477816 */ /* 0x002fe20000000047 */
[----:B------:R-:W-:Y:S01]  /*19a0*/  IMAD.MOV.U32 R18, RZ, RZ, R20 ;  /* 0x000000ffff127224 */ /* 0x000fe200078e0014 */
[----:B------:R1:W-:Y:S01]  /*19b0*/  STL.64 [R1+0x25c8], R62 ;  /* 0x0025c83e01007387 */ /* 0x0003e20000100a00 */
[----:B------:R-:W-:-:S02]  /*19c0*/  VIADD R29, R88, 0x12 ;  /* 0x00000012581d7836 */ /* 0x000fc40000000000 */
[----:B------:R-:W-:Y:S01]  /*19d0*/  @!P0 IMAD.MOV R18, RZ, RZ, -R18 ;  /* 0x000000ffff128224 */ /* 0x000fe200078e0a12 */
[----:B------:R-:W-:Y:S01]  /*19e0*/  ISETP.GT.U32.AND P0, PT, R5, R21, PT ;  /* 0x000000150500720c */ /* 0x000fe20003f04070 */
[----:B------:R-:W-:Y:S01]  /*19f0*/  @!P4 IMAD.IADD R17, R17, 0x1, -R5 ;  /* 0x000000011111c824 */ /* 0x000fe200078e0a05 */
[----:B------:R-:W-:Y:S01]  /*1a00*/  ISETP.GT.U32.AND P4, PT, R5, R22, PT ;  /* 0x000000160500720c */ /* 0x000fe20003f84070 */
[----:B------:R-:W-:Y:S01]  /*1a10*/  VIADD R41, R88, 0x13 ;  /* 0x0000001358297836 */ /* 0x000fe20000000000 */
[----:B------:R-:W-:Y:S01]  /*1a20*/  STL.64 [R1+0x25c0], R60 ;  /* 0x0025c03c01007387 */ /* 0x000fe20000100a00 */
[----:B------:R-:W-:Y:S01]  /*1a30*/  @!P3 IMAD.MOV R17, RZ, RZ, -R17 ;  /* 0x000000ffff11b224 */ /* 0x000fe200078e0a11 */
[----:B------:R-:W-:Y:S01]  /*1a40*/  ISETP.GE.AND P3, PT, R26, RZ, PT ;  /* 0x000000ff1a00720c */ /* 0x000fe20003f66270 */
[----:B------:R-:W-:Y:S01]  /*1a50*/  VIADD R43, R88, 0x14 ;  /* 0x00000014582b7836 */ /* 0x000fe20000000000 */
[----:B------:R-:W-:Y:S01]  /*1a60*/  IABS R26, R29 ;  /* 0x0000001d001a7213 */ /* 0x000fe20000000000 */
[----:B------:R-:W-:Y:S01]  /*1a70*/  @!P1 IMAD.MOV R16, RZ, RZ, -R16 ;  /* 0x000000ffff109224 */ /* 0x000fe200078e0a10 */
[----:B------:R-:W-:Y:S01]  /*1a80*/  IABS R28, R41 ;  /* 0x00000029001c7213 */ /* 0x000fe20000000000 */
[--C-:B------:R-:W-:Y:S01]  /*1a90*/  @!P6 IMAD.IADD R38, R38, 0x1, -R5.reuse ;  /* 0x000000012626e824 */ /* 0x100fe200078e0a05 */
[----:B------:R-:W-:Y:S01]  /*1aa0*/  ISETP.GE.AND P1, PT, R23, RZ, PT ;  /* 0x000000ff1700720c */ /* 0x000fe20003f26270 */
[----:B------:R-:W-:Y:S01]  /*1ab0*/  @!P0 IMAD.IADD R21, R21, 0x1, -R5 ;  /* 0x0000000115158824 */ /* 0x000fe200078e0a05 */
[----:B------:R-:W-:Y:S01]  /*1ac0*/  IABS R30, R43 ;  /* 0x0000002b001e7213 */ /* 0x000fe20000000000 */
[----:B------:R-:W-:Y:S01]  /*1ad0*/  IMAD.HI.U32 R20, R19, R26, RZ ;  /* 0x0000001a13147227 */ /* 0x000fe200078e00ff */
[C---:B------:R-:W-:Y:S01]  /*1ae0*/  ISETP.GT.U32.AND P6, PT, R5.reuse, R38, PT ;  /* 0x000000260500720c */ /* 0x040fe20003fc4070 */
[----:B------:R-:W-:Y:S01]  /*1af0*/  STL.64 [R1+0x25b8], R58 ;  /* 0x0025b83a01007387 */ /* 0x000fe20000100a00 */
[----:B------:R-:W-:Y:S01]  /*1b00*/  ISETP.GT.U32.AND P0, PT, R5, R21, PT ;  /* 0x000000150500720c */ /* 0x000fe20003f04070 */
[----:B------:R-:W-:Y:S01]  /*1b10*/  IMAD.MOV R20, RZ, RZ, -R20 ;  /* 0x000000ffff147224 */ /* 0x000fe200078e0a14 */
[----:B-1----:R-:W-:Y:S01]  /*1b20*/  PRMT R62, RZ, 0x7610, R62 ;  /* 0x00007610ff3e7816 */ /* 0x002fe2000000003e */
[----:B------:R-:W-:Y:S01]  /*1b30*/  IMAD.HI.U32 R23, R19, R24, RZ ;  /* 0x0000001813177227 */ /* 0x000fe200078e00ff */
[----:B------:R-:W-:-:S03]  /*1b40*/  PRMT R63, RZ, 0x7610, R63 ;  /* 0x00007610ff3f7816 */ /* 0x000fc6000000003f */
[----:B------:R-:W-:Y:S02]  /*1b50*/  IMAD R26, R5, R20, R26 ;  /* 0x00000014051a7224 */ /* 0x000fe400078e021a */
[----:B------:R-:W-:-:S04]  /*1b60*/  IMAD.HI.U32 R20, R19, R28, RZ ;  /* 0x0000001c13147227 */ /* 0x000fc800078e00ff */
[----:B------:R-:W-:Y:S02]  /*1b70*/  IMAD.MOV R20, RZ, RZ, -R20 ;  /* 0x000000ffff147224 */ /* 0x000fe400078e0a14 */
[----:B------:R-:W-:Y:S01]  /*1b80*/  @!P0 IMAD.IADD R21, R21, 0x1, -R5 ;  /* 0x0000000115158824 */ /* 0x000fe200078e0a05 */
[C---:B------:R-:W-:Y:S01]  /*1b90*/  ISETP.GT.U32.AND P0, PT, R5.reuse, R26, PT ;  /* 0x0000001a0500720c */ /* 0x040fe20003f04070 */
[----:B------:R-:W-:Y:S02]  /*1ba0*/  IMAD.MOV R23, RZ, RZ, -R23 ;  /* 0x000000ffff177224 */ /* 0x000fe400078e0a17 */
[----:B------:R-:W-:Y:S02]  /*1bb0*/  IMAD R28, R5, R20, R28 ;  /* 0x00000014051c7224 */ /* 0x000fe400078e021c */
[----:B------:R-:W-:-:S04]  /*1bc0*/  IMAD.HI.U32 R20, R19, R30, RZ ;  /* 0x0000001e13147227 */ /* 0x000fc800078e00ff */
[C---:B------:R-:W-:Y:S02]  /*1bd0*/  IMAD R24, R5.reuse, R23, R24 ;  /* 0x0000001705187224 */ /* 0x040fe400078e0218 */
[----:B------:R-:W-:Y:S02]  /*1be0*/  IMAD.MOV R23, RZ, RZ, -R20 ;  /* 0x000000ffff177224 */ /* 0x000fe400078e0a14 */
[--C-:B------:R-:W-:Y:S02]  /*1bf0*/  @!P4 IMAD.IADD R22, R22, 0x1, -R5.reuse ;  /* 0x000000011616c824 */ /* 0x100fe400078e0a05 */
[C---:B------:R-:W-:Y:S02]  /*1c00*/  IMAD R30, R5.reuse, R23, R30 ;  /* 0x00000017051e7224 */ /* 0x040fe400078e021e */
[----:B------:R-:W-:Y:S01]  /*1c10*/  @!P0 IMAD.IADD R26, R26, 0x1, -R5 ;  /* 0x000000011a1a8824 */ /* 0x000fe200078e0a05 */
[C---:B------:R-:W-:Y:S01]  /*1c20*/  ISETP.GT.U32.AND P4, PT, R5.reuse, R22, PT ;  /* 0x000000160500720c */ /* 0x040fe20003f84070 */
[C---:B------:R-:W-:Y:S01]  /*1c30*/  VIADD R33, R88.reuse, 0x17 ;  /* 0x0000001758217836 */ /* 0x040fe20000000000 */
[----:B------:R-:W-:Y:S01]  /*1c40*/  ISETP.GT.U32.AND P0, PT, R5, R30, PT ;  /* 0x0000001e0500720c */ /* 0x000fe20003f04070 */
[----:B------:R-:W-:-:S02]  /*1c50*/  VIADD R45, R88, 0x15 ;  /* 0x00000015582d7836 */ /* 0x000fc40000000000 */
[C---:B------:R-:W-:Y:S01]  /*1c60*/  VIADD R31, R88.reuse, 0x16 ;  /* 0x00000016581f7836 */ /* 0x040fe20000000000 */
[----:B------:R-:W-:Y:S01]  /*1c70*/  IABS R34, R33 ;  /* 0x0000002100227213 */ /* 0x000fe20000000000 */
[----:B------:R-:W-:Y:S01]  /*1c80*/  VIADD R35, R88, 0x18 ;  /* 0x0000001858237836 */ /* 0x000fe20000000000 */
[----:B------:R-:W-:Y:S01]  /*1c90*/  IABS R36, R45 ;  /* 0x0000002d00247213 */ /* 0x000fe20000000000 */
[----:B------:R-:W-:Y:S01]  /*1ca0*/  @!P6 IMAD.IADD R38, R38, 0x1, -R5 ;  /* 0x000000012626e824 */ /* 0x000fe200078e0a05 */
[----:B------:R-:W-:Y:S01]  /*1cb0*/  IABS R32, R31 ;  /* 0x0000001f00207213 */ /* 0x000fe20000000000 */
[----:B------:R-:W-:Y:S01]  /*1cc0*/  IMAD.HI.U32 R23, R19, R34, RZ ;  /* 0x0000002213177227 */ /* 0x000fe200078e00ff */
[----:B------:R-:W-:Y:S02]  /*1cd0*/  ISETP.GT.U32.AND P6, PT, R5, R24, PT ;  /* 0x000000180500720c */ /* 0x000fe40003fc4070 */
[----:B------:R-:W-:Y:S01]  /*1ce0*/  IABS R40, R35 ;  /* 0x0000002300287213 */ /* 0x000fe20000000000 */
[----:B------:R-:W-:-:S04]  /*1cf0*/  IMAD.HI.U32 R20, R19, R36, RZ ;  /* 0x0000002413147227 */ /* 0x000fc800078e00ff */
[--C-:B------:R-:W-:Y:S01]  /*1d00*/  @!P4 IMAD.IADD R22, R22, 0x1, -R5.reuse ;  /* 0x000000011616c824 */ /* 0x100fe200078e0a05 */
[----:B------:R-:W-:Y:S01]  /*1d10*/  ISETP.GE.AND P4, PT, R27, RZ, PT ;  /* 0x000000ff1b00720c */ /* 0x000fe20003f86270 */
[----:B------:R-:W-:Y:S02]  /*1d20*/  @!P0 IMAD.IADD R30, R30, 0x1, -R5 ;  /* 0x000000011e1e8824 */ /* 0x000fe400078e0a05 */
[----:B------:R-:W-:Y:S02]  /*1d30*/  IMAD.MOV R23, RZ, RZ, -R23 ;  /* 0x000000ffff177224 */ /* 0x000fe400078e0a17 */
[----:B------:R-:W-:Y:S02]  /*1d40*/  IMAD.MOV R27, RZ, RZ, -R20 ;  /* 0x000000ffff1b7224 */ /* 0x000fe400078e0a14 */
[----:B------:R-:W-:-:S04]  /*1d50*/  IMAD.HI.U32 R20, R19, R32, RZ ;  /* 0x0000002013147227 */ /* 0x000fc800078e00ff */
[----:B------:R-:W-:Y:S01]  /*1d60*/  @!P3 IMAD.MOV R21, RZ, RZ, -R21 ;  /* 0x000000ffff15b224 */ /* 0x000fe200078e0a15 */
[C---:B------:R-:W-:Y:S01]  /*1d70*/  ISETP.GT.U32.AND P3, PT, R5.reuse, R30, PT ;  /* 0x0000001e0500720c */ /* 0x040fe20003f64070 */
[----:B------:R-:W-:Y:S02]  /*1d80*/  IMAD R34, R5, R23, R34 ;  /* 0x0000001705227224 */ /* 0x000fe400078e0222 */
[----:B------:R-:W-:-:S04]  /*1d90*/  IMAD.HI.U32 R23, R19, R40, RZ ;  /* 0x0000002813177227 */ /* 0x000fc800078e00ff */
[----:B------:R-:W-:Y:S02]  /*1da0*/  IMAD.MOV R20, RZ, RZ, -R20 ;  /* 0x000000ffff147224 */ /* 0x000fe400078e0a14 */
[----:B------:R-:W-:Y:S02]  /*1db0*/  VIADD R39, R88, 0x19 ;  /* 0x0000001958277836 */ /* 0x000fe40000000000 */
[----:B------:R-:W-:Y:S02]  /*1dc0*/  IMAD.MOV R23, RZ, RZ, -R23 ;  /* 0x000000ffff177224 */ /* 0x000fe400078e0a17 */
[----:B------:R-:W-:Y:S01]  /*1dd0*/  IMAD R32, R5, R20, R32 ;  /* 0x0000001405207224 */ /* 0x000fe200078e0220 */
[----:B------:R-:W-:Y:S01]  /*1de0*/  IABS R42, R39 ;  /* 0x00000027002a7213 */ /* 0x000fe20000000000 */
[----:B------:R-:W-:Y:S02]  /*1df0*/  IMAD.MOV.U32 R20, RZ, RZ, R22 ;  /* 0x000000ffff147224 */ /* 0x000fe400078e0016 */
[----:B------:R-:W-:-:S02]  /*1e00*/  IMAD.MOV.U32 R22, RZ, RZ, R38 ;  /* 0x000000ffff167224 */ /* 0x000fc400078e0026 */
[--C-:B------:R-:W-:Y:S01]  /*1e10*/  @!P6 IMAD.IADD R24, R24, 0x1, -R5.reuse ;  /* 0x000000011818e824 */ /* 0x100fe200078e0a05 */
[C---:B------:R-:W-:Y:S01]  /*1e20*/  ISETP.GT.U32.AND P6, PT, R5.reuse, R28, PT ;  /* 0x0000001c0500720c */ /* 0x040fe20003fc4070 */
[C---:B------:R-:W-:Y:S01]  /*1e30*/  IMAD R38, R5.reuse, R23, R40 ;  /* 0x0000001705267224 */ /* 0x040fe200078e0228 */
[----:B------:R-:W-:Y:S01]  /*1e40*/  IABS R40, R88 ;  /* 0x0000005800287213 */ /* 0x000fe20000000000 */
[----:B------:R-:W-:Y:S01]  /*1e50*/  @!P3 IMAD.IADD R30, R30, 0x1, -R5 ;  /* 0x000000011e1eb824 */ /* 0x000fe200078e0a05 */
[----:B------:R-:W-:Y:S01]  /*1e60*/  ISETP.GT.U32.AND P0, PT, R5, R24, PT ;  /* 0x000000180500720c */ /* 0x000fe20003f04070 */
[----:B------:R-:W-:Y:S01]  /*1e70*/  IMAD.HI.U32 R23, R19, R42, RZ ;  /* 0x0000002a13177227 */ /* 0x000fe200078e00ff */
[----:B------:R-:W-:-:S03]  /*1e80*/  ISETP.GT.U32.AND P3, PT, R5, R38, PT ;  /* 0x000000260500720c */ /* 0x000fc60003f64070 */
[C---:B------:R-:W-:Y:S02]  /*1e90*/  IMAD R36, R5.reuse, R27, R36 ;  /* 0x0000001b05247224 */ /* 0x040fe400078e0224 */
[----:B------:R-:W-:Y:S02]  /*1ea0*/  VIADD R37, R88, 0x1a ;  /* 0x0000001a58257836 */ /* 0x000fe40000000000 */
[----:B------:R-:W-:Y:S02]  /*1eb0*/  IMAD.MOV R23, RZ, RZ, -R23 ;  /* 0x000000ffff177224 */ /* 0x000fe400078e0a17 */
[--C-:B------:R-:W-:Y:S01]  /*1ec0*/  @!P6 IMAD.IADD R28, R28, 0x1, -R5.reuse ;  /* 0x000000011c1ce824 */ /* 0x100fe200078e0a05 */
[C---:B------:R-:W-:Y:S01]  /*1ed0*/  ISETP.GT.U32.AND P6, PT, R5.reuse, R36, PT ;  /* 0x000000240500720c */ /* 0x040fe20003fc4070 */
[C---:B------:R-:W-:Y:S01]  /*1ee0*/  IMAD R42, R5.reuse, R23, R42 ;  /* 0x00000017052a7224 */ /* 0x040fe200078e022a */
[----:B------:R-:W-:Y:S01]  /*1ef0*/  IABS R44, R37 ;  /* 0x00000025002c7213 */ /* 0x000fe20000000000 */
[----:B------:R-:W-:Y:S01]  /*1f00*/  @!P1 IMAD.MOV R22, RZ, RZ, -R22 ;  /* 0x000000ffff169224 */ /* 0x000fe200078e0a16 */
[C---:B------:R-:W-:Y:S01]  /*1f10*/  ISETP.GT.U32.AND P1, PT, R5.reuse, R26, PT ;  /* 0x0000001a0500720c */ /* 0x040fe20003f24070 */
[----:B------:R-:W-:Y:S01]  /*1f20*/  @!P3 IMAD.IADD R38, R38, 0x1, -R5 ;  /* 0x000000012626b824 */ /* 0x000fe200078e0a05 */
[----:B------:R-:W-:Y:S01]  /*1f30*/  ISETP.GT.U32.AND P3, PT, R5, R42, PT ;  /* 0x0000002a0500720c */ /* 0x000fe20003f64070 */
[----:B------:R-:W-:-:S04]  /*1f40*/  IMAD.HI.U32 R27, R19, R44, RZ ;  /* 0x0000002c131b7227 */ /* 0x000fc800078e00ff */
[----:B------:R-:W-:Y:S01]  /*1f50*/  @!P0 IMAD.IADD R24, R24, 0x1, -R5 ;  /* 0x0000000118188824 */ /* 0x000fe200078e0a05 */
[C---:B------:R-:W-:Y:S01]  /*1f60*/  ISETP.GT.U32.AND P0, PT, R5.reuse, R32, PT ;  /* 0x000000200500720c */ /* 0x040fe20003f04070 */
[----:B------:R-:W-:Y:S02]  /*1f70*/  IMAD.MOV R27, RZ, RZ, -R27 ;  /* 0x000000ffff1b7224 */ /* 0x000fe400078e0a1b */
[----:B------:R-:W-:Y:S01]  /*1f80*/  @!P2 IMAD.MOV R20, RZ, RZ, -R20 ;  /* 0x000000ffff14a224 */ /* 0x000fe200078e0a14 */
[C---:B------:R-:W-:Y:S01]  /*1f90*/  ISETP.GT.U32.AND P2, PT, R5.reuse, R28, PT ;  /* 0x0000001c0500720c */ /* 0x040fe20003f44070 */
[--C-:B------:R-:W-:Y:S02]  /*1fa0*/  @!P6 IMAD.IADD R36, R36, 0x1, -R5.reuse ;  /* 0x000000012424e824 */ /* 0x100fe400078e0a05 */
[C---:B------:R-:W-:Y:S02]  /*1fb0*/  IMAD R44, R5.reuse, R27, R44 ;  /* 0x0000001b052c7224 */ /* 0x040fe400078e022c */
[--C-:B------:R-:W-:Y:S01]  /*1fc0*/  @!P1 IMAD.IADD R26, R26, 0x1, -R5.reuse ;  /* 0x000000011a1a9824 */ /* 0x100fe200078e0a05 */
[C---:B------:R-:W-:Y:S01]  /*1fd0*/  ISETP.GT.U32.AND P6, PT, R5.reuse, R36, PT ;  /* 0x000000240500720c */ /* 0x040fe20003fc4070 */
[--C-:B------:R-:W-:Y:S01]  /*1fe0*/  @!P3 IMAD.IADD R42, R42, 0x1, -R5.reuse ;  /* 0x000000012a2ab824 */ /* 0x100fe200078e0a05 */
[C---:B------:R-:W-:Y:S01]  /*1ff0*/  ISETP.GT.U32.AND P1, PT, R5.reuse, R34, PT ;  /* 0x000000220500720c */ /* 0x040fe20003f24070 */
[----:B------:R-:W-:Y:S01]  /*2000*/  @!P0 IMAD.IADD R32, R32, 0x1, -R5 ;  /* 0x0000000120208824 */ /* 0x000fe200078e0a05 */
[----:B------:R-:W-:Y:S01]  /*2010*/  ISETP.GT.U32.AND P3, PT, R5, R44, PT ;  /* 0x0000002c0500720c */ /* 0x000fe20003f64070 */
[C---:B------:R-:W-:Y:S01]  /*2020*/  VIADD R47, R88.reuse, 0x1e ;  /* 0x0000001e582f7836 */ /* 0x040fe20000000000 */
[----:B------:R-:W-:Y:S01]  /*2030*/  ISETP.GE.AND P0, PT, R43, RZ, PT ;  /* 0x000000ff2b00720c */ /* 0x000fe20003f06270 */
[----:B------:R-:W-:-:S02]  /*2040*/  VIADD R43, R88, 0x1c ;  /* 0x0000001c582b7836 */ /* 0x000fc40000000000 */
[--C-:B------:R-:W-:Y:S01]  /*2050*/  @!P2 IMAD.IADD R28, R28, 0x1, -R5.reuse ;  /* 0x000000011c1ca824 */ /* 0x100fe200078e0a05 */
[----:B------:R-:W-:Y:S01]  /*2060*/  ISETP.GE.AND P2, PT, R29, RZ, PT ;  /* 0x000000ff1d00720c */ /* 0x000fe20003f46270 */
[----:B------:R-:W-:Y:S01]  /*2070*/  @!P4 IMAD.MOV R24, RZ, RZ, -R24 ;  /* 0x000000ffff18c224 */ /* 0x000fe200078e0a18 */
[----:B------:R-:W-:Y:S01]  /*2080*/  IABS R48, R43 ;  /* 0x0000002b00307213 */ /* 0x000fe20000000000 */
[--C-:B------:R-:W-:Y:S01]  /*2090*/  @!P6 IMAD.IADD R36, R36, 0x1, -R5.reuse ;  /* 0x000000012424e824 */ /* 0x100fe200078e0a05 */
[----:B------:R-:W-:Y:S01]  /*20a0*/  ISETP.GE.AND P6, PT, R41, RZ, PT ;  /* 0x000000ff2900720c */ /* 0x000fe20003fc6270 */
[--C-:B------:R-:W-:Y:S01]  /*20b0*/  @!P1 IMAD.IADD R34, R34, 0x1, -R5.reuse ;  /* 0x0000000122229824 */ /* 0x100fe200078e0a05 */
[----:B------:R-:W-:Y:S01]  /*20c0*/  ISETP.GE.AND P1, PT, R45, RZ, PT ;  /* 0x000000ff2d00720c */ /* 0x000fe20003f26270 */
[----:B------:R-:W-:Y:S01]  /*20d0*/  @!P3 IMAD.IADD R44, R44, 0x1, -R5 ;  /* 0x000000012c2cb824 */ /* 0x000fe200078e0a05 */
[C---:B------:R-:W-:Y:S01]  /*20e0*/  ISETP.GT.U32.AND P3, PT, R5.reuse, R32, PT ;  /* 0x000000200500720c */ /* 0x040fe20003f64070 */
[C---:B------:R-:W-:Y:S01]  /*20f0*/  VIADD R41, R88.reuse, 0x1b ;  /* 0x0000001b58297836 */ /* 0x040fe20000000000 */
[----:B------:R-:W-:Y:S01]  /*2100*/  IABS R52, R47 ;  /* 0x0000002f00347213 */ /* 0x000fe20000000000 */
[----:B------:R-:W-:Y:S01]  /*2110*/  VIADD R45, R88, 0x1d ;  /* 0x0000001d582d7836 */ /* 0x000fe20000000000 */
[----:B------:R-:W-:Y:S01]  /*2120*/  ISETP.GT.U32.AND P4, PT, R5, R38, PT ;  /* 0x000000260500720c */ /* 0x000fe20003f84070 */
[----:B------:R-:W-:Y:S01]  /*2130*/  IMAD.HI.U32 R27, R19, R48, RZ ;  /* 0x00000030131b7227 */ /* 0x000fe200078e00ff */
[----:B------:R-:W-:-:S02]  /*2140*/  IABS R46, R41 ;  /* 0x00000029002e7213 */ /* 0x000fc40000000000 */
[----:B------:R-:W-:Y:S01]  /*2150*/  IABS R50, R45 ;  /* 0x0000002d00327213 */ /* 0x000fe20000000000 */
[----:B------:R-:W-:Y:S02]  /*2160*/  IMAD.MOV R27, RZ, RZ, -R27 ;  /* 0x000000ffff1b7224 */ /* 0x000fe400078e0a1b */
[----:B------:R-:W-:Y:S01]  /*2170*/  @!P2 IMAD.MOV R26, RZ, RZ, -R26 ;  /* 0x000000ffff1aa224 */ /* 0x000fe200078e0a1a */
[C---:B------:R-:W-:Y:S01]  /*2180*/  ISETP.GT.U32.AND P2, PT, R5.reuse, R34, PT ;  /* 0x000000220500720c */ /* 0x040fe20003f44070 */
[----:B------:R-:W-:Y:S02]  /*2190*/  IMAD R48, R5, R27, R48 ;  /* 0x0000001b05307224 */ /* 0x000fe400078e0230 */
[----:B------:R-:W-:-:S04]  /*21a0*/  IMAD.HI.U32 R23, R19, R46, RZ ;  /* 0x0000002e13177227 */ /* 0x000fc800078e00ff */
[----:B------:R-:W-:-:S04]  /*21b0*/  IMAD.HI.U32 R29, R19, R50, RZ ;  /* 0x00000032131d7227 */ /* 0x000fc800078e00ff */
[----:B------:R-:W-:Y:S01]  /*21c0*/  @!P3 IMAD.IADD R32, R32, 0x1, -R5 ;  /* 0x000000012020b824 */ /* 0x000fe200078e0a05 */
[C---:B------:R-:W-:Y:S01]  /*21d0*/  ISETP.GT.U32.AND P3, PT, R5.reuse, R48, PT ;  /* 0x000000300500720c */ /* 0x040fe20003f64070 */
[----:B------:R-:W-:Y:S02]  /*21e0*/  IMAD.MOV R23, RZ, RZ, -R23 ;  /* 0x000000ffff177224 */ /* 0x000fe400078e0a17 */
[----:B------:R-:W-:Y:S02]  /*21f0*/  IMAD.MOV R29, RZ, RZ, -R29 ;  /* 0x000000ffff1d7224 */ /* 0x000fe400078e0a1d */
[C---:B------:R-:W-:Y:S02]  /*2200*/  IMAD R46, R5.reuse, R23, R46 ;  /* 0x00000017052e7224 */ /* 0x040fe400078e022e */
[C---:B------:R-:W-:Y:S02]  /*2210*/  IMAD R50, R5.reuse, R29, R50 ;  /* 0x0000001d05327224 */ /* 0x040fe400078e0232 */
[----:B------:R-:W-:Y:S01]  /*2220*/  @!P6 IMAD.MOV R28, RZ, RZ, -R28 ;  /* 0x000000ffff1ce224 */ /* 0x000fe200078e0a1c */
[----:B------:R-:W-:Y:S01]  /*2230*/  ISETP.GT.U32.AND P6, PT, R5, R44, PT ;  /* 0x0000002c0500720c */ /* 0x000fe20003fc4070 */
[----:B------:R-:W-:-:S04]  /*2240*/  IMAD.HI.U32 R23, R19, R52, RZ ;  /* 0x0000003413177227 */ /* 0x000fc800078e00ff */
[----:B------:R-:W-:-:S04]  /*2250*/  IMAD.HI.U32 R19, R19, R40, RZ ;  /* 0x0000002813137227 */ /* 0x000fc800078e00ff */
[----:B------:R-:W-:Y:S01]  /*2260*/  @!P2 IMAD.IADD R34, R34, 0x1, -R5 ;  /* 0x000000012222a824 */ /* 0x000fe200078e0a05 */
[----:B------:R-:W-:Y:S01]  /*2270*/  ISETP.GT.U32.AND P2, PT, R5, R50, PT ;  /* 0x000000320500720c */ /* 0x000fe20003f44070 */
[----:B------:R-:W-:Y:S02]  /*2280*/  IMAD.MOV R19, RZ, RZ, -R19 ;  /* 0x000000ffff137224 */ /* 0x000fe400078e0a13 */
[--C-:B------:R-:W-:Y:S01]  /*2290*/  @!P3 IMAD.IADD R48, R48, 0x1, -R5.reuse ;  /* 0x000000013030b824 */ /* 0x100fe200078e0a05 */
[----:B------:R-:W-:Y:S01]  /*22a0*/  ISETP.GE.AND P3, PT, R35, RZ, PT ;  /* 0x000000ff2300720c */ /* 0x000fe20003f66270 */
[C---:B------:R-:W-:Y:S02]  /*22b0*/  IMAD R40, R5.reuse, R19, R40 ;  /* 0x0000001305287224 */ /* 0x040fe400078e0228 */
[--C-:B------:R-:W-:Y:S02]  /*22c0*/  @!P6 IMAD.IADD R44, R44, 0x1, -R5.reuse ;  /* 0x000000012c2ce824 */ /* 0x100fe400078e0a05 */
[----:B------:R-:W-:Y:S01]  /*22d0*/  @!P4 IMAD.IADD R38, R38, 0x1, -R5 ;  /* 0x000000012626c824 */ /* 0x000fe200078e0a05 */
[----:B------:R-:W-:Y:S01]  /*22e0*/  ISETP.GT.U32.AND P6, PT, R5, R40, PT ;  /* 0x000000280500720c */ /* 0x000fe20003fc4070 */
[----:B------:R-:W-:-:S02]  /*22f0*/  IMAD.MOV R23, RZ, RZ, -R23 ;  /* 0x000000ffff177224 */ /* 0x000fc400078e0a17 */
[--C-:B------:R-:W-:Y:S01]  /*2300*/  @!P2 IMAD.IADD R50, R50, 0x1, -R5.reuse ;  /* 0x000000013232a824 */ /* 0x100fe200078e0a05 */
[----:B------:R-:W-:Y:S01]  /*2310*/  ISETP.GE.AND P2, PT, R39, RZ, PT ;  /* 0x000000ff2700720c */ /* 0x000fe20003f46270 */
[C---:B------:R-:W-:Y:S02]  /*2320*/  IMAD R52, R5.reuse, R23, R52 ;  /* 0x0000001705347224 */ /* 0x040fe400078e0234 */
[----:B------:R-:W-:Y:S01]  /*2330*/  @!P3 IMAD.MOV R38, RZ, RZ, -R38 ;  /* 0x000000ffff26b224 */ /* 0x000fe200078e0a26 */
[C---:B------:R-:W-:Y:S01]  /*2340*/  ISETP.GT.U32.AND P3, PT, R5.reuse, R50, PT ;  /* 0x000000320500720c */ /* 0x040fe20003f64070 */
[----:B------:R-:W-:Y:S01]  /*2350*/  @!P0 IMAD.MOV R30, RZ, RZ, -R30 ;  /* 0x000000ffff1e8224 */ /* 0x000fe200078e0a1e */
[C---:B------:R-:W-:Y:S01]  /*2360*/  ISETP.GT.U32.AND P0, PT, R5.reuse, R42, PT ;  /* 0x0000002a0500720c */ /* 0x040fe20003f04070 */
[----:B------:R-:W-:Y:S01]  /*2370*/  @!P1 IMAD.MOV R36, RZ, RZ, -R36 ;  /* 0x000000ffff249224 */ /* 0x000fe200078e0a24 */
[C---:B------:R-:W-:Y:S01]  /*2380*/  ISETP.GT.U32.AND P1, PT, R5.reuse, R46, PT ;  /* 0x0000002e0500720c */ /* 0x040fe20003f24070 */
[----:B------:R-:W-:Y:S01]  /*2390*/  @!P6 IMAD.IADD R40, R40, 0x1, -R5 ;  /* 0x000000012828e824 */ /* 0x000fe200078e0a05 */
[----:B------:R-:W-:Y:S01]  /*23a0*/  ISETP.GT.U32.AND P4, PT, R5, R52, PT ;  /* 0x000000340500720c */ /* 0x000fe20003f84070 */
[----:B------:R-:W-:-:S03]  /*23b0*/  IMAD.SHL.U32 R19, R56, 0x200000, RZ ;  /* 0x0020000038137824 */ /* 0x000fc600078e00ff */
[----:B------:R-:W-:Y:S02]  /*23c0*/  ISETP.GT.U32.AND P6, PT, R5, R40, PT ;  /* 0x000000280500720c */ /* 0x000fe40003fc4070 */
[----:B------:R-:W-:Y:S01]  /*23d0*/  LOP3.LUT R19, R19, 0x600000, RZ, 0xc0, !PT ;  /* 0x0060000013137812 */ /* 0x000fe200078ec0ff */
[--C-:B------:R-:W-:Y:S01]  /*23e0*/  @!P3 IMAD.IADD R50, R50, 0x1, -R5.reuse ;  /* 0x000000013232b824 */ /* 0x100fe200078e0a05 */
[----:B------:R-:W-:Y:S01]  /*23f0*/  ISETP.GE.AND P3, PT, R88, RZ, PT ;  /* 0x000000ff5800720c */ /* 0x000fe20003f66270 */
[--C-:B------:R-:W-:Y:S01]  /*2400*/  @!P0 IMAD.IADD R42, R42, 0x1, -R5.reuse ;  /* 0x000000012a2a8824 */ /* 0x100fe200078e0a05 */
[----:B------:R-:W-:Y:S01]  /*2410*/  ISETP.GE.AND P0, PT, R31, RZ, PT ;  /* 0x000000ff1f00720c */ /* 0x000fe20003f06270 */
[--C-:B------:R-:W-:Y:S01]  /*2420*/  @!P1 IMAD.IADD R46, R46, 0x1, -R5.reuse ;  /* 0x000000012e2e9824 */ /* 0x100fe200078e0a05 */
[----:B------:R-:W-:Y:S01]  /*2430*/  ISETP.GE.AND P1, PT, R33, RZ, PT ;  /* 0x000000ff2100720c */ /* 0x000fe20003f26270 */
[--C-:B------:R-:W-:Y:S01]  /*2440*/  @!P4 IMAD.IADD R52, R52, 0x1, -R5.reuse ;  /* 0x000000013434c824 */ /* 0x100fe200078e0a05 */
[----:B------:R-:W-:Y:S01]  /*2450*/  ISETP.GE.AND P4, PT, R37, RZ, PT ;  /* 0x000000ff2500720c */ /* 0x000fe20003f86270 */
[----:B------:R-:W-:Y:S01]  /*2460*/  @!P2 IMAD.MOV R42, RZ, RZ, -R42 ;  /* 0x000000ffff2aa224 */ /* 0x000fe200078e0a2a */
[----:B------:R-:W-:Y:S01]  /*2470*/  R2UR UR8, R19 ;  /* 0x00000000130872ca */ /* 0x000fe200000e0000 */
[--C-:B------:R-:W-:Y:S01]  /*2480*/  @!P6 IMAD.IADD R40, R40, 0x1, -R5.reuse ;  /* 0x000000012828e824 */ /* 0x100fe200078e0a05 */
[----:B------:R-:W-:Y:S01]  /*2490*/  ISETP.NE.AND P6, PT, R3, RZ, PT ;  /* 0x000000ff0300720c */ /* 0x000fe20003fc5270 */
[----:B------:R-:W1:Y:S01]  /*24a0*/  LDC R19, c[0x0][0x3a4] ;  /* 0x0000e900ff137b82 */ /* 0x000e620000000800 */
[----:B------:R-:W-:Y:S01]  /*24b0*/  LOP3.LUT R3, RZ, R3, RZ, 0x33, !PT ;  /* 0x00000003ff037212 */ /* 0x000fe200078e33ff */
[----:B------:R-:W-:Y:S01]  /*24c0*/  @!P3 IMAD.MOV R40, RZ, RZ, -R40 ;  /* 0x000000ffff28b224 */ /* 0x000fe200078e0a28 */
[----:B------:R-:W-:Y:S01]  /*24d0*/  ISETP.GT.U32.AND P2, PT, R5, R52, PT ;  /* 0x000000340500720c */ /* 0x000fe20003f44070 */
[----:B------:R-:W-:Y:S01]  /*24e0*/  @!P0 IMAD.MOV R32, RZ, RZ, -R32 ;  /* 0x000000ffff208224 */ /* 0x000fe200078e0a20 */
[C---:B------:R-:W-:Y:S01]  /*24f0*/  SEL R56, R3.reuse, R6, !P6 ;  /* 0x0000000603387207 */ /* 0x040fe20007000000 */
[----:B------:R-:W-:Y:S01]  /*2500*/  @!P1 IMAD.MOV R34, RZ, RZ, -R34 ;  /* 0x000000ffff229224 */ /* 0x000fe200078e0a22 */
[C---:B------:R-:W-:Y:S01]  /*2510*/  SEL R80, R3.reuse, R40, !P6 ;  /* 0x0000002803507207 */ /* 0x040fe20007000000 */
[----:B------:R-:W-:Y:S01]  /*2520*/  @!P4 IMAD.MOV R44, RZ, RZ, -R44 ;  /* 0x000000ffff2cc224 */ /* 0x000fe200078e0a2c */
[C---:B------:R-:W-:Y:S01]  /*2530*/  SEL R7, R3.reuse, R7, !P6 ;  /* 0x0000000703077207 */ /* 0x040fe20007000000 */
[----:B------:R-:W-:Y:S01]  /*2540*/  UIADD3 UR12, UPT, UPT, UR5, UR8, URZ ;  /* 0x00000008050c7290 */ /* 0x000fe2000fffe0ff */
[C---:B------:R-:W-:Y:S01]  /*2550*/  SEL R6, R3.reuse, R8, !P6 ;  /* 0x0000000803067207 */ /* 0x040fe20007000000 */
[----:B------:R-:W-:Y:S01]  /*2560*/  STL [R1+0x10a4], R80 ;  /* 0x0010a45001007387 */ /* 0x000fe20000100800 */
[----:B------:R-:W-:Y:S01]  /*2570*/  SEL R8, R3, R9, !P6 ;  /* 0x0000000903087207 */ /* 0x000fe20007000000 */
[----:B------:R-:W-:Y:S01]  /*2580*/  IMAD.U32 R9, RZ, RZ, UR76 ;  /* 0x0000004cff097e24 */ /* 0x000fe2000f8e00ff */
[C---:B------:R-:W-:Y:S01]  /*2590*/  ISETP.GT.U32.AND P0, PT, R5.reuse, R46, PT ;  /* 0x0000002e0500720c */ /* 0x040fe20003f04070 */
[----:B------:R2:W-:Y:S01]  /*25a0*/  STL [R1+0x1398], R56 ;  /* 0x0013983801007387 */ /* 0x0005e20000100800 */
[----:B------:R-:W-:Y:S01]  /*25b0*/  ISETP.GT.U32.AND P1, PT, R5, R48, PT ;  /* 0x000000300500720c */ /* 0x000fe20003f24070 */
[----:B------:R-:W-:Y:S01]  /*25c0*/  @!P2 IMAD.IADD R52, R52, 0x1, -R5 ;  /* 0x000000013434a824 */ /* 0x000fe200078e0a05 */
[----:B------:R-:W-:Y:S01]  /*25d0*/  ISETP.GE.AND P2, PT, R47, RZ, PT ;  /* 0x000000ff2f00720c */ /* 0x000fe20003f46270 */
[----:B------:R3:W-:Y:S01]  /*25e0*/  STL [R1+0x139c], R7 ;  /* 0x00139c0701007387 */ /* 0x0007e20000100800 */
[----:B------:R-:W-:Y:S01]  /*25f0*/  ISETP.GE.AND P4, PT, R41, RZ, PT ;  /* 0x000000ff2900720c */ /* 0x000fe20003f86270 */
[----:B------:R-:W4:Y:S02]  /*2600*/  LDC.64 R88, c[0x0][0x380] ;  /* 0x0000e000ff587b82 */ /* 0x000f240000000a00 */
[----:B------:R0:W-:Y:S01]  /*2610*/  STL [R1+0x13a0], R6 ;  /* 0x0013a00601007387 */ /* 0x0001e20000100800 */
[----:B-1----:R-:W-:-:S02]  /*2620*/  IMAD R0, R0, R19, RZ ;  /* 0x0000001300007224 */ /* 0x002fc400078e02ff */
[----:B--2---:R-:W-:Y:S01]  /*2630*/  VIADD R56, R9, 0x48000 ;  /* 0x0004800009387836 */ /* 0x004fe20000000000 */
[----:B------:R1:W-:Y:S01]  /*2640*/  STL [R1+0x13a4], R8 ;  /* 0x0013a40801007387 */ /* 0x0003e20000100800 */
[--C-:B------:R-:W-:Y:S01]  /*2650*/  @!P0 IMAD.IADD R46, R46, 0x1, -R5.reuse ;  /* 0x000000012e2e8824 */ /* 0x100fe200078e0a05 */
[----:B---3--:R-:W-:Y:S01]  /*2660*/  SEL R7, R3, R10, !P6 ;  /* 0x0000000a03077207 */ /* 0x008fe20007000000 */
[----:B------:R-:W-:Y:S01]  /*2670*/  @!P1 IMAD.IADD R48, R48, 0x1, -R5 ;  /* 0x0000000130309824 */ /* 0x000fe200078e0a05 */
[----:B------:R-:W-:Y:S01]  /*2680*/  ISETP.GE.AND P0, PT, R43, RZ, PT ;  /* 0x000000ff2b00720c */ /* 0x000fe20003f06270 */
[----:B------:R-:W-:Y:S01]  /*2690*/  @!P2 IMAD.MOV R52, RZ, RZ, -R52 ;  /* 0x000000ffff34a224 */ /* 0x000fe200078e0a34 */
[----:B0-----:R-:W-:Y:S01]  /*26a0*/  SEL R6, R3, R12, !P6 ;  /* 0x0000000c03067207 */ /* 0x001fe20007000000 */
[----:B------:R0:W-:Y:S01]  /*26b0*/  STL [R1+0x13a8], R7 ;  /* 0x0013a80701007387 */ /* 0x0001e20000100800 */
[----:B------:R-:W-:Y:S01]  /*26c0*/  ISETP.GE.AND P1, PT, R45, RZ, PT ;  /* 0x000000ff2d00720c */ /* 0x000fe20003f26270 */
[----:B------:R-:W-:Y:S01]  /*26d0*/  @!P4 IMAD.MOV R46, RZ, RZ, -R46 ;  /* 0x000000ffff2ec224 */ /* 0x000fe200078e0a2e */
[C---:B-1----:R-:W-:Y:S01]  /*26e0*/  SEL R8, R3.reuse, R11, !P6 ;  /* 0x0000000b03087207 */ /* 0x042fe20007000000 */
[----:B------:R1:W-:Y:S01]  /*26f0*/  STL [R1+0x13ac], R6 ;  /* 0x0013ac0601007387 */ /* 0x0003e20000100800 */
[----:B------:R-:W-:Y:S01]  /*2700*/  ISETP.NE.U32.AND P2, PT, R90, RZ, PT ;  /* 0x000000ff5a00720c */ /* 0x000fe20003f45070 */
[----:B------:R-:W2:Y:S01]  /*2710*/  LDC R5, c[0x0][0x3a0] ;  /* 0x0000e800ff057b82 */ /* 0x000ea20000000800 */
[----:B------:R-:W-:Y:S01]  /*2720*/  R2UR UR4, R56 ;  /* 0x00000000380472ca */ /* 0x000fe200000e0000 */
[----:B------:R3:W-:Y:S01]  /*2730*/  STL [R1+0x13b0], R8 ;  /* 0x0013b00801007387 */ /* 0x0007e20000100800 */
[C---:B0-----:R-:W-:Y:S01]  /*2740*/  SEL R7, R3.reuse, R13, !P6 ;  /* 0x0000000d03077207 */ /* 0x041fe20007000000 */
[----:B------:R-:W-:Y:S01]  /*2750*/  @!P0 IMAD.MOV R48, RZ, RZ, -R48 ;  /* 0x000000ffff308224 */ /* 0x000fe200078e0a30 */
[----:B------:R-:W-:Y:S01]  /*2760*/  STTM.x64 tmem[UR12], RZ ;  /* 0x000000ff000079ed */ /* 0x000fe2000834000c */
[----:B------:R-:W0:Y:S01]  /*2770*/  FENCE.VIEW.ASYNC.T ;  /* 0x00000000000073c6 */ /* 0x000e220000000200 */
[----:B-1----:R-:W-:Y:S01]  /*2780*/  SEL R6, R3, R14, !P6 ;  /* 0x0000000e03067207 */ /* 0x002fe20007000000 */
[----:B------:R1:W-:Y:S01]  /*2790*/  STL [R1+0x13b4], R7 ;  /* 0x0013b40701007387 */ /* 0x0003e20000100800 */
[----:B------:R-:W-:Y:S01]  /*27a0*/  @!P1 IMAD.MOV R50, RZ, RZ, -R50 ;  /* 0x000000ffff329224 */ /* 0x000fe200078e0a32 */
[----:B----4-:R-:W-:-:S02]  /*27b0*/  LEA R90, P0, R0, R88, 0x1 ;  /* 0x00000058005a7211 */ /* 0x010fc400078008ff */
[----:B0-----:R-:W-:Y:S01]  /*27c0*/  VOTEU.ALL UP0, P2 ;  /* 0x0000000000ff7886 */ /* 0x001fe20001000000 */
[C---:B---3--:R-:W-:Y:S01]  /*27d0*/  SEL R8, R3.reuse, R15, !P6 ;  /* 0x0000000f03087207 */ /* 0x048fe20007000000 */
[----:B------:R0:W-:Y:S01]  /*27e0*/  STL [R1+0x13b8], R6 ;  /* 0x0013b80601007387 */ /* 0x0001e20000100800 */
[----:B------:R-:W-:Y:S01]  /*27f0*/  VOTEU.ALL UP1, P2 ;  /* 0x0000000000ff7886 */ /* 0x000fe20001020000 */
[----:B------:R-:W-:Y:S02]  /*2800*/  LEA.HI.X.SX32 R91, R0, R89, 0x1, P0 ;  /* 0x00000059005b7211 */ /* 0x000fe400000f0eff */
[----:B------:R3:W-:Y:S01]  /*2810*/  STL [R1+0x13bc], R8 ;  /* 0x0013bc0801007387 */ /* 0x0007e20000100800 */
[----:B-1----:R-:W-:Y:S01]  /*2820*/  SEL R7, R3, R16, !P6 ;  /* 0x0000001003077207 */ /* 0x002fe20007000000 */
[----:B------:R-:W-:-:S04]  /*2830*/  @!UP0 UIADD3 UR10, UPT, UPT, -UR9, 0x100000, URZ ;  /* 0x00100000090a8890 */ /* 0x000fc8000fffe1ff */
[----:B------:R-:W-:Y:S02]  /*2840*/  @!UP0 USHF.L.U32 UR11, UR10, 0xb, URZ ;  /* 0x0000000b0a0b8899 */ /* 0x000fe400080006ff */
[----:B------:R-:W-:Y:S01]  /*2850*/  @!UP0 USHF.L.U32 UR10, UR10, 0x1, URZ ;  /* 0x000000010a0a8899 */ /* 0x000fe200080006ff */
[----:B------:R-:W-:Y:S01]  /*2860*/  BAR.SYNC.DEFER_BLOCKING 0x0 ;  /* 0x0000000000007b1d */ /* 0x000fe20000010000 */
[----:B0-----:R-:W-:Y:S01]  /*2870*/  SEL R6, R3, R17, !P6 ;  /* 0x0000001103067207 */ /* 0x001fe20007000000 */
[----:B--2---:R-:W-:Y:S01]  /*2880*/  VIADD R0, R5, 0xffffffe7 ;  /* 0xffffffe705007836 */ /* 0x004fe20000000000 */
[----:B---3--:R-:W-:-:S03]  /*2890*/  SEL R8, R3, R18, !P6 ;  /* 0x0000001203087207 */ /* 0x008fc60007000000 */
[----:B------:R0:W-:Y:S01]  /*28a0*/  STL [R1+0x13c0], R7 ;  /* 0x0013c00701007387 */ /* 0x0001e20000100800 */
[----:B------:R-:W-:Y:S01]  /*28b0*/  ISETP.GE.U32.AND P4, PT, R0, 0x7ffffee8, PT ;  /* 0x7ffffee80000780c */ /* 0x000fe20003f86070 */
[----:B------:R-:W-:Y:S02]  /*28c0*/  IMAD.U32 R0, RZ, RZ, UR12 ;  /* 0x0000000cff007e24 */ /* 0x000fe4000f8e00ff */
[----:B------:R1:W-:Y:S04]  /*28d0*/  STL [R1+0x13c4], R6 ;  /* 0x0013c40601007387 */ /* 0x0003e80000100800 */
[----:B------:R2:W-:Y:S01]  /*28e0*/  STL [R1+0x13c8], R8 ;  /* 0x0013c80801007387 */ /* 0x0005e20000100800 */
[C---:B0-----:R-:W-:Y:S02]  /*28f0*/  SEL R7, R3.reuse, R20, !P6 ;  /* 0x0000001403077207 */ /* 0x041fe40007000000 */
[----:B-1----:R-:W-:-:S03]  /*2900*/  SEL R6, R3, R22, !P6 ;  /* 0x0000001603067207 */ /* 0x002fc60007000000 */
[----:B------:R0:W-:Y:S04]  /*2910*/  STL [R1+0x13cc], R7 ;  /* 0x0013cc0701007387 */ /* 0x0001e80000100800 */
[----:B------:R-:W1:Y:S02]  /*2920*/  FENCE.VIEW.ASYNC.S ;  /* 0x00000000000073c6 */ /* 0x000e640000000000 */
[----:B-1----:R-:W1:Y:S01]  /*2930*/  @!UP1 SYNCS.EXCH.64 URZ, [UR4], UR10 ;  /* 0x0000000a04ff95b2 */ /* 0x002e620008000100 */
[C---:B--2---:R-:W-:Y:S01]  /*2940*/  SEL R8, R3.reuse, R21, !P6 ;  /* 0x0000001503087207 */ /* 0x044fe20007000000 */
[----:B------:R2:W-:Y:S04]  /*2950*/  STL [R1+0x13d0], R6 ;  /* 0x0013d00601007387 */ /* 0x0005e80000100800 */
[----:B------:R3:W-:Y:S01]  /*2960*/  STL [R1+0x13d4], R8 ;  /* 0x0013d40801007387 */ /* 0x0007e20000100800 */
[----:B0-----:R-:W-:-:S02]  /*2970*/  SEL R7, R3, R24, !P6 ;  /* 0x0000001803077207 */ /* 0x001fc40007000000 */
[----:B--2---:R-:W-:-:S03]  /*2980*/  SEL R6, R3, R26, !P6 ;  /* 0x0000001a03067207 */ /* 0x004fc60007000000 */
[----:B------:R0:W-:Y:S01]  /*2990*/  STL [R1+0x13d8], R7 ;  /* 0x0013d80701007387 */ /* 0x0001e20000100800 */
[----:B---3--:R-:W-:-:S03]  /*29a0*/  SEL R8, R3, R28, !P6 ;  /* 0x0000001c03087207 */ /* 0x008fc60007000000 */
[----:B------:R2:W-:Y:S04]  /*29b0*/  STL [R1+0x13dc], R6 ;  /* 0x0013dc0601007387 */ /* 0x0005e80000100800 */
[----:B------:R3:W-:Y:S01]  /*29c0*/  STL [R1+0x13e0], R8 ;  /* 0x0013e00801007387 */ /* 0x0007e20000100800 */
[C---:B0-----:R-:W-:Y:S02]  /*29d0*/  SEL R7, R3.reuse, R30, !P6 ;  /* 0x0000001e03077207 */ /* 0x041fe40007000000 */
        /* <DEDUP_REMOVED lines=20> */
[----:B------:R-:W-:Y:S01]  /*2b20*/  SEL R3, R3, R4, !P6 ;  /* 0x0000000403037207 */ /* 0x000fe20007000000 */
[----:B------:R-:W-:Y:S02]  /*2b30*/  IMAD R4, R2, R19, RZ ;  /* 0x0000001302047224 */ /* 0x000fe400078e02ff */
[----:B------:R2:W-:Y:S01]  /*2b40*/  STL [R1+0x140c], R6 ;  /* 0x00140c0601007387 */ /* 0x0005e20000100800 */
[----:B------:R-:W-:Y:S01]  /*2b50*/  PRMT R59, RZ, 0x7610, R59 ;  /* 0x00007610ff3b7816 */ /* 0x000fe2000000003b */
[C---:B---3--:R-:W-:Y:S01]  /*2b60*/  VIADD R8, R5.reuse, 0xffffffef ;  /* 0xffffffef05087836 */ /* 0x048fe20000000000 */
[C---:B------:R-:W-:Y:S01]  /*2b70*/  LEA R88, P1, R4.reuse, R88, 0x1 ;  /* 0x0000005804587211 */ /* 0x040fe200078208ff */
[----:B------:R3:W-:Y:S01]  /*2b80*/  STL [R1+0x1410], R3 ;  /* 0x0014100301007387 */ /* 0x0007e20000100800 */
[C---:B0-----:R-:W-:Y:S02]  /*2b90*/  VIADD R7, R5.reuse, 0xfffffff7 ;  /* 0xfffffff705077836 */ /* 0x041fe40000000000 */
[----:B------:R-:W-:Y:S01]  /*2ba0*/  LEA.HI.X.SX32 R89, R4, R89, 0x1, P1 ;  /* 0x0000005904597211 */ /* 0x000fe200008f0eff */
[C---:B------:R-:W-:Y:S01]  /*2bb0*/  VIADD R4, R5.reuse, 0xffffffdf ;  /* 0xffffffdf05047836 */ /* 0x040fe20000000000 */
[----:B------:R-:W-:Y:S01]  /*2bc0*/  ISETP.GE.U32.AND P6, PT, R8, 0x7ffffef0, PT ;  /* 0x7ffffef00800780c */ /* 0x000fe20003fc6070 */
[----:B--2---:R-:W-:Y:S01]  /*2bd0*/  VIADD R6, R5, 0xffffffff ;  /* 0xffffffff05067836 */ /* 0x004fe20000000000 */
[----:B------:R-:W-:-:S02]  /*2be0*/  ISETP.GE.U32.AND P3, PT, R7, 0x7ffffef8, PT ;  /* 0x7ffffef80700780c */ /* 0x000fc40003f66070 */
[----:B------:R-:W-:Y:S01]  /*2bf0*/  PRMT R65, RZ, 0x7610, R65 ;  /* 0x00007610ff417816 */ /* 0x000fe20000000041 */
[----:B---3--:R-:W0:Y:S01]  /*2c00*/  LDC.64 R2, c[0x0][0x3a8] ;  /* 0x0000ea00ff027b82 */ /* 0x008e220000000a00 */
[----:B------:R-:W-:-:S07]  /*2c10*/  ISETP.GE.U32.AND P1, PT, R6, 0x7fffff00, PT ;  /* 0x7fffff000600780c */ /* 0x000fce0003f26070 */
[----:B-1----:R-:W-:Y:S01]  /*2c20*/  BAR.SYNC.DEFER_BLOCKING 0x0 ;  /* 0x0000000000007b1d */ /* 0x002fe20000010000 */
[----:B------:R-:W-:Y:S02]  /*2c30*/  PRMT R6, RZ, 0x7610, R6 ;  /* 0x00007610ff067816 */ /* 0x000fe40000000006 */
[----:B------:R-:W-:Y:S02]  /*2c40*/  PRMT R70, RZ, 0x7610, R70 ;  /* 0x00007610ff467816 */ /* 0x000fe40000000046 */
[----:B------:R-:W-:Y:S02]  /*2c50*/  PRMT R58, RZ, 0x7610, R58 ;  /* 0x00007610ff3a7816 */ /* 0x000fe4000000003a */
[----:B------:R-:W-:Y:S01]  /*2c60*/  ISETP.GE.U32.AND P0, PT, R4, 0x7ffffee0, PT ;  /* 0x7ffffee00400780c */ /* 0x000fe20003f06070 */
[----:B------:R-:W-:Y:S02]  /*2c70*/  VIADD R4, R5, 0xffffffcf ;  /* 0xffffffcf05047836 */ /* 0x000fe40000000000 */
[C---:B0-----:R-:W-:Y:S01]  /*2c80*/  IMAD.SHL.U32 R7, R2.reuse, 0x8, RZ ;  /* 0x0000000802077824 */ /* 0x041fe200078e00ff */
[----:B------:R-:W-:Y:S03]  /*2c90*/  STL [R1+0x2174], R3 ;  /* 0x0021740301007387 */ /* 0x000fe60000100800 */
[----:B------:R-:W-:Y:S01]  /*2ca0*/  IMAD.WIDE R80, R7, 0x2, R90 ;  /* 0x0000000207507825 */ /* 0x000fe200078e025a */
[----:B------:R0:W-:Y:S04]  /*2cb0*/  STL [R1+0x1414], R9 ;  /* 0x0014140901007387 */ /* 0x0001e80000100800 */
[----:B------:R1:W-:Y:S04]  /*2cc0*/  STL [R1+0x10a0], R56 ;  /* 0x0010a03801007387 */ /* 0x0003e80000100800 */
[----:B------:R2:W-:Y:S01]  /*2cd0*/  STL [R1+0x1f5c], R0 ;  /* 0x001f5c0001007387 */ /* 0x0005e20000100800 */
[----:B0-----:R-:W-:-:S03]  /*2ce0*/  IMAD R9, R2, 0x18, RZ ;  /* 0x0000001802097824 */ /* 0x001fc600078e02ff */
[----:B------:R-:W3:Y:S01]  /*2cf0*/  @!P1 LDG.E.U16 R62, desc[UR6][R90.64] ;  /* 0x000000065a3e9981 */ /* 0x000ee2000c1e1500 */
[----:B-1----:R-:W-:-:S03]  /*2d00*/  IMAD.WIDE R56, R7, 0x2, R88 ;  /* 0x0000000207387825 */ /* 0x002fc600078e0258 */
[----:B------:R-:W4:Y:S01]  /*2d10*/  @!P1 LDG.E.U16 R63, desc[UR6][R88.64] ;  /* 0x00000006583f9981 */ /* 0x000f22000c1e1500 */
[----:B--2---:R-:W-:Y:S02]  /*2d20*/  VIADD R0, R5, 0xffffffd7 ;  /* 0xffffffd705007836 */ /* 0x004fe40000000000 */
[----:B------:R-:W-:Y:S01]  /*2d30*/  IMAD.SHL.U32 R7, R2, 0x10, RZ ;  /* 0x0000001002077824 */ /* 0x000fe200078e00ff */
[----:B------:R0:W-:Y:S02]  /*2d40*/  STL.64 [R1+0x1028], R80 ;  /* 0x0010285001007387 */ /* 0x0001e40000100a00 */
[----:B------:R-:W-:Y:S01]  /*2d50*/  ISETP.GE.U32.AND P1, PT, R0, 0x7ffffed8, PT ;  /* 0x7ffffed80000780c */ /* 0x000fe20003f26070 */
[C---:B------:R-:W-:Y:S01]  /*2d60*/  IMAD.WIDE R86, R7.reuse, 0x2, R90 ;  /* 0x0000000207567825 */ /* 0x040fe200078e025a */
[----:B------:R0:W2:Y:S03]  /*2d70*/  @!P3 LDG.E.U16 R92, desc[UR6][R80.64] ;  /* 0x00000006505cb981 */ /* 0x0000a6000c1e1500 */
[----:B------:R-:W-:Y:S01]  /*2d80*/  IMAD.WIDE R82, R7, 0x2, R88 ;  /* 0x0000000207527825 */ /* 0x000fe200078e0258 */
[----:B------:R1:W-:Y:S04]  /*2d90*/  STL.64 [R1+0x1020], R56 ;  /* 0x0010203801007387 */ /* 0x0003e80000100a00 */
[----:B------:R1:W2:Y:S01]  /*2da0*/  @!P3 LDG.E.U16 R71, desc[UR6][R56.64] ;  /* 0x000000063847b981 */ /* 0x0002a2000c1e1500 */
[----:B0-----:R-:W-:-:S03]  /*2db0*/  IMAD.WIDE R80, R9, 0x2, R90 ;  /* 0x0000000209507825 */ /* 0x001fc600078e025a */
[----:B------:R-:W-:Y:S01]  /*2dc0*/  STL.64 [R1+0xfa8], R86 ;  /* 0x000fa85601007387 */ /* 0x000fe20000100a00 */
[----:B------:R-:W-:-:S03]  /*2dd0*/  IMAD.SHL.U32 R7, R2, 0x20, RZ ;  /* 0x0000002002077824 */ /* 0x000fc600078e00ff */
[----:B------:R-:W2:Y:S01]  /*2de0*/  @!P6 LDG.E.U16 R65, desc[UR6][R86.64] ;  /* 0x000000065641e981 */ /* 0x000ea2000c1e1500 */
[----:B-1----:R-:W-:-:S03]  /*2df0*/  IMAD.WIDE R56, R9, 0x2, R88 ;  /* 0x0000000209387825 */ /* 0x002fc600078e0258 */
[----:B------:R-:W-:Y:S01]  /*2e00*/  STL.64 [R1+0xfa0], R82 ;  /* 0x000fa05201007387 */ /* 0x000fe20000100a00 */
[----:B------:R-:W-:-:S03]  /*2e10*/  IMAD R9, R2, 0x28, RZ ;  /* 0x0000002802097824 */ /* 0x000fc600078e02ff */
[----:B------:R-:W-:Y:S04]  /*2e20*/  STL.64 [R1+0xf28], R80 ;  /* 0x000f285001007387 */ /* 0x000fe80000100a00 */
[----:B------:R0:W-:Y:S04]  /*2e30*/  STL.64 [R1+0xf20], R56 ;  /* 0x000f203801007387 */ /* 0x0001e80000100a00 */
[----:B------:R0:W2:Y:S01]  /*2e40*/  @!P4 LDG.E.U16 R59, desc[UR6][R56.64] ;  /* 0x00000006383bc981 */ /* 0x0000a2000c1e1500 */
[----:B------:R-:W-:-:S03]  /*2e50*/  VIADD R0, R5, 0xffffffc7 ;  /* 0xffffffc705007836 */ /* 0x000fc60000000000 */
[----:B------:R1:W2:Y:S01]  /*2e60*/  @!P6 LDG.E.U16 R70, desc[UR6][R82.64] ;  /* 0x000000065246e981 */ /* 0x0002a2000c1e1500 */
[----:B------:R-:W-:-:S03]  /*2e70*/  ISETP.GE.U32.AND P3, PT, R4, 0x7ffffed0, PT ;  /* 0x7ffffed00400780c */ /* 0x000fc60003f66070 */
[----:B------:R1:W2:Y:S01]  /*2e80*/  @!P4 LDG.E.U16 R58, desc[UR6][R80.64] ;  /* 0x00000006503ac981 */ /* 0x0002a2000c1e1500 */
[----:B0-----:R-:W-:-:S05]  /*2e90*/  IMAD.WIDE R56, R9, 0x2, R88 ;  /* 0x0000000209387825 */ /* 0x001fca00078e0258 */
[----:B------:R0:W2:Y:S01]  /*2ea0*/  @!P1 LDG.E.U16 R6, desc[UR6][R56.64] ;  /* 0x0000000638069981 */ /* 0x0000a2000c1e1500 */
[----:B------:R-:W-:-:S04]  /*2eb0*/  IMAD.WIDE R86, R7, 0x2, R90 ;  /* 0x0000000207567825 */ /* 0x000fc800078e025a */
[----:B-1----:R-:W-:Y:S01]  /*2ec0*/  IMAD.WIDE R82, R7, 0x2, R88 ;  /* 0x0000000207527825 */ /* 0x002fe200078e0258 */
[----:B------:R-:W-:Y:S03]  /*2ed0*/  STL.64 [R1+0xea8], R86 ;  /* 0x000ea85601007387 */ /* 0x000fe60000100a00 */
[----:B------:R-:W-:Y:S01]  /*2ee0*/  IMAD.WIDE R80, R9, 0x2, R90 ;  /* 0x0000000209507825 */ /* 0x000fe200078e025a */
[----:B------:R-:W-:Y:S01]  /*2ef0*/  ISETP.GE.U32.AND P6, PT, R0, 0x7ffffec8, PT ;  /* 0x7ffffec80000780c */ /* 0x000fe20003fc6070 */
[----:B------:R-:W-:Y:S01]  /*2f00*/  STL.64 [R1+0xea0], R82 ;  /* 0x000ea05201007387 */ /* 0x000fe20000100a00 */
[----:B------:R-:W-:Y:S01]  /*2f10*/  PRMT R66, RZ, 0x7610, R66 ;  /* 0x00007610ff427816 */ /* 0x000fe20000000042 */
[----:B------:R-:W-:Y:S01]  /*2f20*/  IMAD R7, R2, 0x30, RZ ;  /* 0x0000003002077824 */ /* 0x000fe200078e02ff */
[----:B------:R-:W-:Y:S01]  /*2f30*/  PRMT R64, RZ, 0x7610, R64 ;  /* 0x00007610ff407816 */ /* 0x000fe20000000040 */
[----:B------:R-:W-:Y:S01]  /*2f40*/  STL.64 [R1+0xe28], R80 ;  /* 0x000e285001007387 */ /* 0x000fe20000100a00 */
[----:B------:R-:W-:-:S03]  /*2f50*/  PRMT R67, RZ, 0x7610, R67 ;  /* 0x00007610ff437816 */ /* 0x000fc60000000043 */
[----:B------:R0:W-:Y:S01]  /*2f60*/  STL.64 [R1+0xe20], R56 ;  /* 0x000e203801007387 */ /* 0x0001e20000100a00 */
[----:B------:R-:W-:Y:S02]  /*2f70*/  PRMT R84, RZ, 0x7610, R84 ;  /* 0x00007610ff547816 */ /* 0x000fe40000000054 */
[----:B------:R-:W-:Y:S01]  /*2f80*/  PRMT R85, RZ, 0x7610, R85 ;  /* 0x00007610ff557816 */ /* 0x000fe20000000055 */
[----:B------:R1:W3:Y:S01]  /*2f90*/  @!P0 LDG.E.U16 R66, desc[UR6][R86.64] ;  /* 0x0000000656428981 */ /* 0x0002e2000c1e1500 */
[----:B------:R-:W-:Y:S02]  /*2fa0*/  PRMT R54, RZ, 0x7610, R54 ;  /* 0x00007610ff367816 */ /* 0x000fe40000000036 */
[----:B------:R-:W-:Y:S01]  /*2fb0*/  PRMT R55, RZ, 0x7610, R55 ;  /* 0x00007610ff377816 */ /* 0x000fe20000000037 */
[----:B------:R2:W3:Y:S01]  /*2fc0*/  @!P1 LDG.E.U16 R64, desc[UR6][R80.64] ;  /* 0x0000000650409981 */ /* 0x0004e2000c1e1500 */
[----:B0-----:R-:W-:-:S03]  /*2fd0*/  IMAD.WIDE R56, R7, 0x2, R88 ;  /* 0x0000000207387825 */ /* 0x001fc600078e0258 */
[----:B------:R0:W3:Y:S01]  /*2fe0*/  @!P0 LDG.E.U16 R67, desc[UR6][R82.64] ;  /* 0x0000000652438981 */ /* 0x0000e2000c1e1500 */
[----:B-1----:R-:W-:-:S03]  /*2ff0*/  IMAD.WIDE R86, R7, 0x2, R90 ;  /* 0x0000000207567825 */ /* 0x002fc600078e025a */
[----:B------:R-:W3:Y:S04]  /*3000*/  @!P3 LDG.E.U16 R84, desc[UR6][R56.64] ;  /* 0x000000063854b981 */ /* 0x000ee8000c1e1500 */
[----:B------:R-:W3:Y:S04]  /*3010*/  @!P3 LDG.E.U16 R85, desc[UR6][R86.64] ;  /* 0x000000065655b981 */ /* 0x000ee8000c1e1500 */
[----:B--2---:R1:W-:Y:S02]  /*3020*/  STL [R1+0x230], R6 ;  /* 0x0002300601007387 */ /* 0x0043e40000100800 */
[----:B-1----:R-:W-:-:S04]  /*3030*/  IMAD R6, R2, 0x38, RZ ;  /* 0x0000003802067824 */ /* 0x002fc800078e02ff */
[C---:B------:R-:W-:Y:S01]  /*3040*/  IMAD.WIDE R80, R6.reuse, 0x2, R88 ;  /* 0x0000000206507825 */ /* 0x040fe200078e0258 */
[----:B------:R1:W-:Y:S03]  /*3050*/  STL.64 [R1+0xda8], R86 ;  /* 0x000da85601007387 */ /* 0x0003e60000100a00 */
[----:B0-----:R-:W-:Y:S01]  /*3060*/  IMAD.WIDE R82, R6, 0x2, R90 ;  /* 0x0000000206527825 */ /* 0x001fe200078e025a */
[----:B------:R0:W-:Y:S04]  /*3070*/  STL.64 [R1+0xda0], R56 ;  /* 0x000da03801007387 */ /* 0x0001e80000100a00 */
[----:B------:R-:W2:Y:S04]  /*3080*/  @!P6 LDG.E.U16 R54, desc[UR6][R80.64] ;  /* 0x000000065036e981 */ /* 0x000ea8000c1e1500 */
[----:B-1----:R-:W4:Y:S04]  /*3090*/  LDL.LU.64 R86, [R1+0x2708] ;  /* 0x0027080001567983 */ /* 0x002f280000300a00 */
[----:B------:R1:W4:Y:S04]  /*30a0*/  @!P6 LDG.E.U16 R55, desc[UR6][R82.64] ;  /* 0x000000065237e981 */ /* 0x000328000c1e1500 */
[----:B0-----:R-:W4:Y:S01]  /*30b0*/  LDL.LU.64 R56, [R1+0x2700] ;  /* 0x0027000001387983 */ /* 0x001f220000300a00 */
[----:B------:R-:W-:-:S02]  /*30c0*/  VIADD R4, R5, 0xffffffbf ;  /* 0xffffffbf05047836 */ /* 0x000fc40000000000 */
[----:B------:R-:W-:-:S03]  /*30d0*/  VIADD R0, R5, 0xffffffb7 ;  /* 0xffffffb705007836 */ /* 0x000fc60000000000 */
[----:B------:R-:W-:Y:S01]  /*30e0*/  ISETP.GE.U32.AND P4, PT, R4, 0x7ffffec0, PT ;  /* 0x7ffffec00400780c */ /* 0x000fe20003f86070 */
[C---:B------:R-:W-:Y:S01]  /*30f0*/  VIADD R4, R5.reuse, 0xffffffaf ;  /* 0xffffffaf05047836 */ /* 0x040fe20000000000 */
[----:B------:R-:W-:Y:S01]  /*3100*/  ISETP.GE.U32.AND P0, PT, R0, 0x7ffffeb8, PT ;  /* 0x7ffffeb80000780c */ /* 0x000fe20003f06070 */
[----:B------:R-:W-:-:S03]  /*3110*/  VIADD R0, R5, 0xffffffa7 ;  /* 0xffffffa705007836 */ /* 0x000fc60000000000 */
[----:B------:R-:W-:Y:S01]  /*3120*/  ISETP.GE.U32.AND P1, PT, R4, 0x7ffffeb0, PT ;  /* 0x7ffffeb00400780c */ /* 0x000fe20003f26070 */
[----:B------:R-:W-:Y:S01]  /*3130*/  VIADD R4, R5, 0xffffff9f ;  /* 0xffffff9f05047836 */ /* 0x000fe20000000000 */
[----:B------:R1:W-:Y:S01]  /*3140*/  STL.64 [R1+0xd28], R82 ;  /* 0x000d285201007387 */ /* 0x0003e20000100a00 */
[----:B------:R-:W-:-:S03]  /*3150*/  ISETP.GE.U32.AND P3, PT, R0, 0x7ffffea8, PT ;  /* 0x7ffffea80000780c */ /* 0x000fc60003f66070 */
[----:B------:R0:W-:Y:S01]  /*3160*/  STL.64 [R1+0xd20], R80 ;  /* 0x000d205001007387 */ /* 0x0001e20000100a00 */
[----:B------:R-:W-:Y:S01]  /*3170*/  ISETP.GE.U32.AND P6, PT, R4, 0x7ffffea0, PT ;  /* 0x7ffffea00400780c */ /* 0x000fe20003fc6070 */
[C---:B------:R-:W-:Y:S02]  /*3180*/  IMAD.SHL.U32 R4, R2.reuse, 0x40, RZ ;  /* 0x0000004002047824 */ /* 0x040fe400078e00ff */
[----:B---3--:R-:W-:Y:S01]  /*3190*/  STL [R1+0x1f8], R84 ;  /* 0x0001f85401007387 */ /* 0x008fe20000100800 */
[----:B------:R-:W-:-:S03]  /*31a0*/  IMAD R0, R2, 0x48, RZ ;  /* 0x0000004802007824 */ /* 0x000fc600078e02ff */
[----:B------:R3:W-:Y:S01]  /*31b0*/  STL [R1+0x1fc], R85 ;  /* 0x0001fc5501007387 */ /* 0x0007e20000100800 */
[----:B-1----:R-:W-:-:S04]  /*31c0*/  IMAD.WIDE R82, R0, 0x2, R90 ;  /* 0x0000000200527825 */ /* 0x002fc800078e025a */
[----:B0-----:R-:W-:-:S04]  /*31d0*/  IMAD.WIDE R80, R0, 0x2, R88 ;  /* 0x0000000200507825 */ /* 0x001fc800078e0258 */
[----:B---3--:R-:W-:Y:S01]  /*31e0*/  IMAD.WIDE R84, R4, 0x2, R90 ;  /* 0x0000000204547825 */ /* 0x008fe200078e025a */
[----:B--2---:R-:W-:Y:S01]  /*31f0*/  STL [R1+0x1f0], R54 ;  /* 0x0001f03601007387 */ /* 0x004fe20000100800 */
[----:B----4-:R-:W-:Y:S02]  /*3200*/  PRMT R86, RZ, 0x7610, R86 ;  /* 0x00007610ff567816 */ /* 0x010fe40000000056 */
[----:B------:R-:W-:Y:S01]  /*3210*/  PRMT R87, RZ, 0x7610, R87 ;  /* 0x00007610ff577816 */ /* 0x000fe20000000057 */
[----:B------:R0:W-:Y:S01]  /*3220*/  STL [R1+0x1f4], R55 ;  /* 0x0001f43701007387 */ /* 0x0001e20000100800 */
[----:B------:R-:W-:-:S04]  /*3230*/  PRMT R56, RZ, 0x7610, R56 ;  /* 0x00007610ff387816 */ /* 0x000fc80000000038 */
[----:B------:R-:W2:Y:S01]  /*3240*/  @!P4 LDG.E.U16 R87, desc[UR6][R84.64] ;  /* 0x000000065457c981 */ /* 0x000ea2000c1e1500 */
[----:B------:R-:W-:Y:S01]  /*3250*/  PRMT R57, RZ, 0x7610, R57 ;  /* 0x00007610ff397816 */ /* 0x000fe20000000039 */
[----:B0-----:R-:W-:Y:S02]  /*3260*/  IMAD.WIDE R54, R4, 0x2, R88 ;  /* 0x0000000204367825 */ /* 0x001fe400078e0258 */
[----:B------:R0:W-:Y:S04]  /*3270*/  STL.64 [R1+0xca8], R84 ;  /* 0x000ca85401007387 */ /* 0x0001e80000100a00 */
[----:B------:R-:W3:Y:S04]  /*3280*/  @!P4 LDG.E.U16 R86, desc[UR6][R54.64] ;  /* 0x000000063656c981 */ /* 0x000ee8000c1e1500 */
[----:B------:R1:W-:Y:S04]  /*3290*/  STL.64 [R1+0xca0], R54 ;  /* 0x000ca03601007387 */ /* 0x0003e80000100a00 */
[----:B------:R-:W4:Y:S04]  /*32a0*/  @!P0 LDG.E.U16 R56, desc[UR6][R80.64] ;  /* 0x0000000650388981 */ /* 0x000f28000c1e1500 */
[----:B0-----:R-:W4:Y:S04]  /*32b0*/  LDL.LU.64 R84, [R1+0x26f8] ;  /* 0x0026f80001547983 */ /* 0x001f280000300a00 */
[----:B------:R0:W4:Y:S04]  /*32c0*/  @!P0 LDG.E.U16 R57, desc[UR6][R82.64] ;  /* 0x0000000652398981 */ /* 0x000128000c1e1500 */
[----:B-1----:R-:W4:Y:S01]  /*32d0*/  LDL.LU.64 R54, [R1+0x26f0] ;  /* 0x0026f00001367983 */ /* 0x002f220000300a00 */
[----:B------:R-:W-:-:S03]  /*32e0*/  VIADD R4, R5, 0xffffff8f ;  /* 0xffffff8f05047836 */ /* 0x000fc60000000000 */
[----:B------:R0:W-:Y:S02]  /*32f0*/  STL.64 [R1+0xc28], R82 ;  /* 0x000c285201007387 */ /* 0x0001e40000100a00 */
[----:B------:R-:W-:Y:S01]  /*3300*/  ISETP.GE.U32.AND P0, PT, R4, 0x7ffffe90, PT ;  /* 0x7ffffe900400780c */ /* 0x000fe20003f06070 */
[C---:B------:R-:W-:Y:S01]  /*3310*/  IMAD R4, R2.reuse, 0x50, RZ ;  /* 0x0000005002047824 */ /* 0x040fe200078e02ff */
[----:B------:R1:W-:Y:S01]  /*3320*/  STL.64 [R1+0xc20], R80 ;  /* 0x000c205001007387 */ /* 0x0003e20000100a00 */
[----:B------:R-:W-:-:S04]  /*3330*/  IMAD R0, R2, 0x58, RZ ;  /* 0x0000005802007824 */ /* 0x000fc800078e02ff */
[----:B0-----:R-:W-:-:S04]  /*3340*/  IMAD.WIDE R82, R0, 0x2, R90 ;  /* 0x0000000200527825 */ /* 0x001fc800078e025a */
[----:B-1----:R-:W-:Y:S01]  /*3350*/  IMAD.WIDE R80, R0, 0x2, R88 ;  /* 0x0000000200507825 */ /* 0x002fe200078e0258 */
[----:B---3--:R-:W-:Y:S04]  /*3360*/  STL [R1+0x1e8], R86 ;  /* 0x0001e85601007387 */ /* 0x008fe80000100800 */
[----:B--2---:R0:W-:Y:S04]  /*3370*/  STL [R1+0x1ec], R87 ;  /* 0x0001ec5701007387 */ /* 0x0041e80000100800 */
[----:B----4-:R-:W-:Y:S01]  /*3380*/  STL [R1+0x1e0], R56 ;  /* 0x0001e03801007387 */ /* 0x010fe20000100800 */
[----:B------:R-:W-:-:S02]  /*3390*/  PRMT R84, RZ, 0x7610, R84 ;  /* 0x00007610ff547816 */ /* 0x000fc40000000054 */
[----:B------:R-:W-:Y:S01]  /*33a0*/  PRMT R85, RZ, 0x7610, R85 ;  /* 0x00007610ff557816 */ /* 0x000fe20000000055 */
[----:B------:R1:W-:Y:S01]  /*33b0*/  STL [R1+0x1e4], R57 ;  /* 0x0001e43901007387 */ /* 0x0003e20000100800 */
[C---:B0-----:R-:W-:Y:S01]  /*33c0*/  IMAD.WIDE R86, R4.reuse, 0x2, R90 ;  /* 0x0000000204567825 */ /* 0x041fe200078e025a */
[----:B------:R-:W-:Y:S02]  /*33d0*/  PRMT R54, RZ, 0x7610, R54 ;  /* 0x00007610ff367816 */ /* 0x000fe40000000036 */
[----:B------:R-:W-:Y:S01]  /*33e0*/  PRMT R55, RZ, 0x7610, R55 ;  /* 0x00007610ff377816 */ /* 0x000fe20000000037 */
[----:B-1----:R-:W-:Y:S01]  /*33f0*/  IMAD.WIDE R56, R4, 0x2, R88 ;  /* 0x0000000204387825 */ /* 0x002fe200078e0258 */
[----:B------:R0:W-:Y:S04]  /*3400*/  STL.64 [R1+0xba8], R86 ;  /* 0x000ba85601007387 */ /* 0x0001e80000100a00 */
[----:B------:R-:W2:Y:S04]  /*3410*/  @!P1 LDG.E.U16 R84, desc[UR6][R56.64] ;  /* 0x0000000638549981 */ /* 0x000ea8000c1e1500 */
[----:B------:R-:W3:Y:S04]  /*3420*/  @!P1 LDG.E.U16 R85, desc[UR6][R86.64] ;  /* 0x0000000656559981 */ /* 0x000ee8000c1e1500 */
[----:B------:R1:W-:Y:S04]  /*3430*/  STL.64 [R1+0xba0], R56 ;  /* 0x000ba03801007387 */ /* 0x0003e80000100a00 */
[----:B------:R-:W4:Y:S04]  /*3440*/  @!P3 LDG.E.U16 R54, desc[UR6][R80.64] ;  /* 0x000000065036b981 */ /* 0x000f28000c1e1500 */
[----:B0-----:R-:W4:Y:S04]  /*3450*/  LDL.LU.64 R86, [R1+0x26e8] ;  /* 0x0026e80001567983 */ /* 0x001f280000300a00 */
[----:B------:R0:W4:Y:S04]  /*3460*/  @!P3 LDG.E.U16 R55, desc[UR6][R82.64] ;  /* 0x000000065237b981 */ /* 0x000128000c1e1500 */
[----:B-1----:R-:W4:Y:S01]  /*3470*/  LDL.LU.64 R56, [R1+0x26e0] ;  /* 0x0026e00001387983 */ /* 0x002f220000300a00 */
[----:B------:R-:W-:-:S02]  /*3480*/  VIADD R6, R5, 0xffffff97 ;  /* 0xffffff9705067836 */ /* 0x000fc40000000000 */
[----:B------:R-:W-:Y:S01]  /*3490*/  VIADD R4, R5, 0xffffff7f ;  /* 0xffffff7f05047836 */ /* 0x000fe20000000000 */
[----:B------:R0:W-:Y:S02]  /*34a0*/  STL.64 [R1+0xb28], R82 ;  /* 0x000b285201007387 */ /* 0x0001e40000100a00 */
[----:B------:R-:W-:Y:S02]  /*34b0*/  ISETP.GE.U32.AND P4, PT, R6, 0x7ffffe98, PT ;  /* 0x7ffffe980600780c */ /* 0x000fe40003f86070 */
[----:B------:R1:W-:Y:S01]  /*34c0*/  STL.64 [R1+0xb20], R80 ;  /* 0x000b205001007387 */ /* 0x0003e20000100a00 */
[----:B------:R-:W-:Y:S01]  /*34d0*/  ISETP.GE.U32.AND P3, PT, R4, 0x7ffffe80, PT ;  /* 0x7ffffe800400780c */ /* 0x000fe20003f66070 */
[C---:B------:R-:W-:Y:S02]  /*34e0*/  IMAD R4, R2.reuse, 0x60, RZ ;  /* 0x0000006002047824 */ /* 0x040fe400078e02ff */
[----:B------:R-:W-:-:S04]  /*34f0*/  IMAD R0, R2, 0x68, RZ ;  /* 0x0000006802007824 */ /* 0x000fc800078e02ff */
[----:B0-----:R-:W-:-:S04]  /*3500*/  IMAD.WIDE R82, R0, 0x2, R90 ;  /* 0x0000000200527825 */ /* 0x001fc800078e025a */
[----:B-1----:R-:W-:Y:S01]  /*3510*/  IMAD.WIDE R80, R0, 0x2, R88 ;  /* 0x0000000200507825 */ /* 0x002fe200078e0258 */
[----:B--2---:R-:W-:Y:S04]  /*3520*/  STL [R1+0x1d8], R84 ;  /* 0x0001d85401007387 */ /* 0x004fe80000100800 */
[----:B---3--:R0:W-:Y:S04]  /*3530*/  STL [R1+0x1dc], R85 ;  /* 0x0001dc5501007387 */ /* 0x0081e80000100800 */
[----:B----4-:R-:W-:Y:S01]  /*3540*/  STL [R1+0x1d0], R54 ;  /* 0x0001d03601007387 */ /* 0x010fe20000100800 */
[----:B0-----:R-:W-:Y:S01]  /*3550*/  IMAD.WIDE R84, R4, 0x2, R90 ;  /* 0x0000000204547825 */ /* 0x001fe200078e025a */
[----:B------:R-:W-:-:S02]  /*3560*/  PRMT R86, RZ, 0x7610, R86 ;  /* 0x00007610ff567816 */ /* 0x000fc40000000056 */
        /* <DEDUP_REMOVED lines=47> */
[C---:B------:R-:W-:Y:S02]  /*3860*/  IMAD.SHL.U32 R4, R2.reuse, 0x80, RZ ;  /* 0x0000008002047824 */ /* 0x040fe400078e00ff */
        /* <DEDUP_REMOVED lines=80> */
[----:B------:R-:W-:Y:S01]  /*3d70*/  ISETP.GE.U32.AND P4, PT, R6, 0x7ffffe48, PT ;  /* 0x7ffffe480600780c */ /* 0x000fe20003f86070 */
[----:B------:R-:W-:Y:S01]  /*3d80*/  IMAD R0, R2, 0xb0, RZ ;  /* 0x000000b002007824 */ /* 0x000fe200078e02ff */
[----:B------:R1:W-:Y:S01]  /*3d90*/  STL.64 [R1+0x620], R80 ;  /* 0x0006205001007387 */ /* 0x0003e20000100a00 */
[----:B------:R-:W-:Y:S01]  /*3da0*/  ISETP.GE.U32.AND P3, PT, R4, 0x7ffffe30, PT ;  /* 0x7ffffe300400780c */ /* 0x000fe20003f66070 */
        /* <DEDUP_REMOVED lines=94> */
[----:B------:R-:W-:Y:S02]  /*4390*/  PRMT R56, RZ, 0x7610, R56 ;  /* 0x00007610ff387816 */ /* 0x000fe40000000038 */
[----:B------:R-:W-:Y:S02]  /*43a0*/  PRMT R57, RZ, 0x7610, R57 ;  /* 0x00007610ff397816 */ /* 0x000fe40000000039 */
[----:B------:R-:W2:Y:S01]  /*43b0*/  @!P4 LDG.E.U16 R87, desc[UR6][R84.64] ;  /* 0x000000065457c981 */ /* 0x000ea2000c1e1500 */
[----:B0-----:R-:W-:-:S03]  /*43c0*/  IMAD.WIDE R54, R0, 0x2, R88 ;  /* 0x0000000200367825 */ /* 0x001fc600078e0258 */
[----:B------:R0:W-:Y:S04]  /*43d0*/  STL.64 [R1+0x2a8], R84 ;  /* 0x0002a85401007387 */ /* 0x0001e80000100a00 */
[----:B------:R-:W3:Y:S04]  /*43e0*/  @!P4 LDG.E.U16 R86, desc[UR6][R54.64] ;  /* 0x000000063656c981 */ /* 0x000ee8000c1e1500 */
[----:B------:R1:W-:Y:S04]  /*43f0*/  STL.64 [R1+0x2a0], R54 ;  /* 0x0002a03601007387 */ /* 0x0003e80000100a00 */
[----:B0-----:R-:W4:Y:S04]  /*4400*/  LDL.LU.64 R84, [R1+0x2658] ;  /* 0x0026580001547983 */ /* 0x001f280000300a00 */
[----:B------:R-:W4:Y:S04]  /*4410*/  @!P0 LDG.E.U16 R56, desc[UR6][R80.64] ;  /* 0x0000000650388981 */ /* 0x000f28000c1e1500 */
[----:B-1----:R-:W4:Y:S04]  /*4420*/  LDL.LU.64 R54, [R1+0x2650] ;  /* 0x0026500001367983 */ /* 0x002f280000300a00 */
[----:B------:R0:W4:Y:S01]  /*4430*/  @!P0 LDG.E.U16 R57, desc[UR6][R82.64] ;  /* 0x0000000652398981 */ /* 0x000122000c1e1500 */
[----:B------:R-:W-:-:S02]  /*4440*/  VIADD R0, R5, 0xffffffe6 ;  /* 0xffffffe605007836 */ /* 0x000fc40000000000 */
[----:B------:R-:W-:-:S03]  /*4450*/  VIADD R6, R5, 0xffffff07 ;  /* 0xffffff0705067836 */ /* 0x000fc60000000000 */
[----:B------:R-:W-:Y:S01]  /*4460*/  ISETP.GE.U32.AND P0, PT, R0, 0x7ffffee7, PT ;  /* 0x7ffffee70000780c */ /* 0x000fe20003f06070 */
[----:B------:R-:W-:Y:S01]  /*4470*/  IMAD R0, R2, 0xf0, RZ ;  /* 0x000000f002007824 */ /* 0x000fe200078e02ff */
[----:B------:R0:W-:Y:S01]  /*4480*/  STL.64 [R1+0x228], R82 ;  /* 0x0002285201007387 */ /* 0x0001e20000100a00 */
[----:B------:R-:W-:Y:S01]  /*4490*/  ISETP.GE.U32.AND P3, PT, R6, 0x7ffffe08, PT ;  /* 0x7ffffe080600780c */ /* 0x000fe20003f66070 */
[----:B------:R-:W-:Y:S02]  /*44a0*/  IMAD R4, R2, 0xf8, RZ ;  /* 0x000000f802047824 */ /* 0x000fe400078e02ff */
[----:B------:R1:W-:Y:S01]  /*44b0*/  STL.64 [R1+0x220], R80 ;  /* 0x0002205001007387 */ /* 0x0003e20000100a00 */
[----:B0-----:R-:W-:-:S04]  /*44c0*/  IMAD.WIDE R82, R0, 0x2, R90 ;  /* 0x0000000200527825 */ /* 0x001fc800078e025a */
[----:B-1----:R-:W-:Y:S01]  /*44d0*/  IMAD.WIDE R80, R4, 0x2, R90 ;  /* 0x0000000204507825 */ /* 0x002fe200078e025a */
[----:B---3--:R-:W-:Y:S04]  /*44e0*/  STL [R1+0xe8], R86 ;  /* 0x0000e85601007387 */ /* 0x008fe80000100800 */
[----:B--2---:R0:W-:Y:S01]  /*44f0*/  STL [R1+0xec], R87 ;  /* 0x0000ec5701007387 */ /* 0x0041e20000100800 */
[----:B----4-:R-:W-:-:S03]  /*4500*/  PRMT R85, RZ, 0x7610, R85 ;  /* 0x00007610ff557816 */ /* 0x010fc60000000055 */
[----:B------:R1:W-:Y:S01]  /*4510*/  STL.64 [R1+0x1a8], R82 ;  /* 0x0001a85201007387 */ /* 0x0003e20000100a00 */
[----:B------:R-:W-:-:S03]  /*4520*/  PRMT R84, RZ, 0x7610, R84 ;  /* 0x00007610ff547816 */ /* 0x000fc60000000054 */
[----:B------:R-:W-:Y:S01]  /*4530*/  STL [R1+0xe0], R56 ;  /* 0x0000e03801007387 */ /* 0x000fe20000100800 */
[----:B0-----:R-:W-:Y:S01]  /*4540*/  IMAD.WIDE R86, R0, 0x2, R88 ;  /* 0x0000000200567825 */ /* 0x001fe200078e0258 */
[----:B------:R-:W-:Y:S02]  /*4550*/  PRMT R54, RZ, 0x7610, R54 ;  /* 0x00007610ff367816 */ /* 0x000fe40000000036 */
[----:B------:R-:W2:Y:S01]  /*4560*/  @!P1 LDG.E.U16 R85, desc[UR6][R82.64] ;  /* 0x0000000652559981 */ /* 0x000ea2000c1e1500 */
[----:B------:R-:W-:-:S03]  /*4570*/  PRMT R55, RZ, 0x7610, R55 ;  /* 0x00007610ff377816 */ /* 0x000fc60000000037 */
[----:B------:R0:W-:Y:S04]  /*4580*/  STL [R1+0xe4], R57 ;  /* 0x0000e43901007387 */ /* 0x0001e80000100800 */
[----:B------:R3:W-:Y:S04]  /*4590*/  STL.64 [R1+0x1a0], R86 ;  /* 0x0001a05601007387 */ /* 0x0007e80000100a00 */
[----:B-1----:R-:W4:Y:S01]  /*45a0*/  LDL.LU.64 R82, [R1+0x2648] ;  /* 0x0026480001527983 */ /* 0x002f220000300a00 */
[----:B0-----:R-:W-:-:S03]  /*45b0*/  IMAD.WIDE R56, R4, 0x2, R88 ;  /* 0x0000000204387825 */ /* 0x001fc600078e0258 */
[----:B------:R-:W2:Y:S04]  /*45c0*/  @!P1 LDG.E.U16 R84, desc[UR6][R86.64] ;  /* 0x0000000656549981 */ /* 0x000ea8000c1e1500 */
[----:B------:R0:W2:Y:S04]  /*45d0*/  @!P3 LDG.E.U16 R54, desc[UR6][R56.64] ;  /* 0x000000063836b981 */ /* 0x0000a8000c1e1500 */
[----:B------:R1:W4:Y:S04]  /*45e0*/  @!P3 LDG.E.U16 R55, desc[UR6][R80.64] ;  /* 0x000000065037b981 */ /* 0x000328000c1e1500 */
[----:B---3--:R-:W3:Y:S01]  /*45f0*/  LDL.LU.64 R86, [R1+0x2640] ;  /* 0x0026400001567983 */ /* 0x008ee20000300a00 */
[----:B------:R-:W-:-:S02]  /*4600*/  VIADD R0, R5, 0xffffffd6 ;  /* 0xffffffd605007836 */ /* 0x000fc40000000000 */
[----:B------:R-:W-:Y:S01]  /*4610*/  VIADD R6, R5, 0xffffffee ;  /* 0xffffffee05067836 */ /* 0x000fe20000000000 */
[----:B------:R-:W-:Y:S02]  /*4620*/  STL.64 [R1+0x128], R80 ;  /* 0x0001285001007387 */ /* 0x000fe40000100a00 */
[----:B------:R-:W-:Y:S01]  /*4630*/  ISETP.GE.U32.AND P3, PT, R0, 0x7ffffed7, PT ;  /* 0x7ffffed70000780c */ /* 0x000fe20003f66070 */
[----:B------:R-:W-:Y:S01]  /*4640*/  IMAD R0, R2, 0x9, RZ ;  /* 0x0000000902007824 */ /* 0x000fe200078e02ff */
[----:B------:R0:W-:Y:S01]  /*4650*/  STL.64 [R1+0x120], R56 ;  /* 0x0001203801007387 */ /* 0x0001e20000100a00 */
[----:B------:R-:W-:Y:S01]  /*4660*/  ISETP.GE.U32.AND P4, PT, R6, 0x7ffffeef, PT ;  /* 0x7ffffeef0600780c */ /* 0x000fe20003f86070 */
[----:B------:R-:W-:Y:S01]  /*4670*/  IMAD R4, R2, 0x11, RZ ;  /* 0x0000001102047824 */ /* 0x000fe200078e02ff */
[----:B------:R-:W-:Y:S01]  /*4680*/  PRMT R78, RZ, 0x7610, R78 ;  /* 0x00007610ff4e7816 */ /* 0x000fe2000000004e */
[----:B0-----:R-:W-:Y:S01]  /*4690*/  IMAD.WIDE R56, R0, 0x2, R88 ;  /* 0x0000000200387825 */ /* 0x001fe200078e0258 */
[----:B------:R-:W-:-:S03]  /*46a0*/  PRMT R79, RZ, 0x7610, R79 ;  /* 0x00007610ff4f7816 */ /* 0x000fc6000000004f */
[----:B-1----:R-:W-:-:S06]  /*46b0*/  IMAD.WIDE R80, R4, 0x2, R88 ;  /* 0x0000000204507825 */ /* 0x002fcc00078e0258 */
[----:B------:R-:W3:Y:S04]  /*46c0*/  @!P4 LDG.E.U16 R78, desc[UR6][R80.64] ;  /* 0x00000006504ec981 */ /* 0x000ee8000c1e1500 */
[----:B--2---:R-:W-:Y:S04]  /*46d0*/  STL [R1+0xd0], R54 ;  /* 0x0000d03601007387 */ /* 0x004fe80000100800 */
[----:B----4-:R0:W-:Y:S01]  /*46e0*/  STL [R1+0xd4], R55 ;  /* 0x0000d43701007387 */ /* 0x0101e20000100800 */
[----:B---3--:R-:W-:Y:S02]  /*46f0*/  PRMT R86, RZ, 0x7610, R86 ;  /* 0x00007610ff567816 */ /* 0x008fe40000000056 */
[----:B------:R-:W-:Y:S01]  /*4700*/  PRMT R87, RZ, 0x7610, R87 ;  /* 0x00007610ff577816 */ /* 0x000fe20000000057 */
[----:B0-----:R-:W-:-:S03]  /*4710*/  IMAD.WIDE R54, R0, 0x2, R90 ;  /* 0x0000000200367825 */ /* 0x001fc600078e025a */
[----:B------:R-:W2:Y:S04]  /*4720*/  @!P6 LDG.E.U16 R86, desc[UR6][R56.64] ;  /* 0x000000063856e981 */ /* 0x000ea8000c1e1500 */
[----:B------:R-:W3:Y:S04]  /*4730*/  @!P6 LDG.E.U16 R87, desc[UR6][R54.64] ;  /* 0x000000063657e981 */ /* 0x000ee8000c1e1500 */
[----:B------:R-:W-:Y:S04]  /*4740*/  STL [R1+0xd8], R84 ;  /* 0x0000d85401007387 */ /* 0x000fe80000100800 */
[----:B------:R0:W-:Y:S04]  /*4750*/  STL [R1+0xdc], R85 ;  /* 0x0000dc5501007387 */ /* 0x0001e80000100800 */
[----:B------:R1:W-:Y:S01]  /*4760*/  STL.64 [R1+0x1018], R54 ;  /* 0x0010183601007387 */ /* 0x0003e20000100a00 */
[----:B0-----:R-:W-:-:S03]  /*4770*/  IMAD.WIDE R84, R4, 0x2, R90 ;  /* 0x0000000204547825 */ /* 0x001fc600078e025a */
[----:B------:R0:W-:Y:S04]  /*4780*/  STL.64 [R1+0x1010], R56 ;  /* 0x0010103801007387 */ /* 0x0001e80000100a00 */
[----:B------:R4:W3:Y:S04]  /*4790*/  @!P4 LDG.E.U16 R79, desc[UR6][R84.64] ;  /* 0x00000006544fc981 */ /* 0x0008e8000c1e1500 */
[----:B-1----:R-:W3:Y:S01]  /*47a0*/  LDL.LU.64 R54, [R1+0x2638] ;  /* 0x0026380001367983 */ /* 0x002ee20000300a00 */
[C---:B------:R-:W-:Y:S02]  /*47b0*/  VIADD R0, R5.reuse, 0xffffffc6 ;  /* 0xffffffc605007836 */ /* 0x040fe40000000000 */
[----:B------:R-:W-:Y:S01]  /*47c0*/  VIADD R6, R5, 0xffffffde ;  /* 0xffffffde05067836 */ /* 0x000fe20000000000 */
[----:B0-----:R-:W3:Y:S02]  /*47d0*/  LDL.LU.64 R56, [R1+0x2630] ;  /* 0x0026300001387983 */ /* 0x001ee40000300a00 */
[----:B------:R-:W-:Y:S01]  /*47e0*/  ISETP.GE.U32.AND P4, PT, R0, 0x7ffffec7, PT ;  /* 0x7ffffec70000780c */ /* 0x000fe20003f86070 */
[----:B------:R-:W-:Y:S01]  /*47f0*/  IMAD R0, R2, 0x19, RZ ;  /* 0x0000001902007824 */ /* 0x000fe200078e02ff */
[----:B------:R4:W-:Y:S01]  /*4800*/  STL.64 [R1+0xf98], R84 ;  /* 0x000f985401007387 */ /* 0x0009e20000100a00 */
[----:B------:R-:W-:-:S03]  /*4810*/  PRMT R82, RZ, 0x7610, R82 ;  /* 0x00007610ff527816 */ /* 0x000fc60000000052 */
[----:B------:R0:W-:Y:S01]  /*4820*/  STL.64 [R1+0xf90], R80 ;  /* 0x000f905001007387 */ /* 0x0001e20000100a00 */
[----:B------:R-:W-:Y:S02]  /*4830*/  ISETP.GE.U32.AND P1, PT, R6, 0x7ffffedf, PT ;  /* 0x7ffffedf0600780c */ /* 0x000fe40003f26070 */
[----:B------:R-:W-:Y:S01]  /*4840*/  PRMT R83, RZ, 0x7610, R83 ;  /* 0x00007610ff537816 */ /* 0x000fe20000000053 */
[----:B------:R-:W-:Y:S02]  /*4850*/  IMAD R4, R2, 0x21, RZ ;  /* 0x0000002102047824 */ /* 0x000fe400078e02ff */
[----:B----4-:R-:W-:-:S05]  /*4860*/  IMAD.WIDE R84, R0, 0x2, R88 ;  /* 0x0000000200547825 */ /* 0x010fca00078e0258 */
[----:B------:R-:W4:Y:S01]  /*4870*/  @!P0 LDG.E.U16 R82, desc[UR6][R84.64] ;  /* 0x0000000654528981 */ /* 0x000f22000c1e1500 */
[----:B0-----:R-:W-:-:S03]  /*4880*/  IMAD.WIDE R80, R4, 0x2, R90 ;  /* 0x0000000204507825 */ /* 0x001fc600078e025a */
[----:B--2---:R-:W-:Y:S04]  /*4890*/  STL [R1+0xc8], R86 ;  /* 0x0000c85601007387 */ /* 0x004fe80000100800 */
[----:B---3--:R0:W-:Y:S02]  /*48a0*/  STL [R1+0xcc], R87 ;  /* 0x0000cc5701007387 */ /* 0x0081e40000100800 */
[----:B0-----:R-:W-:-:S05]  /*48b0*/  IMAD.WIDE R86, R0, 0x2, R90 ;  /* 0x0000000200567825 */ /* 0x001fca00078e025a */
[----:B------:R-:W-:Y:S04]  /*48c0*/  STL.64 [R1+0xf18], R86 ;  /* 0x000f185601007387 */ /* 0x000fe80000100a00 */
[----:B------:R-:W-:Y:S04]  /*48d0*/  STL [R1+0xc0], R78 ;  /* 0x0000c04e01007387 */ /* 0x000fe80000100800 */
[----:B------:R-:W2:Y:S01]  /*48e0*/  @!P0 LDG.E.U16 R83, desc[UR6][R86.64] ;  /* 0x0000000656538981 */ /* 0x000ea2000c1e1500 */
[----:B------:R-:W-:-:S03]  /*48f0*/  PRMT R54, RZ, 0x7610, R54 ;  /* 0x00007610ff367816 */ /* 0x000fc60000000036 */
[----:B------:R0:W-:Y:S01]  /*4900*/  STL [R1+0xc4], R79 ;  /* 0x0000c44f01007387 */ /* 0x0001e20000100800 */
[----:B------:R-:W-:-:S06]  /*4910*/  PRMT R55, RZ, 0x7610, R55 ;  /* 0x00007610ff377816 */ /* 0x000fcc0000000037 */
[----:B------:R1:W3:Y:S01]  /*4920*/  @!P1 LDG.E.U16 R55, desc[UR6][R80.64] ;  /* 0x0000000650379981 */ /* 0x0002e2000c1e1500 */
[----:B0-----:R-:W-:-:S05]  /*4930*/  IMAD.WIDE R78, R4, 0x2, R88 ;  /* 0x00000002044e7825 */ /* 0x001fca00078e0258 */
[----:B------:R0:W3:Y:S01]  /*4940*/  @!P1 LDG.E.U16 R54, desc[UR6][R78.64] ;  /* 0x000000064e369981 */ /* 0x0000e2000c1e1500 */
[C---:B------:R-:W-:Y:S02]  /*4950*/  VIADD R6, R5.reuse, 0xffffffce ;  /* 0xffffffce05067836 */ /* 0x040fe40000000000 */
[----:B------:R-:W-:-:S03]  /*4960*/  VIADD R0, R5, 0xffffffb6 ;  /* 0xffffffb605007836 */ /* 0x000fc60000000000 */
[----:B------:R-:W-:Y:S01]  /*4970*/  ISETP.GE.U32.AND P6, PT, R6, 0x7ffffecf, PT ;  /* 0x7ffffecf0600780c */ /* 0x000fe20003fc6070 */
[----:B------:R0:W-:Y:S01]  /*4980*/  STL.64 [R1+0xf10], R84 ;  /* 0x000f105401007387 */ /* 0x0001e20000100a00 */
[----:B------:R-:W-:Y:S01]  /*4990*/  ISETP.GE.U32.AND P1, PT, R0, 0x7ffffeb7, PT ;  /* 0x7ffffeb70000780c */ /* 0x000fe20003f26070 */
[C---:B------:R-:W-:Y:S02]  /*49a0*/  IMAD R4, R2.reuse, 0x31, RZ ;  /* 0x0000003102047824 */ /* 0x040fe400078e02ff */
[----:B------:R-:W3:Y:S01]  /*49b0*/  LDL.LU.64 R86, [R1+0x2628] ;  /* 0x0026280001567983 */ /* 0x000ee20000300a00 */
[----:B------:R-:W-:Y:S01]  /*49c0*/  IMAD R0, R2, 0x29, RZ ;  /* 0x0000002902007824 */ /* 0x000fe200078e02ff */
[----:B------:R-:W-:Y:S02]  /*49d0*/  PRMT R72, RZ, 0x7610, R72 ;  /* 0x00007610ff487816 */ /* 0x000fe40000000048 */
[----:B------:R-:W-:Y:S01]  /*49e0*/  PRMT R73, RZ, 0x7610, R73 ;  /* 0x00007610ff497816 */ /* 0x000fe20000000049 */
[----:B0-----:R-:W3:Y:S04]  /*49f0*/  LDL.LU.64 R84, [R1+0x2620] ;  /* 0x0026200001547983 */ /* 0x001ee80000300a00 */
[----:B------:R1:W-:Y:S04]  /*4a00*/  STL.64 [R1+0xe98], R80 ;  /* 0x000e985001007387 */ /* 0x0003e80000100a00 */
[----:B------:R0:W-:Y:S01]  /*4a10*/  STL.64 [R1+0xe90], R78 ;  /* 0x000e904e01007387 */ /* 0x0001e20000100a00 */
[----:B-1----:R-:W-:-:S04]  /*4a20*/  IMAD.WIDE R80, R0, 0x2, R88 ;  /* 0x0000000200507825 */ /* 0x002fc800078e0258 */
[----:B0-----:R-:W-:Y:S01]  /*4a30*/  IMAD.WIDE R78, R4, 0x2, R90 ;  /* 0x00000002044e7825 */ /* 0x001fe200078e025a */
[----:B----4-:R-:W-:Y:S04]  /*4a40*/  STL [R1+0xb8], R82 ;  /* 0x0000b85201007387 */ /* 0x010fe80000100800 */
[----:B------:R-:W4:Y:S04]  /*4a50*/  @!P6 LDG.E.U16 R72, desc[UR6][R78.64] ;  /* 0x000000064e48e981 */ /* 0x000f28000c1e1500 */
[----:B------:R0:W4:Y:S01]  /*4a60*/  @!P3 LDG.E.U16 R73, desc[UR6][R80.64] ;  /* 0x000000065049b981 */ /* 0x000122000c1e1500 */
[----:B------:R-:W-:-:S02]  /*4a70*/  PRMT R53, RZ, 0x7610, R53 ;  /* 0x00007610ff357816 */ /* 0x000fc40000000035 */
[----:B------:R-:W-:Y:S01]  /*4a80*/  PRMT R52, RZ, 0x7610, R52 ;  /* 0x00007610ff347816 */ /* 0x000fe20000000034 */
[----:B--2---:R1:W-:Y:S02]  /*4a90*/  STL [R1+0xbc], R83 ;  /* 0x0000bc5301007387 */ /* 0x0043e40000100800 */
[----:B-1----:R-:W-:-:S05]  /*4aa0*/  IMAD.WIDE R82, R0, 0x2, R90 ;  /* 0x0000000200527825 */ /* 0x002fca00078e025a */
[----:B------:R-:W-:Y:S01]  /*4ab0*/  STL.64 [R1+0xe18], R82 ;  /* 0x000e185201007387 */ /* 0x000fe20000100a00 */
[----:B------:R-:W-:-:S03]  /*4ac0*/  VIADD R0, R5, 0xffffffa6 ;  /* 0xffffffa605007836 */ /* 0x000fc60000000000 */
[----:B---3--:R-:W-:Y:S04]  /*4ad0*/  STL [R1+0xb0], R54 ;  /* 0x0000b03601007387 */ /* 0x008fe80000100800 */
[----:B------:R1:W-:Y:S02]  /*4ae0*/  STL [R1+0xb4], R55 ;  /* 0x0000b43701007387 */ /* 0x0003e40000100800 */
[----:B-1----:R-:W-:-:S05]  /*4af0*/  IMAD.WIDE R54, R4, 0x2, R88 ;  /* 0x0000000204367825 */ /* 0x002fca00078e0258 */
[----:B------:R1:W2:Y:S01]  /*4b00*/  @!P6 LDG.E.U16 R53, desc[UR6][R54.64] ;  /* 0x000000063635e981 */ /* 0x0002a2000c1e1500 */
[----:B------:R-:W-:Y:S01]  /*4b10*/  ISETP.GE.U32.AND P6, PT, R0, 0x7ffffea7, PT ;  /* 0x7ffffea70000780c */ /* 0x000fe20003fc6070 */
[----:B------:R-:W-:Y:S02]  /*4b20*/  IMAD R0, R2, 0x39, RZ ;  /* 0x0000003902007824 */ /* 0x000fe400078e02ff */
[----:B------:R0:W-:Y:S02]  /*4b30*/  STL.64 [R1+0xe10], R80 ;  /* 0x000e105001007387 */ /* 0x0001e40000100a00 */
[----:B0-----:R-:W-:-:S05]  /*4b40*/  IMAD.WIDE R80, R0, 0x2, R90 ;  /* 0x0000000200507825 */ /* 0x001fca00078e025a */
[----:B------:R0:W3:Y:S01]  /*4b50*/  @!P4 LDG.E.U16 R52, desc[UR6][R80.64] ;  /* 0x000000065034c981 */ /* 0x0000e2000c1e1500 */
[----:B------:R-:W-:-:S05]  /*4b60*/  VIADD R6, R5, 0xffffffbe ;  /* 0xffffffbe05067836 */ /* 0x000fca0000000000 */
[----:B------:R-:W-:Y:S01]  /*4b70*/  ISETP.GE.U32.AND P0, PT, R6, 0x7ffffebf, PT ;  /* 0x7ffffebf0600780c */ /* 0x000fe20003f06070 */
[----:B------:R0:W-:Y:S01]  /*4b80*/  STL.64 [R1+0xd98], R78 ;  /* 0x000d984e01007387 */ /* 0x0001e20000100a00 */
[----:B------:R-:W-:Y:S01]  /*4b90*/  IMAD R4, R2, 0x41, RZ ;  /* 0x0000004102047824 */ /* 0x000fe200078e02ff */
[----:B------:R-:W-:Y:S02]  /*4ba0*/  PRMT R51, RZ, 0x7610, R51 ;  /* 0x00007610ff337816 */ /* 0x000fe40000000033 */
[----:B------:R1:W-:Y:S01]  /*4bb0*/  STL.64 [R1+0xd90], R54 ;  /* 0x000d903601007387 */ /* 0x0003e20000100a00 */
[----:B------:R-:W-:Y:S02]  /*4bc0*/  PRMT R75, RZ, 0x7610, R75 ;  /* 0x00007610ff4b7816 */ /* 0x000fe4000000004b */
[----:B------:R-:W-:Y:S01]  /*4bd0*/  PRMT R50, RZ, 0x7610, R50 ;  /* 0x00007610ff327816 */ /* 0x000fe20000000032 */
[----:B----4-:R-:W-:Y:S01]  /*4be0*/  STL [R1+0x88], R72 ;  /* 0x0000884801007387 */ /* 0x010fe20000100800 */
[----:B------:R-:W-:Y:S01]  /*4bf0*/  PRMT R49, RZ, 0x7610, R49 ;  /* 0x00007610ff317816 */ /* 0x000fe20000000031 */
[----:B0-----:R-:W-:-:S02]  /*4c00*/  IMAD.WIDE R78, R0, 0x2, R88 ;  /* 0x00000002004e7825 */ /* 0x001fc400078e0258 */
[----:B------:R0:W-:Y:S02]  /*4c10*/  STL [R1+0x8c], R73 ;  /* 0x00008c4901007387 */ /* 0x0001e40000100800 */
[C---:B-1----:R-:W-:Y:S02]  /*4c20*/  IMAD.WIDE R54, R4.reuse, 0x2, R88 ;  /* 0x0000000204367825 */ /* 0x042fe400078e0258 */
[----:B------:R1:W4:Y:S02]  /*4c30*/  @!P4 LDG.E.U16 R51, desc[UR6][R78.64] ;  /* 0x000000064e33c981 */ /* 0x000324000c1e1500 */
[----:B------:R-:W-:Y:S02]  /*4c40*/  VIADD R0, R5, 0xffffff96 ;  /* 0xffffff9605007836 */ /* 0x000fe40000000000 */
[----:B------:R-:W2:Y:S01]  /*4c50*/  @!P3 LDG.E.U16 R75, desc[UR6][R82.64] ;  /* 0x00000006524bb981 */ /* 0x000ea2000c1e1500 */
[----:B0-----:R-:W-:-:S03]  /*4c60*/  IMAD.WIDE R72, R4, 0x2, R90 ;  /* 0x0000000204487825 */ /* 0x001fc600078e025a */
[----:B------:R-:W2:Y:S04]  /*4c70*/  @!P0 LDG.E.U16 R49, desc[UR6][R54.64] ;  /* 0x0000000636318981 */ /* 0x000ea8000c1e1500 */
[----:B------:R0:W2:Y:S01]  /*4c80*/  @!P0 LDG.E.U16 R50, desc[UR6][R72.64] ;  /* 0x0000000648328981 */ /* 0x0000a2000c1e1500 */
[----:B------:R-:W-:Y:S01]  /*4c90*/  ISETP.GE.U32.AND P0, PT, R0, 0x7ffffe97, PT ;  /* 0x7ffffe970000780c */ /* 0x000fe20003f06070 */
[----:B------:R-:W-:Y:S01]  /*4ca0*/  IMAD R0, R2, 0x49, RZ ;  /* 0x0000004902007824 */ /* 0x000fe200078e02ff */
[----:B------:R-:W-:Y:S01]  /*4cb0*/  PRMT R48, RZ, 0x7610, R48 ;  /* 0x00007610ff307816 */ /* 0x000fe20000000030 */
[----:B------:R-:W-:Y:S01]  /*4cc0*/  VIADD R6, R5, 0xffffffae ;  /* 0xffffffae05067836 */ /* 0x000fe20000000000 */
[----:B------:R0:W-:Y:S04]  /*4cd0*/  STL.64 [R1+0xd18], R80 ;  /* 0x000d185001007387 */ /* 0x0001e80000100a00 */
[----:B------:R-:W-:Y:S01]  /*4ce0*/  ISETP.GE.U32.AND P3, PT, R6, 0x7ffffeaf, PT ;  /* 0x7ffffeaf0600780c */ /* 0x000fe20003f66070 */
[----:B0-----:R-:W-:Y:S01]  /*4cf0*/  IMAD.WIDE R80, R0, 0x2, R90 ;  /* 0x0000000200507825 */ /* 0x001fe200078e025a */
[----:B------:R1:W-:Y:S04]  /*4d00*/  STL.64 [R1+0xd10], R78 ;  /* 0x000d104e01007387 */ /* 0x0003e80000100a00 */
[----:B------:R0:W2:Y:S01]  /*4d10*/  @!P1 LDG.E.U16 R48, desc[UR6][R80.64] ;  /* 0x0000000650309981 */ /* 0x0000a2000c1e1500 */
[----:B------:R-:W-:Y:S01]  /*4d20*/  IMAD R4, R2, 0x51, RZ ;  /* 0x0000005102047824 */ /* 0x000fe200078e02ff */
[----:B------:R-:W-:-:S02]  /*4d30*/  PRMT R47, RZ, 0x7610, R47 ;  /* 0x00007610ff2f7816 */ /* 0x000fc4000000002f */
[----:B------:R-:W-:Y:S01]  /*4d40*/  PRMT R46, RZ, 0x7610, R46 ;  /* 0x00007610ff2e7816 */ /* 0x000fe2000000002e */
[----:B-1----:R-:W-:-:S05]  /*4d50*/  IMAD.WIDE R78, R0, 0x2, R88 ;  /* 0x00000002004e7825 */ /* 0x002fca00078e0258 */
[----:B------:R1:W2:Y:S04]  /*4d60*/  @!P1 LDG.E.U16 R47, desc[UR6][R78.64] ;  /* 0x000000064e2f9981 */ /* 0x0002a8000c1e1500 */
[----:B---3--:R-:W-:Y:S04]  /*4d70*/  STL [R1+0x2524], R52 ;  /* 0x0025243401007387 */ /* 0x008fe80000100800 */
[----:B------:R3:W-:Y:S02]  /*4d80*/  STL.64 [R1+0xc98], R72 ;  /* 0x000c984801007387 */ /* 0x0007e40000100a00 */
[----:B---3--:R-:W-:-:S05]  /*4d90*/  IMAD.WIDE R72, R4, 0x2, R90 ;  /* 0x0000000204487825 */ /* 0x008fca00078e025a */
[----:B------:R3:W3:Y:S01]  /*4da0*/  @!P3 LDG.E.U16 R46, desc[UR6][R72.64] ;  /* 0x00000006482eb981 */ /* 0x0006e2000c1e1500 */
[----:B------:R-:W-:Y:S01]  /*4db0*/  PRMT R45, RZ, 0x7610, R45 ;  /* 0x00007610ff2d7816 */ /* 0x000fe2000000002d */
[----:B------:R-:W-:Y:S02]  /*4dc0*/  VIADD R0, R5, 0xffffff86 ;  /* 0xffffff8605007836 */ /* 0x000fe40000000000 */
[----:B------:R0:W-:Y:S04]  /*4dd0*/  STL.64 [R1+0xc90], R54 ;  /* 0x000c903601007387 */ /* 0x0001e80000100a00 */
[----:B----4-:R-:W-:Y:S01]  /*4de0*/  STL [R1+0x2528], R51 ;  /* 0x0025283301007387 */ /* 0x010fe20000100800 */
[----:B0-----:R-:W-:-:S03]  /*4df0*/  IMAD.WIDE R54, R4, 0x2, R88 ;  /* 0x0000000204367825 */ /* 0x001fc600078e0258 */
[----:B--2---:R-:W-:Y:S04]  /*4e00*/  STL [R1+0x90], R75 ;  /* 0x0000904b01007387 */ /* 0x004fe80000100800 */
[----:B------:R0:W2:Y:S01]  /*4e10*/  @!P3 LDG.E.U16 R45, desc[UR6][R54.64] ;  /* 0x00000006362db981 */ /* 0x0000a2000c1e1500 */
[----:B------:R-:W-:Y:S01]  /*4e20*/  ISETP.GE.U32.AND P3, PT, R0, 0x7ffffe87, PT ;  /* 0x7ffffe870000780c */ /* 0x000fe20003f66070 */
[----:B------:R-:W-:Y:S02]  /*4e30*/  IMAD R0, R2, 0x59, RZ ;  /* 0x0000005902007824 */ /* 0x000fe400078e02ff */
[----:B------:R-:W-:Y:S01]  /*4e40*/  STL [R1+0x252c], R50 ;  /* 0x00252c3201007387 */ /* 0x000fe20000100800 */
[----:B------:R-:W-:-:S03]  /*4e50*/  PRMT R44, RZ, 0x7610, R44 ;  /* 0x00007610ff2c7816 */ /* 0x000fc6000000002c */
[----:B------:R-:W-:Y:S01]  /*4e60*/  STL [R1+0x2530], R49 ;  /* 0x0025303101007387 */ /* 0x000fe20000100800 */
[----:B------:R-:W-:-:S03]  /*4e70*/  VIADD R6, R5, 0xffffff9e ;  /* 0xffffff9e05067836 */ /* 0x000fc60000000000 */
[----:B------:R-:W-:Y:S04]  /*4e80*/  STL [R1+0x84], R53 ;  /* 0x0000843501007387 */ /* 0x000fe80000100800 */
[----:B------:R4:W-:Y:S01]  /*4e90*/  STL.64 [R1+0xc18], R80 ;  /* 0x000c185001007387 */ /* 0x0009e20000100a00 */
[----:B------:R-:W-:Y:S01]  /*4ea0*/  ISETP.GE.U32.AND P4, PT, R6, 0x7ffffe9f, PT ;  /* 0x7ffffe9f0600780c */ /* 0x000fe20003f86070 */
[----:B------:R-:W-:Y:S02]  /*4eb0*/  IMAD R4, R2, 0x61, RZ ;  /* 0x0000006102047824 */ /* 0x000fe400078e02ff */
[----:B----4-:R-:W-:-:S05]  /*4ec0*/  IMAD.WIDE R80, R0, 0x2, R90 ;  /* 0x0000000200507825 */ /* 0x010fca00078e025a */
[----:B------:R4:W2:Y:S01]  /*4ed0*/  @!P6 LDG.E.U16 R44, desc[UR6][R80.64] ;  /* 0x00000006502ce981 */ /* 0x0008a2000c1e1500 */
[----:B------:R-:W-:-:S03]  /*4ee0*/  PRMT R43, RZ, 0x7610, R43 ;  /* 0x00007610ff2b7816 */ /* 0x000fc6000000002b */
[----:B------:R1:W-:Y:S01]  /*4ef0*/  STL.64 [R1+0xc10], R78 ;  /* 0x000c104e01007387 */ /* 0x0003e20000100a00 */
[----:B------:R-:W-:-:S03]  /*4f00*/  PRMT R42, RZ, 0x7610, R42 ;  /* 0x00007610ff2a7816 */ /* 0x000fc6000000002a */
[----:B------:R-:W-:Y:S01]  /*4f10*/  STL [R1+0x2534], R48 ;  /* 0x0025343001007387 */ /* 0x000fe20000100800 */
[----:B------:R-:W-:-:S03]  /*4f20*/  PRMT R41, RZ, 0x7610, R41 ;  /* 0x00007610ff297816 */ /* 0x000fc60000000029 */
[----:B------:R3:W-:Y:S04]  /*4f30*/  STL.64 [R1+0xb98], R72 ;  /* 0x000b984801007387 */ /* 0x0007e80000100a00 */
[----:B------:R0:W-:Y:S01]  /*4f40*/  STL.64 [R1+0xb90], R54 ;  /* 0x000b903601007387 */ /* 0x0001e20000100a00 */
[----:B-1----:R-:W-:-:S04]  /*4f50*/  IMAD.WIDE R78, R0, 0x2, R88 ;  /* 0x00000002004e7825 */ /* 0x002fc800078e0258 */
[----:B------:R-:W-:Y:S01]  /*4f60*/  VIADD R0, R5, 0xffffff76 ;  /* 0xffffff7605007836 */ /* 0x000fe20000000000 */
[----:B------:R1:W2:Y:S01]  /*4f70*/  @!P6 LDG.E.U16 R43, desc[UR6][R78.64] ;  /* 0x000000064e2be981 */ /* 0x0002a2000c1e1500 */
[----:B---3--:R-:W-:-:S04]  /*4f80*/  IMAD.WIDE R72, R4, 0x2, R90 ;  /* 0x0000000204487825 */ /* 0x008fc800078e025a */
[----:B0-----:R-:W-:Y:S01]  /*4f90*/  IMAD.WIDE R54, R4, 0x2, R88 ;  /* 0x0000000204367825 */ /* 0x001fe200078e0258 */
[----:B------:R0:W3:Y:S04]  /*4fa0*/  @!P4 LDG.E.U16 R42, desc[UR6][R72.64] ;  /* 0x00000006482ac981 */ /* 0x0000e8000c1e1500 */
[----:B------:R0:W3:Y:S01]  /*4fb0*/  @!P4 LDG.E.U16 R41, desc[UR6][R54.64] ;  /* 0x000000063629c981 */ /* 0x0000e2000c1e1500 */
[----:B------:R-:W-:Y:S01]  /*4fc0*/  ISETP.GE.U32.AND P4, PT, R0, 0x7ffffe77, PT ;  /* 0x7ffffe770000780c */ /* 0x000fe20003f86070 */
[----:B------:R-:W-:Y:S02]  /*4fd0*/  IMAD R0, R2, 0x69, RZ ;  /* 0x0000006902007824 */ /* 0x000fe400078e02ff */
[----:B------:R-:W-:Y:S01]  /*4fe0*/  STL [R1+0x2538], R47 ;  /* 0x0025382f01007387 */ /* 0x000fe20000100800 */
[----:B------:R-:W-:-:S03]  /*4ff0*/  PRMT R40, RZ, 0x7610, R40 ;  /* 0x00007610ff287816 */ /* 0x000fc60000000028 */
[----:B------:R-:W-:Y:S04]  /*5000*/  STL [R1+0x253c], R46 ;  /* 0x00253c2e01007387 */ /* 0x000fe80000100800 */
[----:B------:R4:W-:Y:S02]  /*5010*/  STL.64 [R1+0xb18], R80 ;  /* 0x000b185001007387 */ /* 0x0009e40000100a00 */
[----:B----4-:R-:W-:-:S05]  /*5020*/  IMAD.WIDE R80, R0, 0x2, R90 ;  /* 0x0000000200507825 */ /* 0x010fca00078e025a */
[----:B------:R4:W4:Y:S01]  /*5030*/  @!P0 LDG.E.U16 R40, desc[UR6][R80.64] ;  /* 0x0000000650288981 */ /* 0x000922000c1e1500 */
[----:B------:R-:W-:-:S05]  /*5040*/  VIADD R6, R5, 0xffffff8e ;  /* 0xffffff8e05067836 */ /* 0x000fca0000000000 */
[----:B------:R-:W-:Y:S01]  /*5050*/  ISETP.GE.U32.AND P1, PT, R6, 0x7ffffe8f, PT ;  /* 0x7ffffe8f0600780c */ /* 0x000fe20003f26070 */
[----:B------:R1:W-:Y:S01]  /*5060*/  STL.64 [R1+0xb10], R78 ;  /* 0x000b104e01007387 */ /* 0x0003e20000100a00 */
[----:B------:R-:W-:Y:S01]  /*5070*/  IMAD R4, R2, 0x71, RZ ;  /* 0x0000007102047824 */ /* 0x000fe200078e02ff */
[----:B------:R-:W-:Y:S02]  /*5080*/  PRMT R38, RZ, 0x7610, R38 ;  /* 0x00007610ff267816 */ /* 0x000fe40000000026 */
[----:B------:R-:W-:Y:S02]  /*5090*/  PRMT R37, RZ, 0x7610, R37 ;  /* 0x00007610ff257816 */ /* 0x000fe40000000025 */
[----:B------:R-:W-:Y:S01]  /*50a0*/  PRMT R39, RZ, 0x7610, R39 ;  /* 0x00007610ff277816 */ /* 0x000fe20000000027 */
[----:B-1----:R-:W-:-:S04]  /*50b0*/  IMAD.WIDE R78, R0, 0x2, R88 ;  /* 0x00000002004e7825 */ /* 0x002fc800078e0258 */
[C---:B------:R-:W-:Y:S01]  /*50c0*/  VIADD R0, R5.reuse, 0xffffff66 ;  /* 0xffffff6605007836 */ /* 0x040fe20000000000 */
[----:B------:R-:W-:Y:S01]  /*50d0*/  PRMT R36, RZ, 0x7610, R36 ;  /* 0x00007610ff247816 */ /* 0x000fe20000000024 */
[----:B------:R-:W-:Y:S01]  /*50e0*/  VIADD R6, R5, 0xffffff7e ;  /* 0xffffff7e05067836 */ /* 0x000fe20000000000 */
[----:B------:R1:W4:Y:S04]  /*50f0*/  @!P0 LDG.E.U16 R39, desc[UR6][R78.64] ;  /* 0x000000064e278981 */ /* 0x000328000c1e1500 */
[----:B--2---:R-:W-:Y:S04]  /*5100*/  STL.64 [R1+0x2540], R44 ;  /* 0x0025402c01007387 */ /* 0x004fe80000100a00 */
[----:B------:R0:W-:Y:S04]  /*5110*/  STL.64 [R1+0xa98], R72 ;  /* 0x000a984801007387 */ /* 0x0001e80000100a00 */
[----:B------:R-:W-:Y:S04]  /*5120*/  STL.64 [R1+0x2558], R44 ;  /* 0x0025582c01007387 */ /* 0x000fe80000100a00 */
[----:B------:R2:W-:Y:S01]  /*5130*/  STL.64 [R1+0xa90], R54 ;  /* 0x000a903601007387 */ /* 0x0005e20000100a00 */
[----:B0-----:R-:W-:-:S05]  /*5140*/  IMAD.WIDE R72, R4, 0x2, R90 ;  /* 0x0000000204487825 */ /* 0x001fca00078e025a */
[----:B------:R0:W4:Y:S01]  /*5150*/  @!P1 LDG.E.U16 R38, desc[UR6][R72.64] ;  /* 0x0000000648269981 */ /* 0x000122000c1e1500 */
[----:B--2---:R-:W-:-:S05]  /*5160*/  IMAD.WIDE R54, R4, 0x2, R88 ;  /* 0x0000000204367825 */ /* 0x004fca00078e0258 */
[----:B------:R2:W4:Y:S01]  /*5170*/  @!P1 LDG.E.U16 R37, desc[UR6][R54.64] ;  /* 0x0000000636259981 */ /* 0x000522000c1e1500 */
[----:B------:R-:W-:Y:S01]  /*5180*/  ISETP.GE.U32.AND P1, PT, R0, 0x7ffffe67, PT ;  /* 0x7ffffe670000780c */ /* 0x000fe20003f26070 */
[----:B------:R-:W-:Y:S02]  /*5190*/  IMAD R0, R2, 0x79, RZ ;  /* 0x0000007902007824 */ /* 0x000fe400078e02ff */
[----:B---3--:R-:W-:Y:S04]  /*51a0*/  STL.64 [R1+0x2548], R42 ;  /* 0x0025482a01007387 */ /* 0x008fe80000100a00 */
[----:B------:R4:W-:Y:S01]  /*51b0*/  STL.64 [R1+0xa18], R80 ;  /* 0x000a185001007387 */ /* 0x0009e20000100a00 */
[----:B------:R-:W-:Y:S01]  /*51c0*/  ISETP.GE.U32.AND P6, PT, R6, 0x7ffffe7f, PT ;  /* 0x7ffffe7f0600780c */ /* 0x000fe20003fc6070 */
[----:B------:R-:W-:-:S02]  /*51d0*/  IMAD R4, R2, 0x81, RZ ;  /* 0x0000008102047824 */ /* 0x000fc400078e02ff */
[C---:B----4-:R-:W-:Y:S01]  /*51e0*/  IMAD.WIDE R80, R0.reuse, 0x2, R90 ;  /* 0x0000000200507825 */ /* 0x050fe200078e025a */
[----:B------:R1:W-:Y:S04]  /*51f0*/  STL.64 [R1+0xa10], R78 ;  /* 0x000a104e01007387 */ /* 0x0003e80000100a00 */
[----:B------:R3:W4:Y:S01]  /*5200*/  @!P3 LDG.E.U16 R36, desc[UR6][R80.64] ;  /* 0x000000065024b981 */ /* 0x000722000c1e1500 */
[----:B------:R-:W-:Y:S02]  /*5210*/  PRMT R35, RZ, 0x7610, R35 ;  /* 0x00007610ff237816 */ /* 0x000fe40000000023 */
[----:B------:R-:W-:Y:S01]  /*5220*/  PRMT R34, RZ, 0x7610, R34 ;  /* 0x00007610ff227816 */ /* 0x000fe20000000022 */
[----:B-1----:R-:W-:-:S05]  /*5230*/  IMAD.WIDE R78, R0, 0x2, R88 ;  /* 0x00000002004e7825 */ /* 0x002fca00078e0258 */
[----:B------:R1:W4:Y:S04]  /*5240*/  @!P3 LDG.E.U16 R35, desc[UR6][R78.64] ;  /* 0x000000064e23b981 */ /* 0x000328000c1e1500 */
[----:B------:R-:W-:Y:S04]  /*5250*/  STL.64 [R1+0x2550], R40 ;  /* 0x0025502801007387 */ /* 0x000fe80000100a00 */
[----:B------:R0:W-:Y:S02]  /*5260*/  STL.64 [R1+0x998], R72 ;  /* 0x0009984801007387 */ /* 0x0001e40000100a00 */
[----:B0-----:R-:W-:-:S05]  /*5270*/  IMAD.WIDE R72, R4, 0x2, R90 ;  /* 0x0000000204487825 */ /* 0x001fca00078e025a */
[----:B------:R0:W4:Y:S01]  /*5280*/  @!P6 LDG.E.U16 R34, desc[UR6][R72.64] ;  /* 0x000000064822e981 */ /* 0x000122000c1e1500 */
[C---:B------:R-:W-:Y:S01]  /*5290*/  VIADD R6, R5.reuse, 0xffffff6e ;  /* 0xffffff6e05067836 */ /* 0x040fe20000000000 */
[----:B------:R-:W-:Y:S02]  /*52a0*/  PRMT R33, RZ, 0x7610, R33 ;  /* 0x00007610ff217816 */ /* 0x000fe40000000021 */
[----:B------:R-:W-:Y:S01]  /*52b0*/  STL.64 [R1+0x2568], R40 ;  /* 0x0025682801007387 */ /* 0x000fe20000100a00 */
[----:B------:R-:W-:-:S03]  /*52c0*/  VIADD R0, R5, 0xffffff56 ;  /* 0xffffff5605007836 */ /* 0x000fc60000000000 */
[----:B------:R2:W-:Y:S01]  /*52d0*/  STL.64 [R1+0x990], R54 ;  /* 0x0009903601007387 */ /* 0x0005e20000100a00 */
[----:B------:R-:W-:Y:S01]  /*52e0*/  ISETP.GE.U32.AND P0, PT, R6, 0x7ffffe6f, PT ;  /* 0x7ffffe6f0600780c */ /* 0x000fe20003f06070 */
[----:B--2---:R-:W-:-:S05]  /*52f0*/  IMAD.WIDE R54, R4, 0x2, R88 ;  /* 0x0000000204367825 */ /* 0x004fca00078e0258 */
[----:B------:R2:W4:Y:S01]  /*5300*/  @!P6 LDG.E.U16 R33, desc[UR6][R54.64] ;  /* 0x000000063621e981 */ /* 0x000522000c1e1500 */
[----:B------:R-:W-:Y:S01]  /*5310*/  ISETP.GE.U32.AND P6, PT, R0, 0x7ffffe57, PT ;  /* 0x7ffffe570000780c */ /* 0x000fe20003fc6070 */
[C---:B------:R-:W-:Y:S02]  /*5320*/  IMAD R0, R2.reuse, 0x89, RZ ;  /* 0x0000008902007824 */ /* 0x040fe400078e02ff */
[----:B------:R-:W-:Y:S04]  /*5330*/  STL.64 [R1+0x2560], R38 ;  /* 0x0025602601007387 */ /* 0x000fe80000100a00 */
[----:B------:R-:W-:Y:S01]  /*5340*/  STL.64 [R1+0x2578], R38 ;  /* 0x0025782601007387 */ /* 0x000fe20000100a00 */
[----:B------:R-:W-:-:S03]  /*5350*/  IMAD R4, R2, 0x91, RZ ;  /* 0x0000009102047824 */ /* 0x000fc600078e02ff */
[----:B------:R-:W-:Y:S04]  /*5360*/  STL [R1+0x25b0], R39 ;  /* 0x0025b02701007387 */ /* 0x000fe80000100800 */
[----:B------:R3:W-:Y:S04]  /*5370*/  STL.64 [R1+0x918], R80 ;  /* 0x0009185001007387 */ /* 0x0007e80000100a00 */
[----:B------:R1:W-:Y:S01]  /*5380*/  STL.64 [R1+0x910], R78 ;  /* 0x0009104e01007387 */ /* 0x0003e20000100a00 */
[----:B------:R-:W-:Y:S02]  /*5390*/  PRMT R32, RZ, 0x7610, R32 ;  /* 0x00007610ff207816 */ /* 0x000fe40000000020 */
[----:B------:R-:W-:-:S02]  /*53a0*/  PRMT R30, RZ, 0x7610, R30 ;  /* 0x00007610ff1e7816 */ /* 0x000fc4000000001e */
[----:B------:R-:W-:Y:S01]  /*53b0*/  PRMT R29, RZ, 0x7610, R29 ;  /* 0x00007610ff1d7816 */ /* 0x000fe2000000001d */
[----:B---3--:R-:W-:-:S04]  /*53c0*/  IMAD.WIDE R80, R0, 0x2, R90 ;  /* 0x0000000200507825 */ /* 0x008fc800078e025a */
[----:B-1----:R-:W-:Y:S01]  /*53d0*/  IMAD.WIDE R78, R0, 0x2, R88 ;  /* 0x00000002004e7825 */ /* 0x002fe200078e0258 */
[----:B------:R1:W3:Y:S04]  /*53e0*/  @!P4 LDG.E.U16 R32, desc[UR6][R80.64] ;  /* 0x000000065020c981 */ /* 0x0002e8000c1e1500 */
[----:B----4-:R-:W-:Y:S04]  /*53f0*/  STL.64 [R1+0x2570], R36 ;  /* 0x0025702401007387 */ /* 0x010fe80000100a00 */
[----:B------:R0:W-:Y:S01]  /*5400*/  STL.64 [R1+0x898], R72 ;  /* 0x0008984801007387 */ /* 0x0001e20000100a00 */
[----:B------:R-:W-:-:S03]  /*5410*/  VIADD R0, R5, 0xffffff46 ;  /* 0xffffff4605007836 */ /* 0x000fc60000000000 */
[----:B------:R-:W-:Y:S04]  /*5420*/  STL.64 [R1+0x2580], R36 ;  /* 0x0025802401007387 */ /* 0x000fe80000100a00 */
[----:B------:R2:W-:Y:S01]  /*5430*/  STL.64 [R1+0x890], R54 ;  /* 0x0008903601007387 */ /* 0x0005e20000100a00 */
[----:B0-----:R-:W-:Y:S01]  /*5440*/  IMAD.WIDE R72, R4, 0x2, R90 ;  /* 0x0000000204487825 */ /* 0x001fe200078e025a */
[----:B------:R-:W-:-:S04]  /*5450*/  PRMT R31, RZ, 0x7610, R31 ;  /* 0x00007610ff1f7816 */ /* 0x000fc8000000001f */
[----:B------:R-:W4:Y:S01]  /*5460*/  @!P0 LDG.E.U16 R30, desc[UR6][R72.64] ;  /* 0x00000006481e8981 */ /* 0x000f22000c1e1500 */
[----:B--2---:R-:W-:Y:S01]  /*5470*/  IMAD.WIDE R54, R4, 0x2, R88 ;  /* 0x0000000204367825 */ /* 0x004fe200078e0258 */
[----:B------:R-:W-:Y:S02]  /*5480*/  PRMT R28, RZ, 0x7610, R28 ;  /* 0x00007610ff1c7816 */ /* 0x000fe4000000001c */
[----:B------:R0:W4:Y:S04]  /*5490*/  @!P4 LDG.E.U16 R31, desc[UR6][R78.64] ;  /* 0x000000064e1fc981 */ /* 0x000128000c1e1500 */
[----:B------:R2:W4:Y:S01]  /*54a0*/  @!P0 LDG.E.U16 R29, desc[UR6][R54.64] ;  /* 0x00000006361d8981 */ /* 0x000522000c1e1500 */
[----:B------:R-:W-:Y:S01]  /*54b0*/  ISETP.GE.U32.AND P0, PT, R0, 0x7ffffe47, PT ;  /* 0x7ffffe470000780c */ /* 0x000fe20003f06070 */
[----:B------:R-:W-:-:S02]  /*54c0*/  IMAD R0, R2, 0x99, RZ ;  /* 0x0000009902007824 */ /* 0x000fc400078e02ff */
[----:B------:R-:W-:Y:S04]  /*54d0*/  STL.64 [R1+0x2588], R34 ;  /* 0x0025882201007387 */ /* 0x000fe80000100a00 */
[----:B------:R-:W-:Y:S04]  /*54e0*/  STL.64 [R1+0x25a0], R34 ;  /* 0x0025a02201007387 */ /* 0x000fe80000100a00 */
[----:B------:R1:W-:Y:S02]  /*54f0*/  STL.64 [R1+0x818], R80 ;  /* 0x0008185001007387 */ /* 0x0003e40000100a00 */
[----:B-1----:R-:W-:-:S05]  /*5500*/  IMAD.WIDE R80, R0, 0x2, R90 ;  /* 0x0000000200507825 */ /* 0x002fca00078e025a */
[----:B------:R1:W4:Y:S01]  /*5510*/  @!P1 LDG.E.U16 R28, desc[UR6][R80.64] ;  /* 0x00000006501c9981 */ /* 0x000322000c1e1500 */
[----:B------:R-:W-:-:S05]  /*5520*/  VIADD R6, R5, 0xffffff5e ;  /* 0xffffff5e05067836 */ /* 0x000fca0000000000 */
[----:B------:R-:W-:Y:S01]  /*5530*/  ISETP.GE.U32.AND P3, PT, R6, 0x7ffffe5f, PT ;  /* 0x7ffffe5f0600780c */ /* 0x000fe20003f66070 */
[----:B------:R0:W-:Y:S01]  /*5540*/  STL.64 [R1+0x810], R78 ;  /* 0x0008104e01007387 */ /* 0x0001e20000100a00 */
[----:B------:R-:W-:Y:S01]  /*5550*/  IMAD R4, R2, 0xa1, RZ ;  /* 0x000000a102047824 */ /* 0x000fe200078e02ff */
[----:B------:R-:W-:Y:S01]  /*5560*/  PRMT R26, RZ, 0x7610, R26 ;  /* 0x00007610ff1a7816 */ /* 0x000fe2000000001a */
[----:B------:R-:W-:Y:S01]  /*5570*/  VIADD R6, R5, 0xffffff4e ;  /* 0xffffff4e05067836 */ /* 0x000fe20000000000 */
[----:B------:R-:W-:Y:S02]  /*5580*/  PRMT R25, RZ, 0x7610, R25 ;  /* 0x00007610ff197816 */ /* 0x000fe40000000019 */
[----:B------:R-:W-:Y:S02]  /*5590*/  PRMT R27, RZ, 0x7610, R27 ;  /* 0x00007610ff1b7816 */ /* 0x000fe4000000001b */
[----:B------:R-:W-:Y:S01]  /*55a0*/  ISETP.GE.U32.AND P4, PT, R6, 0x7ffffe4f, PT ;  /* 0x7ffffe4f0600780c */ /* 0x000fe20003f86070 */
[----:B0-----:R-:W-:-:S04]  /*55b0*/  IMAD.WIDE R78, R0, 0x2, R88 ;  /* 0x00000002004e7825 */ /* 0x001fc800078e0258 */
[C---:B------:R-:W-:Y:S01]  /*55c0*/  VIADD R0, R5.reuse, 0xffffff36 ;  /* 0xffffff3605007836 */ /* 0x040fe20000000000 */
[----:B------:R0:W4:Y:S01]  /*55d0*/  @!P1 LDG.E.U16 R27, desc[UR6][R78.64] ;  /* 0x000000064e1b9981 */ /* 0x000122000c1e1500 */
[----:B------:R-:W-:-:S03]  /*55e0*/  VIADD R6, R5, 0xffffff3e ;  /* 0xffffff3e05067836 */ /* 0x000fc60000000000 */
[----:B---3--:R-:W-:Y:S04]  /*55f0*/  STL.64 [R1+0x2590], R32 ;  /* 0x0025902001007387 */ /* 0x008fe80000100a00 */
[----:B------:R3:W-:Y:S04]  /*5600*/  STL.64 [R1+0x798], R72 ;  /* 0x0007984801007387 */ /* 0x0007e80000100a00 */
[----:B------:R2:W-:Y:S01]  /*5610*/  STL.64 [R1+0x790], R54 ;  /* 0x0007903601007387 */ /* 0x0005e20000100a00 */
[----:B---3--:R-:W-:-:S04]  /*5620*/  IMAD.WIDE R72, R4, 0x2, R90 ;  /* 0x0000000204487825 */ /* 0x008fc800078e025a */
[----:B--2---:R-:W-:Y:S01]  /*5630*/  IMAD.WIDE R54, R4, 0x2, R88 ;  /* 0x0000000204367825 */ /* 0x004fe200078e0258 */
[----:B------:R2:W3:Y:S04]  /*5640*/  @!P3 LDG.E.U16 R26, desc[UR6][R72.64] ;  /* 0x00000006481ab981 */ /* 0x0004e8000c1e1500 */
[----:B------:R0:W3:Y:S01]  /*5650*/  @!P3 LDG.E.U16 R25, desc[UR6][R54.64] ;  /* 0x000000063619b981 */ /* 0x0000e2000c1e1500 */
[----:B------:R-:W-:Y:S01]  /*5660*/  ISETP.GE.U32.AND P3, PT, R0, 0x7ffffe37, PT ;  /* 0x7ffffe370000780c */ /* 0x000fe20003f66070 */
[C---:B------:R-:W-:Y:S02]  /*5670*/  IMAD R0, R2.reuse, 0xa9, RZ ;  /* 0x000000a902007824 */ /* 0x040fe400078e02ff */
[----:B----4-:R-:W-:Y:S01]  /*5680*/  STL.64 [R1+0x2598], R30 ;  /* 0x0025981e01007387 */ /* 0x010fe20000100a00 */
[----:B------:R-:W-:-:S03]  /*5690*/  IMAD R4, R2, 0xb1, RZ ;  /* 0x000000b102047824 */ /* 0x000fc600078e02ff */
[----:B------:R1:W-:Y:S01]  /*56a0*/  STL.64 [R1+0x718], R80 ;  /* 0x0007185001007387 */ /* 0x0003e20000100a00 */
[----:B------:R-:W-:-:S03]  /*56b0*/  PRMT R22, RZ, 0x7610, R22 ;  /* 0x00007610ff167816 */ /* 0x000fc60000000016 */
[----:B------:R0:W-:Y:S01]  /*56c0*/  STL.64 [R1+0x710], R78 ;  /* 0x0007104e01007387 */ /* 0x0001e20000100a00 */
[----:B------:R-:W-:Y:S02]  /*56d0*/  PRMT R21, RZ, 0x7610, R21 ;  /* 0x00007610ff157816 */ /* 0x000fe40000000015 */
[----:B------:R-:W-:Y:S01]  /*56e0*/  ISETP.GE.U32.AND P1, PT, R6, 0x7ffffe3f, PT ;  /* 0x7ffffe3f0600780c */ /* 0x000fe20003f26070 */
[----:B-1----:R-:W-:-:S04]  /*56f0*/  IMAD.WIDE R80, R0, 0x2, R90 ;  /* 0x0000000200507825 */ /* 0x002fc800078e025a */
[----:B0-----:R-:W-:Y:S01]  /*5700*/  IMAD.WIDE R78, R0, 0x2, R88 ;  /* 0x00000002004e7825 */ /* 0x001fe200078e0258 */
[----:B------:R-:W-:-:S03]  /*5710*/  PRMT R24, RZ, 0x7610, R24 ;  /* 0x00007610ff187816 */ /* 0x000fc60000000018 */
[C---:B------:R-:W-:Y:S01]  /*5720*/  VIADD R0, R5.reuse, 0xffffff26 ;  /* 0xffffff2605007836 */ /* 0x040fe20000000000 */
[----:B------:R-:W-:Y:S01]  /*5730*/  PRMT R23, RZ, 0x7610, R23 ;  /* 0x00007610ff177816 */ /* 0x000fe20000000017 */
[----:B------:R-:W-:Y:S01]  /*5740*/  VIADD R6, R5, 0xffffff2e ;  /* 0xffffff2e05067836 */ /* 0x000fe20000000000 */
[----:B------:R0:W4:Y:S01]  /*5750*/  @!P6 LDG.E.U16 R24, desc[UR6][R80.64] ;  /* 0x000000065018e981 */ /* 0x000122000c1e1500 */
[----:B------:R-:W-:Y:S02]  /*5760*/  PRMT R18, RZ, 0x7610, R18 ;  /* 0x00007610ff127816 */ /* 0x000fe40000000012 */
[----:B------:R-:W-:Y:S01]  /*5770*/  PRMT R17, RZ, 0x7610, R17 ;  /* 0x00007610ff117816 */ /* 0x000fe20000000011 */
[----:B------:R1:W3:Y:S01]  /*5780*/  @!P6 LDG.E.U16 R23, desc[UR6][R78.64] ;  /* 0x000000064e17e981 */ /* 0x0002e2000c1e1500 */
[----:B------:R-:W-:Y:S02]  /*5790*/  ISETP.GE.U32.AND P6, PT, R6, 0x7ffffe2f, PT ;  /* 0x7ffffe2f0600780c */ /* 0x000fe40003fc6070 */
[----:B------:R-:W-:-:S02]  /*57a0*/  PRMT R20, RZ, 0x7610, R20 ;  /* 0x00007610ff147816 */ /* 0x000fc40000000014 */
[----:B------:R-:W-:Y:S01]  /*57b0*/  PRMT R19, RZ, 0x7610, R19 ;  /* 0x00007610ff137816 */ /* 0x000fe20000000013 */
[----:B------:R-:W-:Y:S01]  /*57c0*/  VIADD R6, R5, 0xffffff1e ;  /* 0xffffff1e05067836 */ /* 0x000fe20000000000 */
[----:B------:R-:W-:Y:S02]  /*57d0*/  PRMT R14, RZ, 0x7610, R14 ;  /* 0x00007610ff0e7816 */ /* 0x000fe4000000000e */
[----:B------:R-:W-:Y:S02]  /*57e0*/  PRMT R13, RZ, 0x7610, R13 ;  /* 0x00007610ff0d7816 */ /* 0x000fe4000000000d */
[----:B------:R-:W-:Y:S02]  /*57f0*/  PRMT R16, RZ, 0x7610, R16 ;  /* 0x00007610ff107816 */ /* 0x000fe40000000010 */
[----:B------:R-:W-:Y:S02]  /*5800*/  PRMT R15, RZ, 0x7610, R15 ;  /* 0x00007610ff0f7816 */ /* 0x000fe4000000000f */
[----:B------:R-:W-:-:S02]  /*5810*/  PRMT R10, RZ, 0x7610, R10 ;  /* 0x00007610ff0a7816 */ /* 0x000fc4000000000a */
[----:B------:R-:W-:Y:S02]  /*5820*/  PRMT R9, RZ, 0x7610, R9 ;  /* 0x00007610ff097816 */ /* 0x000fe40000000009 */
[----:B------:R-:W-:Y:S02]  /*5830*/  PRMT R12, RZ, 0x7610, R12 ;  /* 0x00007610ff0c7816 */ /* 0x000fe4000000000c */
[----:B------:R-:W-:Y:S01]  /*5840*/  PRMT R11, RZ, 0x7610, R11 ;  /* 0x00007610ff0b7816 */ /* 0x000fe2000000000b */
[----:B------:R-:W-:Y:S01]  /*5850*/  IMAD R53, R2, 0xf1, RZ ;  /* 0x000000f102357824 */ /* 0x000fe200078e02ff */
[----:B------:R-:W-:Y:S02]  /*5860*/  PRMT R56, RZ, 0x7610, R56 ;  /* 0x00007610ff387816 */ /* 0x000fe40000000038 */
[----:B------:R-:W-:Y:S01]  /*5870*/  PRMT R74, RZ, 0x7610, R74 ;  /* 0x00007610ff4a7816 */ /* 0x000fe2000000004a */
[----:B------:R-:W-:Y:S04]  /*5880*/  STL.64 [R1+0x25a8], R28 ;  /* 0x0025a81c01007387 */ /* 0x000fe80000100a00 */
[----:B------:R2:W-:Y:S04]  /*5890*/  STL.64 [R1+0x698], R72 ;  /* 0x0006984801007387 */ /* 0x0005e80000100a00 */
[----:B------:R0:W-:Y:S01]  /*58a0*/  STL.64 [R1+0x690], R54 ;  /* 0x0006903601007387 */ /* 0x0001e20000100a00 */
[----:B--2---:R-:W-:-:S04]  /*58b0*/  IMAD.WIDE R72, R4, 0x2, R90 ;  /* 0x0000000204487825 */ /* 0x004fc800078e025a */
[----:B0-----:R-:W-:Y:S01]  /*58c0*/  IMAD.WIDE R54, R4, 0x2, R88 ;  /* 0x0000000204367825 */ /* 0x001fe200078e0258 */
[----:B------:R0:W2:Y:S04]  /*58d0*/  @!P4 LDG.E.U16 R22, desc[UR6][R72.64] ;  /* 0x000000064816c981 */ /* 0x0000a8000c1e1500 */
[----:B------:R0:W2:Y:S01]  /*58e0*/  @!P4 LDG.E.U16 R21, desc[UR6][R54.64] ;  /* 0x000000063615c981 */ /* 0x0000a2000c1e1500 */
[----:B------:R-:W-:Y:S01]  /*58f0*/  ISETP.GE.U32.AND P4, PT, R0, 0x7ffffe27, PT ;  /* 0x7ffffe270000780c */ /* 0x000fe20003f86070 */
[C---:B------:R-:W-:Y:S02]  /*5900*/  IMAD R0, R2.reuse, 0xb9, RZ ;  /* 0x000000b902007824 */ /* 0x040fe400078e02ff */
[----:B------:R0:W-:Y:S01]  /*5910*/  STL.64 [R1+0x618], R80 ;  /* 0x0006185001007387 */ /* 0x0001e20000100a00 */
[----:B------:R-:W-:-:S03]  /*5920*/  IMAD R4, R2, 0xc1, RZ ;  /* 0x000000c102047824 */ /* 0x000fc600078e02ff */
[----:B------:R1:W-:Y:S04]  /*5930*/  STL.64 [R1+0x610], R78 ;  /* 0x0006104e01007387 */ /* 0x0003e80000100a00 */
[----:B------:R1:W-:Y:S04]  /*5940*/  STL.64 [R1+0x598], R72 ;  /* 0x0005984801007387 */ /* 0x0003e80000100a00 */
[----:B------:R1:W-:Y:S01]  /*5950*/  STL.64 [R1+0x590], R54 ;  /* 0x0005903601007387 */ /* 0x0003e20000100a00 */
[----:B0-----:R-:W-:-:S04]  /*5960*/  IMAD.WIDE R80, R0, 0x2, R90 ;  /* 0x0000000200507825 */ /* 0x001fc800078e025a */
[----:B-1----:R-:W-:Y:S01]  /*5970*/  IMAD.WIDE R78, R0, 0x2, R88 ;  /* 0x00000002004e7825 */ /* 0x002fe200078e0258 */
[----:B------:R0:W2:Y:S03]  /*5980*/  @!P0 LDG.E.U16 R20, desc[UR6][R80.64] ;  /* 0x0000000650148981 */ /* 0x0000a6000c1e1500 */
[----:B------:R-:W-:-:S04]  /*5990*/  IMAD.WIDE R72, R4, 0x2, R90 ;  /* 0x0000000204487825 */ /* 0x000fc800078e025a */
[----:B------:R-:W-:Y:S01]  /*59a0*/  IMAD.WIDE R54, R4, 0x2, R88 ;  /* 0x0000000204367825 */ /* 0x000fe200078e0258 */
[----:B------:R1:W2:Y:S03]  /*59b0*/  @!P1 LDG.E.U16 R18, desc[UR6][R72.64] ;  /* 0x0000000648129981 */ /* 0x0002a6000c1e1500 */
[----:B------:R-:W-:Y:S01]  /*59c0*/  VIADD R0, R5, 0xffffff16 ;  /* 0xffffff1605007836 */ /* 0x000fe20000000000 */
[----:B------:R-:W2:Y:S01]  /*59d0*/  @!P1 LDG.E.U16 R17, desc[UR6][R54.64] ;  /* 0x0000000636119981 */ /* 0x000ea2000c1e1500 */
[----:B------:R-:W-:-:S03]  /*59e0*/  IMAD R4, R2, 0xd1, RZ ;  /* 0x000000d102047824 */ /* 0x000fc600078e02ff */
[----:B------:R-:W-:Y:S01]  /*59f0*/  ISETP.GE.U32.AND P1, PT, R0, 0x7ffffe17, PT ;  /* 0x7ffffe170000780c */ /* 0x000fe20003f26070 */
[----:B------:R0:W-:Y:S01]  /*5a00*/  STL.64 [R1+0x518], R80 ;  /* 0x0005185001007387 */ /* 0x0001e20000100a00 */
[----:B------:R-:W-:-:S03]  /*5a10*/  IMAD R0, R2, 0xc9, RZ ;  /* 0x000000c902007824 */ /* 0x000fc600078e02ff */
[----:B------:R-:W-:Y:S04]  /*5a20*/  STL.64 [R1+0x510], R78 ;  /* 0x0005104e01007387 */ /* 0x000fe80000100a00 */
[----:B------:R1:W-:Y:S04]  /*5a30*/  STL.64 [R1+0x498], R72 ;  /* 0x0004984801007387 */ /* 0x0003e80000100a00 */
[----:B------:R1:W2:Y:S01]  /*5a40*/  @!P0 LDG.E.U16 R19, desc[UR6][R78.64] ;  /* 0x000000064e138981 */ /* 0x0002a2000c1e1500 */
[----:B0-----:R-:W-:-:S03]  /*5a50*/  IMAD.WIDE R80, R0, 0x2, R90 ;  /* 0x0000000200507825 */ /* 0x001fc600078e025a */
[----:B------:R0:W-:Y:S01]  /*5a60*/  STL.64 [R1+0x490], R54 ;  /* 0x0004903601007387 */ /* 0x0001e20000100a00 */
[----:B------:R-:W-:Y:S01]  /*5a70*/  ISETP.GE.U32.AND P0, PT, R6, 0x7ffffe1f, PT ;  /* 0x7ffffe1f0600780c */ /* 0x000fe20003f06070 */
[----:B-1----:R-:W-:-:S04]  /*5a80*/  IMAD.WIDE R72, R4, 0x2, R90 ;  /* 0x0000000204487825 */ /* 0x002fc800078e025a */
[--C-:B------:R-:W-:Y:S01]  /*5a90*/  IMAD.WIDE R78, R0, 0x2, R88.reuse ;  /* 0x00000002004e7825 */ /* 0x100fe200078e0258 */
[----:B------:R1:W2:Y:S03]  /*5aa0*/  @!P6 LDG.E.U16 R14, desc[UR6][R72.64] ;  /* 0x00000006480ee981 */ /* 0x0002a6000c1e1500 */
[----:B0-----:R-:W-:Y:S01]  /*5ab0*/  IMAD.WIDE R54, R4, 0x2, R88 ;  /* 0x0000000204367825 */ /* 0x001fe200078e0258 */
[----:B------:R-:W-:Y:S03]  /*5ac0*/  STL.64 [R1+0x418], R80 ;  /* 0x0004185001007387 */ /* 0x000fe60000100a00 */
[----:B------:R-:W-:Y:S01]  /*5ad0*/  VIADD R0, R5, 0xffffff06 ;  /* 0xffffff0605007836 */ /* 0x000fe20000000000 */
[----:B------:R-:W2:Y:S01]  /*5ae0*/  @!P6 LDG.E.U16 R13, desc[UR6][R54.64] ;  /* 0x00000006360de981 */ /* 0x000ea2000c1e1500 */
[----:B------:R-:W-:-:S03]  /*5af0*/  IMAD R4, R2, 0xe1, RZ ;  /* 0x000000e102047824 */ /* 0x000fc600078e02ff */
[----:B------:R-:W-:Y:S01]  /*5b00*/  ISETP.GE.U32.AND P6, PT, R0, 0x7ffffe07, PT ;  /* 0x7ffffe070000780c */ /* 0x000fe20003fc6070 */
[----:B------:R-:W-:Y:S01]  /*5b10*/  IMAD R0, R2, 0xd9, RZ ;  /* 0x000000d902007824 */ /* 0x000fe200078e02ff */
[----:B------:R-:W-:Y:S01]  /*5b20*/  STL.64 [R1+0x410], R78 ;  /* 0x0004104e01007387 */ /* 0x000fe20000100a00 */
[----:B------:R-:W-:-:S03]  /*5b30*/  VIADD R6, R5, 0xffffff0e ;  /* 0xffffff0e05067836 */ /* 0x000fc60000000000 */
[----:B------:R1:W-:Y:S04]  /*5b40*/  STL.64 [R1+0x398], R72 ;  /* 0x0003984801007387 */ /* 0x0003e80000100a00 */
[----:B------:R0:W2:Y:S04]  /*5b50*/  @!P3 LDG.E.U16 R16, desc[UR6][R80.64] ;  /* 0x000000065010b981 */ /* 0x0000a8000c1e1500 */
[----:B------:R3:W2:Y:S04]  /*5b60*/  @!P3 LDG.E.U16 R15, desc[UR6][R78.64] ;  /* 0x000000064e0fb981 */ /* 0x0006a8000c1e1500 */
[----:B------:R4:W-:Y:S01]  /*5b70*/  STL.64 [R1+0x390], R54 ;  /* 0x0003903601007387 */ /* 0x0009e20000100a00 */
[----:B-1----:R-:W-:-:S04]  /*5b80*/  IMAD.WIDE R72, R4, 0x2, R90 ;  /* 0x0000000204487825 */ /* 0x002fc800078e025a */
[C---:B0-----:R-:W-:Y:S01]  /*5b90*/  IMAD.WIDE R80, R0.reuse, 0x2, R90 ;  /* 0x0000000200507825 */ /* 0x041fe200078e025a */
[----:B------:R-:W2:Y:S03]  /*5ba0*/  @!P0 LDG.E.U16 R10, desc[UR6][R72.64] ;  /* 0x00000006480a8981 */ /* 0x000ea6000c1e1500 */
[--C-:B---3--:R-:W-:Y:S01]  /*5bb0*/  IMAD.WIDE R78, R0, 0x2, R88.reuse ;  /* 0x00000002004e7825 */ /* 0x108fe200078e0258 */
[----:B------:R-:W-:Y:S01]  /*5bc0*/  ISETP.GE.U32.AND P3, PT, R6, 0x7ffffe0f, PT ;  /* 0x7ffffe0f0600780c */ /* 0x000fe20003f66070 */
[----:B------:R0:W3:Y:S02]  /*5bd0*/  @!P4 LDG.E.U16 R12, desc[UR6][R80.64] ;  /* 0x00000006500cc981 */ /* 0x0000e4000c1e1500 */
[----:B----4-:R-:W-:Y:S02]  /*5be0*/  IMAD.WIDE R54, R4, 0x2, R88 ;  /* 0x0000000204367825 */ /* 0x010fe400078e0258 */
[----:B------:R0:W-:Y:S02]  /*5bf0*/  STL.64 [R1+0x318], R80 ;  /* 0x0003185001007387 */ /* 0x0001e40000100a00 */
[----:B------:R-:W-:-:S02]  /*5c00*/  VIADD R0, R5, 0xfffffffd ;  /* 0xfffffffd05007836 */ /* 0x000fc40000000000 */
[----:B------:R-:W4:Y:S01]  /*5c10*/  @!P0 LDG.E.U16 R9, desc[UR6][R54.64] ;  /* 0x0000000636098981 */ /* 0x000f22000c1e1500 */
[----:B------:R-:W-:Y:S02]  /*5c20*/  VIADD R6, R5, 0xfffffffe ;  /* 0xfffffffe05067836 */ /* 0x000fe40000000000 */
[----:B------:R-:W-:Y:S01]  /*5c30*/  ISETP.GE.U32.AND P0, PT, R0, 0x7ffffefe, PT ;  /* 0x7ffffefe0000780c */ /* 0x000fe20003f06070 */
[----:B------:R-:W-:Y:S01]  /*5c40*/  IMAD R0, R2, 0xe9, RZ ;  /* 0x000000e902007824 */ /* 0x000fe200078e02ff */
[----:B------:R1:W2:Y:S01]  /*5c50*/  @!P4 LDG.E.U16 R11, desc[UR6][R78.64] ;  /* 0x000000064e0bc981 */ /* 0x0002a2000c1e1500 */
[----:B------:R-:W-:Y:S02]  /*5c60*/  ISETP.GE.U32.AND P4, PT, R6, 0x7ffffeff, PT ;  /* 0x7ffffeff0600780c */ /* 0x000fe40003f86070 */
[----:B------:R-:W-:Y:S01]  /*5c70*/  IMAD.WIDE R82, R0, 0x2, R90 ;  /* 0x0000000200527825 */ /* 0x000fe200078e025a */
[----:B------:R1:W-:Y:S01]  /*5c80*/  STL.64 [R1+0x310], R78 ;  /* 0x0003104e01007387 */ /* 0x0003e20000100a00 */
[----:B------:R-:W-:-:S02]  /*5c90*/  PRMT R4, RZ, 0x7610, R4 ;  /* 0x00007610ff047816 */ /* 0x000fc40000000004 */
[----:B0-----:R-:W-:Y:S01]  /*5ca0*/  IMAD.WIDE R80, R0, 0x2, R88 ;  /* 0x0000000200507825 */ /* 0x001fe200078e0258 */
[----:B------:R0:W-:Y:S01]  /*5cb0*/  STL.64 [R1+0x298], R72 ;  /* 0x0002984801007387 */ /* 0x0001e20000100a00 */
[----:B------:R-:W-:-:S03]  /*5cc0*/  PRMT R6, RZ, 0x7610, R6 ;  /* 0x00007610ff067816 */ /* 0x000fc60000000006 */
[----:B------:R-:W-:Y:S01]  /*5cd0*/  STL.64 [R1+0x290], R54 ;  /* 0x0002903601007387 */ /* 0x000fe20000100a00 */
[----:B-1----:R-:W-:-:S03]  /*5ce0*/  IMAD.WIDE R78, R53, 0x2, R90 ;  /* 0x00000002354e7825 */ /* 0x002fc600078e025a */
[----:B------:R-:W-:Y:S01]  /*5cf0*/  STL.64 [R1+0x218], R82 ;  /* 0x0002185201007387 */ /* 0x000fe20000100a00 */
[----:B0-----:R-:W-:-:S03]  /*5d00*/  IMAD.WIDE R72, R53, 0x2, R88 ;  /* 0x0000000235487825 */ /* 0x001fc600078e0258 */
[----:B------:R-:W-:Y:S04]  /*5d10*/  STL.64 [R1+0x210], R80 ;  /* 0x0002105001007387 */ /* 0x000fe80000100a00 */
[----:B------:R-:W-:Y:S04]  /*5d20*/  STL.64 [R1+0x198], R78 ;  /* 0x0001984e01007387 */ /* 0x000fe80000100a00 */
[----:B------:R0:W-:Y:S04]  /*5d30*/  STL.64 [R1+0x190], R72 ;  /* 0x0001904801007387 */ /* 0x0001e80000100a00 */
[----:B------:R0:W2:Y:S04]  /*5d40*/  @!P3 LDG.E.U16 R4, desc[UR6][R72.64] ;  /* 0x000000064804b981 */ /* 0x0000a8000c1e1500 */
[----:B------:R1:W2:Y:S01]  /*5d50*/  @!P3 LDG.E.U16 R6, desc[UR6][R78.64] ;  /* 0x000000064e06b981 */ /* 0x0002a2000c1e1500 */
[----:B0-----:R-:W-:-:S04]  /*5d60*/  IMAD.WIDE R72, R2, 0x2, R88 ;  /* 0x0000000202487825 */ /* 0x001fc800078e0258 */
[----:B-1----:R-:W-:Y:S01]  /*5d70*/  IMAD.WIDE R78, R2, 0x2, R90 ;  /* 0x00000002024e7825 */ /* 0x002fe200078e025a */
[----:B------:R-:W2:Y:S04]  /*5d80*/  @!P4 LDG.E.U16 R56, desc[UR6][R72.64] ;  /* 0x000000064838c981 */ /* 0x000ea8000c1e1500 */
[----:B------:R-:W3:Y:S01]  /*5d90*/  @!P4 LDG.E.U16 R74, desc[UR6][R78.64] ;  /* 0x000000064e4ac981 */ /* 0x000ee2000c1e1500 */
[C---:B------:R-:W-:Y:S01]  /*5da0*/  VIADD R0, R5.reuse, 0xffffffed ;  /* 0xffffffed05007836 */ /* 0x040fe20000000000 */
[----:B------:R-:W-:Y:S02]  /*5db0*/  PRMT R8, RZ, 0x7610, R8 ;  /* 0x00007610ff087816 */ /* 0x000fe40000000008 */
[----:B------:R-:W-:Y:S01]  /*5dc0*/  PRMT R7, RZ, 0x7610, R7 ;  /* 0x00007610ff077816 */ /* 0x000fe20000000007 */
[----:B------:R-:W-:Y:S01]  /*5dd0*/  VIADD R54, R5, 0xfffffff5 ;  /* 0xfffffff505367836 */ /* 0x000fe20000000000 */
[----:B------:R-:W-:Y:S01]  /*5de0*/  ISETP.GE.U32.AND P3, PT, R0, 0x7ffffeee, PT ;  /* 0x7ffffeee0000780c */ /* 0x000fe20003f66070 */
[----:B------:R-:W-:Y:S01]  /*5df0*/  IMAD R0, R2, 0xf9, RZ ;  /* 0x000000f902007824 */ /* 0x000fe200078e02ff */
[----:B------:R0:W4:Y:S04]  /*5e00*/  @!P1 LDG.E.U16 R8, desc[UR6][R82.64] ;  /* 0x0000000652089981 */ /* 0x000128000c1e1500 */
[----:B------:R1:W4:Y:S01]  /*5e10*/  @!P1 LDG.E.U16 R7, desc[UR6][R80.64] ;  /* 0x0000000650079981 */ /* 0x000322000c1e1500 */
[----:B------:R-:W-:-:S02]  /*5e20*/  ISETP.GE.U32.AND P1, PT, R54, 0x7ffffef6, PT ;  /* 0x7ffffef63600780c */ /* 0x000fc40003f26070 */
[----:B------:R-:W-:Y:S01]  /*5e30*/  PRMT R54, RZ, 0x7610, R54 ;  /* 0x00007610ff367816 */ /* 0x000fe20000000036 */
[----:B0-----:R-:W-:-:S04]  /*5e40*/  IMAD.WIDE R82, R0, 0x2, R90 ;  /* 0x0000000200527825 */ /* 0x001fc800078e025a */
[----:B-1----:R-:W-:Y:S01]  /*5e50*/  IMAD.WIDE R80, R0, 0x2, R88 ;  /* 0x0000000200507825 */ /* 0x002fe200078e0258 */
[----:B------:R-:W-:Y:S01]  /*5e60*/  PRMT R53, RZ, 0x7610, R53 ;  /* 0x00007610ff357816 */ /* 0x000fe20000000035 */
[----:B------:R-:W4:Y:S02]  /*5e70*/  @!P6 LDG.E.U16 R54, desc[UR6][R82.64] ;  /* 0x000000065236e981 */ /* 0x000f24000c1e1500 */
[C---:B------:R-:W-:Y:S02]  /*5e80*/  VIADD R0, R5.reuse, 0xffffffdd ;  /* 0xffffffdd05007836 */ /* 0x040fe40000000000 */
[----:B------:R0:W-:Y:S03]  /*5e90*/  STL.64 [R1+0x118], R82 ;  /* 0x0001185201007387 */ /* 0x0001e60000100a00 */
[----:B------:R-:W-:Y:S01]  /*5ea0*/  ISETP.GE.U32.AND P4, PT, R0, 0x7ffffede, PT ;  /* 0x7ffffede0000780c */ /* 0x000fe20003f86070 */
[----:B------:R-:W-:Y:S01]  /*5eb0*/  IMAD.SHL.U32 R0, R2, 0x2, RZ ;  /* 0x0000000202007824 */ /* 0x000fe200078e00ff */
[----:B------:R1:W-:Y:S01]  /*5ec0*/  STL.64 [R1+0x110], R80 ;  /* 0x0001105001007387 */ /* 0x0003e20000100a00 */
[----:B------:R-:W-:Y:S01]  /*5ed0*/  VIADD R55, R5, 0xffffffe5 ;  /* 0xffffffe505377836 */ /* 0x000fe20000000000 */
[----:B------:R-:W-:-:S02]  /*5ee0*/  PRMT R76, RZ, 0x7610, R76 ;  /* 0x00007610ff4c7816 */ /* 0x000fc4000000004c */
[----:B------:R1:W4:Y:S01]  /*5ef0*/  @!P6 LDG.E.U16 R53, desc[UR6][R80.64] ;  /* 0x000000065035e981 */ /* 0x000322000c1e1500 */
[----:B------:R-:W-:-:S03]  /*5f00*/  PRMT R77, RZ, 0x7610, R77 ;  /* 0x00007610ff4d7816 */ /* 0x000fc6000000004d */
[----:B0-----:R-:W4:Y:S04]  /*5f10*/  LDL.LU.64 R82, [R1+0x2618] ;  /* 0x0026180001527983 */ /* 0x001f280000300a00 */
[----:B------:R0:W-:Y:S01]  /*5f20*/  STL.64 [R1+0x1098], R78 ;  /* 0x0010984e01007387 */ /* 0x0001e20000100a00 */
[----:B-1----:R-:W-:Y:S01]  /*5f30*/  IMAD.WIDE R80, R0, 0x2, R90 ;  /* 0x0000000200507825 */ /* 0x002fe200078e025a */
[----:B------:R-:W-:Y:S02]  /*5f40*/  ISETP.GE.U32.AND P6, PT, R55, 0x7ffffee6, PT ;  /* 0x7ffffee63700780c */ /* 0x000fe40003fc6070 */
[----:B------:R1:W-:Y:S01]  /*5f50*/  STL.64 [R1+0x1090], R72 ;  /* 0x0010904801007387 */ /* 0x0003e20000100a00 */
[----:B------:R-:W-:-:S03]  /*5f60*/  IMAD R55, R2, 0xa, RZ ;  /* 0x0000000a02377824 */ /* 0x000fc600078e02ff */
[----:B------:R-:W4:Y:S01]  /*5f70*/  @!P0 LDG.E.U16 R77, desc[UR6][R80.64] ;  /* 0x00000006504d8981 */ /* 0x000f22000c1e1500 */
[----:B0-----:R-:W-:Y:S01]  /*5f80*/  IMAD.WIDE R78, R0, 0x2, R88 ;  /* 0x00000002004e7825 */ /* 0x001fe200078e0258 */
[----:B------:R-:W-:-:S04]  /*5f90*/  PRMT R48, RZ, 0x7610, R48 ;  /* 0x00007610ff307816 */ /* 0x000fc80000000030 */
[----:B------:R-:W4:Y:S01]  /*5fa0*/  @!P0 LDG.E.U16 R76, desc[UR6][R78.64] ;  /* 0x000000064e4c8981 */ /* 0x000f22000c1e1500 */
[----:B------:R-:W-:Y:S01]  /*5fb0*/  PRMT R49, RZ, 0x7610, R49 ;  /* 0x00007610ff317816 */ /* 0x000fe20000000031 */
[----:B-1----:R-:W-:-:S05]  /*5fc0*/  IMAD.WIDE R72, R55, 0x2, R88 ;  /* 0x0000000237487825 */ /* 0x002fca00078e0258 */
[----:B------:R-:W4:Y:S04]  /*5fd0*/  @!P1 LDG.E.U16 R48, desc[UR6][R72.64] ;  /* 0x0000000648309981 */ /* 0x000f28000c1e1500 */
[----:B--2---:R-:W-:Y:S04]  /*5fe0*/  STL [R1+0x6c], R56 ;  /* 0x00006c3801007387 */ /* 0x004fe80000100800 */
[----:B---3--:R0:W-:Y:S02]  /*5ff0*/  STL [R1+0x70], R74 ;  /* 0x0000704a01007387 */ /* 0x0081e40000100800 */
[----:B0-----:R-:W-:-:S05]  /*6000*/  IMAD.WIDE R74, R55, 0x2, R90 ;  /* 0x00000002374a7825 */ /* 0x001fca00078e025a */
[----:B------:R0:W2:Y:S01]  /*6010*/  @!P1 LDG.E.U16 R49, desc[UR6][R74.64] ;  /* 0x000000064a319981 */ /* 0x0000a2000c1e1500 */
[----:B------:R-:W-:-:S03]  /*6020*/  VIADD R0, R5, 0xffffffcd ;  /* 0xffffffcd05007836 */ /* 0x000fc60000000000 */
[----:B------:R1:W-:Y:S02]  /*6030*/  STL.64 [R1+0x1088], R80 ;  /* 0x0010885001007387 */ /* 0x0003e40000100a00 */
[----:B------:R-:W-:Y:S02]  /*6040*/  ISETP.GE.U32.AND P1, PT, R0, 0x7ffffece, PT ;  /* 0x7ffffece0000780c */ /* 0x000fe40003f26070 */
[----:B------:R3:W-:Y:S01]  /*6050*/  STL.64 [R1+0x1080], R78 ;  /* 0x0010804e01007387 */ /* 0x0007e20000100a00 */
[----:B------:R-:W-:Y:S01]  /*6060*/  IMAD R0, R2, 0x12, RZ ;  /* 0x0000001202007824 */ /* 0x000fe200078e02ff */
[----:B------:R-:W-:Y:S02]  /*6070*/  PRMT R52, RZ, 0x7610, R52 ;  /* 0x00007610ff347816 */ /* 0x000fe40000000034 */
[----:B-1----:R-:W2:Y:S04]  /*6080*/  LDL.LU.64 R80, [R1+0x2610] ;  /* 0x0026100001507983 */ /* 0x002ea80000300a00 */
[----:B---3--:R-:W3:Y:S04]  /*6090*/  LDL.LU.64 R78, [R1+0x2608] ;  /* 0x00260800014e7983 */ /* 0x008ee80000300a00 */
[----:B------:R0:W-:Y:S01]  /*60a0*/  STL.64 [R1+0x1008], R74 ;  /* 0x0010084a01007387 */ /* 0x0001e20000100a00 */
[----:B------:R-:W-:-:S03]  /*60b0*/  PRMT R50, RZ, 0x7610, R50 ;  /* 0x00007610ff327816 */ /* 0x000fc60000000032 */
[----:B------:R-:W-:Y:S01]  /*60c0*/  STL.64 [R1+0x1000], R72 ;  /* 0x0010004801007387 */ /* 0x000fe20000100a00 */
[----:B------:R-:W-:Y:S02]  /*60d0*/  IMAD R55, R2, 0x1a, RZ ;  /* 0x0000001a02377824 */ /* 0x000fe400078e02ff */
[----:B0-----:R-:W-:Y:S01]  /*60e0*/  IMAD.WIDE R74, R0, 0x2, R88 ;  /* 0x00000002004a7825 */ /* 0x001fe200078e0258 */
[----:B------:R-:W-:-:S04]  /*60f0*/  PRMT R44, RZ, 0x7610, R44 ;  /* 0x00007610ff2c7816 */ /* 0x000fc8000000002c */
[----:B------:R-:W3:Y:S04]  /*6100*/  @!P3 LDG.E.U16 R50, desc[UR6][R74.64] ;  /* 0x000000064a32b981 */ /* 0x000ee8000c1e1500 */
[----:B----4-:R-:W-:Y:S04]  /*6110*/  STL [R1+0x64], R76 ;  /* 0x0000644c01007387 */ /* 0x010fe80000100800 */
[----:B------:R0:W-:Y:S01]  /*6120*/  STL [R1+0x68], R77 ;  /* 0x0000684d01007387 */ /* 0x0001e20000100800 */
[----:B------:R-:W-:Y:S01]  /*6130*/  PRMT R45, RZ, 0x7610, R45 ;  /* 0x00007610ff2d7816 */ /* 0x000fe2000000002d */
[----:B0-----:R-:W-:-:S05]  /*6140*/  IMAD.WIDE R76, R0, 0x2, R90 ;  /* 0x00000002004c7825 */ /* 0x001fca00078e025a */
[----:B------:R-:W4:Y:S04]  /*6150*/  @!P3 LDG.E.U16 R52, desc[UR6][R76.64] ;  /* 0x000000064c34b981 */ /* 0x000f28000c1e1500 */
[----:B------:R-:W-:Y:S01]  /*6160*/  STL.64 [R1+0xf88], R76 ;  /* 0x000f884c01007387 */ /* 0x000fe20000100a00 */
[----:B------:R-:W-:-:S03]  /*6170*/  IMAD.WIDE R72, R55, 0x2, R90 ;  /* 0x0000000237487825 */ /* 0x000fc600078e025a */
[----:B------:R-:W-:Y:S04]  /*6180*/  STL [R1+0x5c], R48 ;  /* 0x00005c3001007387 */ /* 0x000fe80000100800 */
[----:B------:R0:W3:Y:S04]  /*6190*/  @!P6 LDG.E.U16 R45, desc[UR6][R72.64] ;  /* 0x00000006482de981 */ /* 0x0000e8000c1e1500 */
[----:B--2---:R1:W-:Y:S02]  /*61a0*/  STL [R1+0x60], R49 ;  /* 0x0000603101007387 */ /* 0x0043e40000100800 */
[----:B-1----:R-:W-:-:S05]  /*61b0*/  IMAD.WIDE R48, R55, 0x2, R88 ;  /* 0x0000000237307825 */ /* 0x002fca00078e0258 */
[----:B------:R1:W2:Y:S01]  /*61c0*/  @!P6 LDG.E.U16 R44, desc[UR6][R48.64] ;  /* 0x00000006302ce981 */ /* 0x0002a2000c1e1500 */
[----:B------:R-:W-:-:S03]  /*61d0*/  VIADD R0, R5, 0xffffffbd ;  /* 0xffffffbd05007836 */ /* 0x000fc60000000000 */
[----:B------:R0:W-:Y:S01]  /*61e0*/  STL.64 [R1+0xf80], R74 ;  /* 0x000f804a01007387 */ /* 0x0001e20000100a00 */
[----:B------:R-:W-:Y:S01]  /*61f0*/  VIADD R56, R5, 0xffffffd5 ;  /* 0xffffffd505387836 */ /* 0x000fe20000000000 */
[----:B------:R-:W-:Y:S02]  /*6200*/  ISETP.GE.U32.AND P6, PT, R0, 0x7ffffebe, PT ;  /* 0x7ffffebe0000780c */ /* 0x000fe40003fc6070 */
[----:B------:R-:W2:Y:S01]  /*6210*/  LDL.LU.64 R76, [R1+0x2600] ;  /* 0x00260000014c7983 */ /* 0x000ea20000300a00 */
[----:B------:R-:W-:Y:S01]  /*6220*/  IMAD R0, R2, 0x22, RZ ;  /* 0x0000002202007824 */ /* 0x000fe200078e02ff */
[----:B------:R-:W-:Y:S02]  /*6230*/  PRMT R68, RZ, 0x7610, R68 ;  /* 0x00007610ff447816 */ /* 0x000fe40000000044 */
[----:B0-----:R-:W2:Y:S04]  /*6240*/  LDL.LU.64 R74, [R1+0x25f8] ;  /* 0x0025f800014a7983 */ /* 0x001ea80000300a00 */
[----:B------:R0:W-:Y:S04]  /*6250*/  STL.64 [R1+0xf08], R72 ;  /* 0x000f084801007387 */ /* 0x0001e80000100a00 */
[----:B------:R1:W-:Y:S01]  /*6260*/  STL.64 [R1+0xf00], R48 ;  /* 0x000f003001007387 */ /* 0x0003e20000100a00 */
[----:B------:R-:W-:-:S02]  /*6270*/  ISETP.GE.U32.AND P0, PT, R56, 0x7ffffed6, PT ;  /* 0x7ffffed63800780c */ /* 0x000fc40003f06070 */
[----:B------:R-:W-:Y:S01]  /*6280*/  PRMT R69, RZ, 0x7610, R69 ;  /* 0x00007610ff457816 */ /* 0x000fe20000000045 */
[----:B------:R-:W-:Y:S02]  /*6290*/  IMAD R55, R2, 0x2a, RZ ;  /* 0x0000002a02377824 */ /* 0x000fe400078e02ff */
[----:B0-----:R-:W-:Y:S01]  /*62a0*/  IMAD.WIDE R72, R0, 0x2, R90 ;  /* 0x0000000200487825 */ /* 0x001fe200078e025a */
[----:B------:R-:W-:Y:S02]  /*62b0*/  PRMT R42, RZ, 0x7610, R42 ;  /* 0x00007610ff2a7816 */ /* 0x000fe4000000002a */
[----:B------:R-:W-:Y:S02]  /*62c0*/  PRMT R43, RZ, 0x7610, R43 ;  /* 0x00007610ff2b7816 */ /* 0x000fe4000000002b */
[----:B------:R-:W2:Y:S01]  /*62d0*/  @!P4 LDG.E.U16 R69, desc[UR6][R72.64] ;  /* 0x000000064845c981 */ /* 0x000ea2000c1e1500 */
[----:B-1----:R-:W-:Y:S02]  /*62e0*/  IMAD.MOV.U32 R49, RZ, RZ, R67 ;  /* 0x000000ffff317224 */ /* 0x002fe400078e0043 */
[----:B------:R-:W-:Y:S01]  /*62f0*/  IMAD.MOV.U32 R48, RZ, RZ, R66 ;  /* 0x000000ffff307224 */ /* 0x000fe200078e0042 */
[----:B----4-:R0:W-:Y:S04]  /*6300*/  STL [R1+0x58], R52 ;  /* 0x0000583401007387 */ /* 0x0101e80000100800 */
[----:B---3--:R1:W-:Y:S01]  /*6310*/  STL [R1+0x54], R50 ;  /* 0x0000543201007387 */ /* 0x0083e20000100800 */
[----:B0-----:R-:W-:-:S02]  /*6320*/  IMAD.MOV.U32 R52, RZ, RZ, R71 ;  /* 0x000000ffff347224 */ /* 0x001fc400078e0047 */
[----:B-1----:R-:W-:Y:S02]  /*6330*/  IMAD.MOV.U32 R50, RZ, RZ, R70 ;  /* 0x000000ffff327224 */ /* 0x002fe400078e0046 */
[----:B------:R-:W-:Y:S01]  /*6340*/  IMAD.WIDE R70, R0, 0x2, R88 ;  /* 0x0000000200467825 */ /* 0x000fe200078e0258 */
[----:B------:R-:W-:Y:S04]  /*6350*/  STL.64 [R1+0xe88], R72 ;  /* 0x000e884801007387 */ /* 0x000fe80000100a00 */
[----:B------:R-:W3:Y:S01]  /*6360*/  @!P4 LDG.E.U16 R68, desc[UR6][R70.64] ;  /* 0x000000064644c981 */ /* 0x000ee2000c1e1500 */
[----:B------:R-:W-:-:S05]  /*6370*/  IMAD.WIDE R66, R55, 0x2, R90 ;  /* 0x0000000237427825 */ /* 0x000fca00078e025a */
[----:B------:R0:W4:Y:S04]  /*6380*/  @!P0 LDG.E.U16 R43, desc[UR6][R66.64] ;  /* 0x00000006422b8981 */ /* 0x000128000c1e1500 */
[----:B--2---:R-:W-:Y:S04]  /*6390*/  STL [R1+0x4c], R44 ;  /* 0x00004c2c01007387 */ /* 0x004fe80000100800 */
[----:B------:R1:W-:Y:S02]  /*63a0*/  STL [R1+0x50], R45 ;  /* 0x0000502d01007387 */ /* 0x0003e40000100800 */
[----:B-1----:R-:W-:-:S05]  /*63b0*/  IMAD.WIDE R44, R55, 0x2, R88 ;  /* 0x00000002372c7825 */ /* 0x002fca00078e0258 */
[----:B------:R1:W2:Y:S01]  /*63c0*/  @!P0 LDG.E.U16 R42, desc[UR6][R44.64] ;  /* 0x000000062c2a8981 */ /* 0x0002a2000c1e1500 */
[----:B------:R-:W-:-:S03]  /*63d0*/  VIADD R0, R5, 0xffffffad ;  /* 0xffffffad05007836 */ /* 0x000fc60000000000 */
[----:B------:R0:W-:Y:S02]  /*63e0*/  STL.64 [R1+0xe80], R70 ;  /* 0x000e804601007387 */ /* 0x0001e40000100a00 */
[----:B------:R-:W-:Y:S01]  /*63f0*/  ISETP.GE.U32.AND P0, PT, R0, 0x7ffffeae, PT ;  /* 0x7ffffeae0000780c */ /* 0x000fe20003f06070 */
[----:B------:R-:W-:Y:S01]  /*6400*/  IMAD R0, R2, 0x32, RZ ;  /* 0x0000003202007824 */ /* 0x000fe200078e02ff */
[----:B------:R-:W4:Y:S01]  /*6410*/  LDL.LU.64 R72, [R1+0x25f0] ;  /* 0x0025f00001487983 */ /* 0x000f220000300a00 */
[----:B------:R-:W-:Y:S01]  /*6420*/  VIADD R56, R5, 0xffffffc5 ;  /* 0xffffffc505387836 */ /* 0x000fe20000000000 */
[----:B------:R-:W-:Y:S02]  /*6430*/  PRMT R46, RZ, 0x7610, R46 ;  /* 0x00007610ff2e7816 */ /* 0x000fe4000000002e */
[----:B------:R-:W-:Y:S01]  /*6440*/  PRMT R47, RZ, 0x7610, R47 ;  /* 0x00007610ff2f7816 */ /* 0x000fe2000000002f */
[----:B0-----:R-:W4:Y:S04]  /*6450*/  LDL.LU.64 R70, [R1+0x25e8] ;  /* 0x0025e80001467983 */ /* 0x001f280000300a00 */
[----:B------:R0:W-:Y:S01]  /*6460*/  STL.64 [R1+0xe08], R66 ;  /* 0x000e084201007387 */ /* 0x0001e20000100a00 */
[----:B------:R-:W-:-:S03]  /*6470*/  ISETP.GE.U32.AND P3, PT, R56, 0x7ffffec6, PT ;  /* 0x7ffffec63800780c */ /* 0x000fc60003f66070 */
[----:B------:R1:W-:Y:S01]  /*6480*/  STL.64 [R1+0xe00], R44 ;  /* 0x000e002c01007387 */ /* 0x0003e20000100a00 */
[----:B------:R-:W-:Y:S02]  /*6490*/  IMAD R55, R2, 0x3a, RZ ;  /* 0x0000003a02377824 */ /* 0x000fe400078e02ff */
[----:B0-----:R-:W-:Y:S01]  /*64a0*/  IMAD.WIDE R66, R0, 0x2, R88 ;  /* 0x0000000200427825 */ /* 0x001fe200078e0258 */
[----:B------:R-:W-:-:S04]  /*64b0*/  PRMT R36, RZ, 0x7610, R36 ;  /* 0x00007610ff247816 */ /* 0x000fc80000000024 */
[----:B------:R-:W4:Y:S01]  /*64c0*/  @!P1 LDG.E.U16 R46, desc[UR6][R66.64] ;  /* 0x00000006422e9981 */ /* 0x000f22000c1e1500 */
[----:B------:R-:W-:Y:S01]  /*64d0*/  PRMT R37, RZ, 0x7610, R37 ;  /* 0x00007610ff257816 */ /* 0x000fe20000000025 */
[----:B-1----:R-:W-:-:S05]  /*64e0*/  IMAD.WIDE R44, R55, 0x2, R90 ;  /* 0x00000002372c7825 */ /* 0x002fca00078e025a */
[----:B------:R0:W4:Y:S04]  /*64f0*/  @!P3 LDG.E.U16 R37, desc[UR6][R44.64] ;  /* 0x000000062c25b981 */ /* 0x000128000c1e1500 */
[----:B---3--:R-:W-:Y:S04]  /*6500*/  STL [R1+0x44], R68 ;  /* 0x0000444401007387 */ /* 0x008fe80000100800 */
[----:B------:R1:W-:Y:S02]  /*6510*/  STL [R1+0x48], R69 ;  /* 0x0000484501007387 */ /* 0x0003e40000100800 */
[----:B-1----:R-:W-:-:S05]  /*6520*/  IMAD.WIDE R68, R0, 0x2, R90 ;  /* 0x0000000200447825 */ /* 0x002fca00078e025a */
[----:B------:R-:W-:Y:S04]  /*6530*/  STL.64 [R1+0xd88], R68 ;  /* 0x000d884401007387 */ /* 0x000fe80000100a00 */
[----:B------:R-:W3:Y:S04]  /*6540*/  @!P1 LDG.E.U16 R47, desc[UR6][R68.64] ;  /* 0x00000006442f9981 */ /* 0x000ee8000c1e1500 */
[----:B--2---:R-:W-:Y:S04]  /*6550*/  STL [R1+0x3c], R42 ;  /* 0x00003c2a01007387 */ /* 0x004fe80000100800 */
[----:B----4-:R1:W-:Y:S02]  /*6560*/  STL [R1+0x40], R43 ;  /* 0x0000402b01007387 */ /* 0x0103e40000100800 */
[----:B-1----:R-:W-:-:S05]  /*6570*/  IMAD.WIDE R42, R55, 0x2, R88 ;  /* 0x00000002372a7825 */ /* 0x002fca00078e0258 */
[----:B------:R1:W2:Y:S01]  /*6580*/  @!P3 LDG.E.U16 R36, desc[UR6][R42.64] ;  /* 0x000000062a24b981 */ /* 0x0002a2000c1e1500 */
[----:B------:R-:W-:-:S03]  /*6590*/  VIADD R0, R5, 0xffffff9d ;  /* 0xffffff9d05007836 */ /* 0x000fc60000000000 */
[----:B------:R4:W-:Y:S01]  /*65a0*/  STL.64 [R1+0xd80], R66 ;  /* 0x000d804201007387 */ /* 0x0009e20000100a00 */
[----:B------:R-:W-:-:S03]  /*65b0*/  VIADD R56, R5, 0xffffffb5 ;  /* 0xffffffb505387836 */ /* 0x000fc60000000000 */
[----:B------:R-:W2:Y:S01]  /*65c0*/  LDL.LU.64 R68, [R1+0x25e0] ;  /* 0x0025e00001447983 */ /* 0x000ea20000300a00 */
[----:B------:R-:W-:Y:S01]  /*65d0*/  ISETP.GE.U32.AND P3, PT, R0, 0x7ffffe9e, PT ;  /* 0x7ffffe9e0000780c */ /* 0x000fe20003f66070 */
[----:B------:R-:W-:Y:S02]  /*65e0*/  IMAD R0, R2, 0x42, RZ ;  /* 0x0000004202007824 */ /* 0x000fe400078e02ff */
[----:B----4-:R-:W4:Y:S04]  /*65f0*/  LDL.LU.64 R66, [R1+0x25d8] ;  /* 0x0025d80001427983 */ /* 0x010f280000300a00 */
[----:B------:R0:W-:Y:S04]  /*6600*/  STL.64 [R1+0xd08], R44 ;  /* 0x000d082c01007387 */ /* 0x0001e80000100a00 */
[----:B------:R-:W-:Y:S01]  /*6610*/  STL.64 [R1+0xd00], R42 ;  /* 0x000d002a01007387 */ /* 0x000fe20000100a00 */
[----:B------:R-:W-:-:S03]  /*6620*/  PRMT R60, RZ, 0x7610, R60 ;  /* 0x00007610ff3c7816 */ /* 0x000fc6000000003c */
[----:B------:R1:W-:Y:S01]  /*6630*/  STL [R1+0x34], R46 ;  /* 0x0000342e01007387 */ /* 0x0003e20000100800 */
[----:B------:R-:W-:Y:S01]  /*6640*/  ISETP.GE.U32.AND P4, PT, R56, 0x7ffffeb6, PT ;  /* 0x7ffffeb63800780c */ /* 0x000fe20003f86070 */
[----:B0-----:R-:W-:Y:S02]  /*6650*/  IMAD.MOV.U32 R44, RZ, RZ, R48 ;  /* 0x000000ffff2c7224 */ /* 0x001fe400078e0030 */
[----:B------:R-:W-:Y:S01]  /*6660*/  IMAD.MOV.U32 R45, RZ, RZ, R50 ;  /* 0x000000ffff2d7224 */ /* 0x000fe200078e0032 */
[----:B------:R-:W-:Y:S01]  /*6670*/  PRMT R61, RZ, 0x7610, R61 ;  /* 0x00007610ff3d7816 */ /* 0x000fe2000000003d */
[----:B------:R-:W-:Y:S02]  /*6680*/  IMAD.MOV.U32 R48, RZ, RZ, R65 ;  /* 0x000000ffff307224 */ /* 0x000fe400078e0041 */
[----:B-1----:R-:W-:Y:S02]  /*6690*/  IMAD.MOV.U32 R46, RZ, RZ, R49 ;  /* 0x000000ffff2e7224 */ /* 0x002fe400078e0031 */
[----:B------:R-:W-:-:S02]  /*66a0*/  IMAD.MOV.U32 R49, RZ, RZ, R52 ;  /* 0x000000ffff317224 */ /* 0x000fc400078e0034 */
[----:B------:R-:W-:Y:S02]  /*66b0*/  IMAD.MOV.U32 R50, RZ, RZ, R63 ;  /* 0x000000ffff327224 */ /* 0x000fe400078e003f */
[----:B------:R-:W-:Y:S02]  /*66c0*/  IMAD.MOV.U32 R52, RZ, RZ, R62 ;  /* 0x000000ffff347224 */ /* 0x000fe400078e003e */
[----:B------:R-:W-:Y:S01]  /*66d0*/  IMAD.WIDE R62, R0, 0x2, R88 ;  /* 0x00000002003e7825 */ /* 0x000fe200078e0258 */
[----:B------:R-:W-:-:S03]  /*66e0*/  PRMT R34, RZ, 0x7610, R34 ;  /* 0x00007610ff227816 */ /* 0x000fc60000000022 */
[----:B------:R-:W-:Y:S01]  /*66f0*/  IMAD R55, R2, 0x4a, RZ ;  /* 0x0000004a02377824 */ /* 0x000fe200078e02ff */
[----:B------:R-:W4:Y:S04]  /*6700*/  @!P6 LDG.E.U16 R60, desc[UR6][R62.64] ;  /* 0x000000063e3ce981 */ /* 0x000f28000c1e1500 */
[----:B---3--:R0:W-:Y:S01]  /*6710*/  STL [R1+0x38], R47 ;  /* 0x0000382f01007387 */ /* 0x0081e20000100800 */
[----:B------:R-:W-:Y:S01]  /*6720*/  PRMT R35, RZ, 0x7610, R35 ;  /* 0x00007610ff237816 */ /* 0x000fe20000000023 */
[----:B0-----:R-:W-:Y:S02]  /*6730*/  IMAD.MOV.U32 R47, RZ, RZ, R64 ;  /* 0x000000ffff2f7224 */ /* 0x001fe400078e0040 */
[----:B------:R-:W-:-:S05]  /*6740*/  IMAD.WIDE R64, R0, 0x2, R90 ;  /* 0x0000000200407825 */ /* 0x000fca00078e025a */
[----:B------:R-:W-:Y:S01]  /*6750*/  STL.64 [R1+0xc88], R64 ;  /* 0x000c884001007387 */ /* 0x000fe20000100a00 */
[----:B------:R-:W-:-:S03]  /*6760*/  IMAD.WIDE R42, R55, 0x2, R90 ;  /* 0x00000002372a7825 */ /* 0x000fc600078e025a */
[----:B------:R-:W3:Y:S04]  /*6770*/  @!P6 LDG.E.U16 R61, desc[UR6][R64.64] ;  /* 0x00000006403de981 */ /* 0x000ee8000c1e1500 */
[----:B------:R-:W3:Y:S04]  /*6780*/  @!P4 LDG.E.U16 R35, desc[UR6][R42.64] ;  /* 0x000000062a23c981 */ /* 0x000ee8000c1e1500 */
[----:B--2---:R-:W-:Y:S04]  /*6790*/  STL [R1+0x2c], R36 ;  /* 0x00002c2401007387 */ /* 0x004fe80000100800 */
[----:B------:R0:W-:Y:S02]  /*67a0*/  STL [R1+0x30], R37 ;  /* 0x0000302501007387 */ /* 0x0001e40000100800 */
[----:B0-----:R-:W-:-:S05]  /*67b0*/  IMAD.WIDE R36, R55, 0x2, R88 ;  /* 0x0000000237247825 */ /* 0x001fca00078e0258 */
[----:B------:R0:W2:Y:S01]  /*67c0*/  @!P4 LDG.E.U16 R34, desc[UR6][R36.64] ;  /* 0x000000062422c981 */ /* 0x0000a2000c1e1500 */
[----:B------:R-:W-:-:S03]  /*67d0*/  VIADD R0, R5, 0xffffff8d ;  /* 0xffffff8d05007836 */ /* 0x000fc60000000000 */
[----:B------:R1:W-:Y:S01]  /*67e0*/  STL.64 [R1+0xc80], R62 ;  /* 0x000c803e01007387 */ /* 0x0003e20000100a00 */
[----:B------:R-:W-:Y:S01]  /*67f0*/  VIADD R56, R5, 0xffffffa5 ;  /* 0xffffffa505387836 */ /* 0x000fe20000000000 */
[----:B------:R-:W-:Y:S02]  /*6800*/  ISETP.GE.U32.AND P4, PT, R0, 0x7ffffe8e, PT ;  /* 0x7ffffe8e0000780c */ /* 0x000fe40003f86070 */
[----:B------:R-:W2:Y:S01]  /*6810*/  LDL.LU.64 R64, [R1+0x25d0] ;  /* 0x0025d00001407983 */ /* 0x000ea20000300a00 */
[----:B------:R-:W-:Y:S01]  /*6820*/  IMAD R0, R2, 0x52, RZ ;  /* 0x0000005202007824 */ /* 0x000fe200078e02ff */
[----:B------:R-:W-:Y:S02]  /*6830*/  ISETP.GE.U32.AND P1, PT, R56, 0x7ffffea6, PT ;  /* 0x7ffffea63800780c */ /* 0x000fe40003f26070 */
[----:B-1----:R-:W2:Y:S04]  /*6840*/  LDL.LU.64 R62, [R1+0x25c8] ;  /* 0x0025c800013e7983 */ /* 0x002ea80000300a00 */
[----:B------:R-:W-:Y:S04]  /*6850*/  STL.64 [R1+0xc08], R42 ;  /* 0x000c082a01007387 */ /* 0x000fe80000100a00 */
[----:B------:R0:W-:Y:S01]  /*6860*/  STL.64 [R1+0xc00], R36 ;  /* 0x000c002401007387 */ /* 0x0001e20000100a00 */
[----:B------:R-:W-:-:S03]  /*6870*/  IMAD R55, R2, 0x5a, RZ ;  /* 0x0000005a02377824 */ /* 0x000fc600078e02ff */
[----:B----4-:R-:W-:Y:S01]  /*6880*/  STL [R1+0x24], R60 ;  /* 0x0000243c01007387 */ /* 0x010fe20000100800 */
[----:B------:R-:W-:Y:S02]  /*6890*/  PRMT R28, RZ, 0x7610, R28 ;  /* 0x00007610ff1c7816 */ /* 0x000fe4000000001c */
[----:B------:R-:W-:Y:S01]  /*68a0*/  PRMT R29, RZ, 0x7610, R29 ;  /* 0x00007610ff1d7816 */ /* 0x000fe2000000001d */
[----:B0-----:R-:W-:-:S05]  /*68b0*/  IMAD.WIDE R36, R55, 0x2, R90 ;  /* 0x0000000237247825 */ /* 0x001fca00078e025a */
[----:B------:R-:W4:Y:S04]  /*68c0*/  @!P1 LDG.E.U16 R29, desc[UR6][R36.64] ;  /* 0x00000006241d9981 */ /* 0x000f28000c1e1500 */
[----:B---3--:R0:W-:Y:S02]  /*68d0*/  STL [R1+0x28], R61 ;  /* 0x0000283d01007387 */ /* 0x0081e40000100800 */
[----:B0-----:R-:W-:-:S05]  /*68e0*/  IMAD.WIDE R60, R0, 0x2, R90 ;  /* 0x00000002003c7825 */ /* 0x001fca00078e025a */
[----:B------:R-:W-:Y:S04]  /*68f0*/  STL.64 [R1+0xb88], R60 ;  /* 0x000b883c01007387 */ /* 0x000fe80000100a00 */
[----:B--2---:R-:W-:Y:S04]  /*6900*/  STL [R1+0x1c], R34 ;  /* 0x00001c2201007387 */ /* 0x004fe80000100800 */
[----:B------:R0:W-:Y:S02]  /*6910*/  STL [R1+0x20], R35 ;  /* 0x0000202301007387 */ /* 0x0001e40000100800 */
[----:B0-----:R-:W-:-:S05]  /*6920*/  IMAD.WIDE R34, R55, 0x2, R88 ;  /* 0x0000000237227825 */ /* 0x001fca00078e0258 */
[----:B------:R-:W2:Y:S01]  /*6930*/  @!P1 LDG.E.U16 R28, desc[UR6][R34.64] ;  /* 0x00000006221c9981 */ /* 0x000ea2000c1e1500 */
[----:B------:R-:W-:Y:S01]  /*6940*/  IMAD.WIDE R42, R0, 0x2, R88 ;  /* 0x00000002002a7825 */ /* 0x000fe200078e0258 */
[----:B------:R-:W-:-:S03]  /*6950*/  PRMT R39, RZ, 0x7610, R39 ;  /* 0x00007610ff277816 */ /* 0x000fc60000000027 */
[C---:B------:R-:W-:Y:S01]  /*6960*/  VIADD R0, R5.reuse, 0xffffff7d ;  /* 0xffffff7d05007836 */ /* 0x040fe20000000000 */
[----:B------:R-:W-:Y:S01]  /*6970*/  PRMT R41, RZ, 0x7610, R41 ;  /* 0x00007610ff297816 */ /* 0x000fe20000000029 */
[----:B------:R-:W-:Y:S01]  /*6980*/  VIADD R56, R5, 0xffffff95 ;  /* 0xffffff9505387836 */ /* 0x000fe20000000000 */
[----:B------:R0:W-:Y:S02]  /*6990*/  STL.64 [R1+0xb80], R42 ;  /* 0x000b802a01007387 */ /* 0x0001e40000100a00 */
[----:B------:R-:W-:Y:S01]  /*69a0*/  ISETP.GE.U32.AND P1, PT, R0, 0x7ffffe7e, PT ;  /* 0x7ffffe7e0000780c */ /* 0x000fe20003f26070 */
[----:B------:R-:W-:Y:S01]  /*69b0*/  IMAD R0, R2, 0x62, RZ ;  /* 0x0000006202007824 */ /* 0x000fe200078e02ff */
[----:B------:R0:W3:Y:S01]  /*69c0*/  @!P0 LDG.E.U16 R39, desc[UR6][R42.64] ;  /* 0x000000062a278981 */ /* 0x0000e2000c1e1500 */
[----:B------:R-:W-:-:S03]  /*69d0*/  ISETP.GE.U32.AND P6, PT, R56, 0x7ffffe96, PT ;  /* 0x7ffffe963800780c */ /* 0x000fc60003fc6070 */
[----:B------:R-:W3:Y:S01]  /*69e0*/  @!P0 LDG.E.U16 R41, desc[UR6][R60.64] ;  /* 0x000000063c298981 */ /* 0x000ee2000c1e1500 */
[----:B0-----:R-:W-:Y:S02]  /*69f0*/  IMAD.MOV.U32 R42, RZ, RZ, R44 ;  /* 0x000000ffff2a7224 */ /* 0x001fe400078e002c */
[----:B------:R-:W-:Y:S02]  /*6a00*/  IMAD.MOV.U32 R43, RZ, RZ, R59 ;  /* 0x000000ffff2b7224 */ /* 0x000fe400078e003b */
[----:B------:R-:W-:Y:S01]  /*6a10*/  IMAD.MOV.U32 R44, RZ, RZ, R58 ;  /* 0x000000ffff2c7224 */ /* 0x000fe200078e003a */
[----:B------:R-:W3:Y:S01]  /*6a20*/  LDL.LU.64 R60, [R1+0x25c0] ;  /* 0x0025c000013c7983 */ /* 0x000ee20000300a00 */
[----:B------:R-:W-:-:S03]  /*6a30*/  IMAD.WIDE R58, R0, 0x2, R90 ;  /* 0x00000002003a7825 */ /* 0x000fc600078e025a */
[----:B------:R0:W-:Y:S01]  /*6a40*/  STL.64 [R1+0xb08], R36 ;  /* 0x000b082401007387 */ /* 0x0001e20000100a00 */
[----:B------:R-:W-:-:S03]  /*6a50*/  IMAD R55, R2, 0x6a, RZ ;  /* 0x0000006a02377824 */ /* 0x000fc600078e02ff */
[----:B------:R1:W-:Y:S01]  /*6a60*/  STL.64 [R1+0xb00], R34 ;  /* 0x000b002201007387 */ /* 0x0003e20000100a00 */
[----:B------:R-:W-:-:S03]  /*6a70*/  PRMT R87, RZ, 0x7610, R87 ;  /* 0x00007610ff577816 */ /* 0x000fc60000000057 */
[----:B------:R-:W-:Y:S01]  /*6a80*/  STL.64 [R1+0xa88], R58 ;  /* 0x000a883a01007387 */ /* 0x000fe20000100a00 */
[----:B------:R-:W-:Y:S02]  /*6a90*/  PRMT R32, RZ, 0x7610, R32 ;  /* 0x00007610ff207816 */ /* 0x000fe40000000020 */
[----:B------:R-:W-:Y:S01]  /*6aa0*/  PRMT R33, RZ, 0x7610, R33 ;  /* 0x00007610ff217816 */ /* 0x000fe20000000021 */
[----:B0-----:R-:W-:-:S04]  /*6ab0*/  IMAD.WIDE R36, R0, 0x2, R88 ;  /* 0x0000000200247825 */ /* 0x001fc800078e0258 */
[----:B-1----:R-:W-:Y:S01]  /*6ac0*/  IMAD.WIDE R34, R55, 0x2, R90 ;  /* 0x0000000237227825 */ /* 0x002fe200078e025a */
[----:B------:R0:W3:Y:S04]  /*6ad0*/  @!P3 LDG.E.U16 R33, desc[UR6][R36.64] ;  /* 0x000000062421b981 */ /* 0x0000e8000c1e1500 */
[----:B------:R1:W3:Y:S01]  /*6ae0*/  @!P6 LDG.E.U16 R32, desc[UR6][R34.64] ;  /* 0x000000062220e981 */ /* 0x0002e2000c1e1500 */
[----:B------:R-:W-:-:S06]  /*6af0*/  PRMT R38, RZ, 0x7610, R38 ;  /* 0x00007610ff267816 */ /* 0x000fcc0000000026 */
[----:B------:R-:W3:Y:S04]  /*6b00*/  @!P3 LDG.E.U16 R38, desc[UR6][R58.64] ;  /* 0x000000063a26b981 */ /* 0x000ee8000c1e1500 */
[----:B--2---:R-:W-:Y:S04]  /*6b10*/  STL [R1+0xc], R28 ;  /* 0x00000c1c01007387 */ /* 0x004fe80000100800 */
[----:B----4-:R2:W-:Y:S02]  /*6b20*/  STL [R1+0x10], R29 ;  /* 0x0000101d01007387 */ /* 0x0105e40000100800 */
[----:B--2---:R-:W-:-:S05]  /*6b30*/  IMAD.WIDE R28, R55, 0x2, R88 ;  /* 0x00000002371c7825 */ /* 0x004fca00078e0258 */
[----:B------:R2:W4:Y:S01]  /*6b40*/  @!P6 LDG.E.U16 R87, desc[UR6][R28.64] ;  /* 0x000000061c57e981 */ /* 0x000522000c1e1500 */
[C---:B------:R-:W-:Y:S01]  /*6b50*/  VIADD R0, R5.reuse, 0xffffff6d ;  /* 0xffffff6d05007836 */ /* 0x040fe20000000000 */
[----:B------:R-:W-:Y:S01]  /*6b60*/  PRMT R86, RZ, 0x7610, R86 ;  /* 0x00007610ff567816 */ /* 0x000fe20000000056 */
[----:B------:R-:W-:Y:S01]  /*6b70*/  VIADD R56, R5, 0xffffff85 ;  /* 0xffffff8505387836 */ /* 0x000fe20000000000 */
[----:B---3--:R-:W-:Y:S02]  /*6b80*/  STL [R1+0x18], R41 ;  /* 0x0000182901007387 */ /* 0x008fe40000100800 */
[----:B------:R-:W-:Y:S01]  /*6b90*/  ISETP.GE.U32.AND P6, PT, R0, 0x7ffffe6e, PT ;  /* 0x7ffffe6e0000780c */ /* 0x000fe20003fc6070 */
[----:B------:R-:W-:Y:S01]  /*6ba0*/  IMAD R0, R2, 0x72, RZ ;  /* 0x0000007202007824 */ /* 0x000fe200078e02ff */
[----:B------:R-:W-:Y:S04]  /*6bb0*/  STL [R1+0x14], R39 ;  /* 0x0000142701007387 */ /* 0x000fe80000100800 */
[----:B------:R0:W-:Y:S01]  /*6bc0*/  STL.64 [R1+0xa80], R36 ;  /* 0x000a802401007387 */ /* 0x0001e20000100a00 */
[----:B------:R-:W-:Y:S01]  /*6bd0*/  ISETP.GE.U32.AND P0, PT, R56, 0x7ffffe86, PT ;  /* 0x7ffffe863800780c */ /* 0x000fe20003f06070 */
[----:B------:R-:W-:-:S02]  /*6be0*/  IMAD R55, R2, 0x7a, RZ ;  /* 0x0000007a02377824 */ /* 0x000fc400078e02ff */
[----:B------:R-:W3:Y:S01]  /*6bf0*/  LDL.LU.64 R58, [R1+0x25b8] ;  /* 0x0025b800013a7983 */ /* 0x000ee20000300a00 */
[----:B0-----:R-:W-:-:S03]  /*6c00*/  IMAD.WIDE R36, R0, 0x2, R90 ;  /* 0x0000000200247825 */ /* 0x001fc600078e025a */
[----:B------:R1:W-:Y:S04]  /*6c10*/  STL.64 [R1+0xa08], R34 ;  /* 0x000a082201007387 */ /* 0x0003e80000100a00 */
[----:B------:R0:W3:Y:S01]  /*6c20*/  @!P4 LDG.E.U16 R86, desc[UR6][R36.64] ;  /* 0x000000062456c981 */ /* 0x0000e2000c1e1500 */
[----:B------:R-:W-:-:S03]  /*6c30*/  PRMT R85, RZ, 0x7610, R85 ;  /* 0x00007610ff557816 */ /* 0x000fc60000000055 */
[----:B------:R2:W-:Y:S01]  /*6c40*/  STL.64 [R1+0xa00], R28 ;  /* 0x000a001c01007387 */ /* 0x0005e20000100a00 */
[----:B------:R-:W-:Y:S02]  /*6c50*/  PRMT R84, RZ, 0x7610, R84 ;  /* 0x00007610ff547816 */ /* 0x000fe40000000054 */
[----:B------:R-:W-:Y:S01]  /*6c60*/  PRMT R83, RZ, 0x7610, R83 ;  /* 0x00007610ff537816 */ /* 0x000fe20000000053 */
[----:B-1----:R-:W-:-:S04]  /*6c70*/  IMAD.WIDE R34, R0, 0x2, R88 ;  /* 0x0000000200227825 */ /* 0x002fc800078e0258 */
[----:B------:R-:W-:Y:S01]  /*6c80*/  VIADD R0, R5, 0xffffff5d ;  /* 0xffffff5d05007836 */ /* 0x000fe20000000000 */
[----:B------:R1:W3:Y:S01]  /*6c90*/  @!P4 LDG.E.U16 R85, desc[UR6][R34.64] ;  /* 0x000000062255c981 */ /* 0x0002e2000c1e1500 */
[----:B--2---:R-:W-:-:S05]  /*6ca0*/  IMAD.WIDE R28, R55, 0x2, R88 ;  /* 0x00000002371c7825 */ /* 0x004fca00078e0258 */
[----:B------:R-:W2:Y:S01]  /*6cb0*/  @!P0 LDG.E.U16 R83, desc[UR6][R28.64] ;  /* 0x000000061c538981 */ /* 0x000ea2000c1e1500 */
[----:B------:R-:W-:-:S03]  /*6cc0*/  PRMT R82, RZ, 0x7610, R82 ;  /* 0x00007610ff527816 */ /* 0x000fc60000000052 */
[----:B----4-:R-:W-:Y:S04]  /*6cd0*/  STL [R1+0x24dc], R87 ;  /* 0x0024dc5701007387 */ /* 0x010fe80000100800 */
[----:B------:R-:W-:Y:S04]  /*6ce0*/  STL [R1], R32 ;  /* 0x0000002001007387 */ /* 0x000fe80000100800 */
[----:B------:R4:W-:Y:S02]  /*6cf0*/  STL [R1+0x4], R33 ;  /* 0x0000042101007387 */ /* 0x0009e40000100800 */
[----:B----4-:R-:W-:-:S05]  /*6d00*/  IMAD.WIDE R32, R55, 0x2, R90 ;  /* 0x0000000237207825 */ /* 0x010fca00078e025a */
[----:B------:R4:W2:Y:S01]  /*6d10*/  @!P0 LDG.E.U16 R84, desc[UR6][R32.64] ;  /* 0x0000000620548981 */ /* 0x0008a2000c1e1500 */
[----:B------:R-:W-:Y:S01]  /*6d20*/  ISETP.GE.U32.AND P0, PT, R0, 0x7ffffe5e, PT ;  /* 0x7ffffe5e0000780c */ /* 0x000fe20003f06070 */
[----:B------:R-:W-:Y:S02]  /*6d30*/  IMAD R0, R2, 0x82, RZ ;  /* 0x0000008202007824 */ /* 0x000fe400078e02ff */
[----:B------:R-:W-:Y:S04]  /*6d40*/  STL [R1+0x8], R38 ;  /* 0x0000082601007387 */ /* 0x000fe80000100800 */
[----:B------:R0:W-:Y:S02]  /*6d50*/  STL.64 [R1+0x988], R36 ;  /* 0x0009882401007387 */ /* 0x0001e40000100a00 */
[----:B0-----:R-:W-:-:S05]  /*6d60*/  IMAD.WIDE R36, R0, 0x2, R90 ;  /* 0x0000000200247825 */ /* 0x001fca00078e025a */
[----:B------:R0:W2:Y:S01]  /*6d70*/  @!P1 LDG.E.U16 R82, desc[UR6][R36.64] ;  /* 0x0000000624529981 */ /* 0x0000a2000c1e1500 */
[----:B------:R-:W-:-:S05]  /*6d80*/  VIADD R56, R5, 0xffffff75 ;  /* 0xffffff7505387836 */ /* 0x000fca0000000000 */
[----:B------:R-:W-:Y:S01]  /*6d90*/  ISETP.GE.U32.AND P3, PT, R56, 0x7ffffe76, PT ;  /* 0x7ffffe763800780c */ /* 0x000fe20003f66070 */
[----:B------:R1:W-:Y:S01]  /*6da0*/  STL.64 [R1+0x980], R34 ;  /* 0x0009802201007387 */ /* 0x0003e20000100a00 */
[----:B------:R-:W-:Y:S01]  /*6db0*/  IMAD R55, R2, 0x8a, RZ ;  /* 0x0000008a02377824 */ /* 0x000fe200078e02ff */
[----:B------:R-:W-:Y:S02]  /*6dc0*/  PRMT R80, RZ, 0x7610, R80 ;  /* 0x00007610ff507816 */ /* 0x000fe40000000050 */
[----:B---3--:R-:W-:Y:S01]  /*6dd0*/  STL [R1+0x24e0], R86 ;  /* 0x0024e05601007387 */ /* 0x008fe20000100800 */
[----:B------:R-:W-:-:S03]  /*6de0*/  PRMT R79, RZ, 0x7610, R79 ;  /* 0x00007610ff4f7816 */ /* 0x000fc6000000004f */
[----:B------:R4:W-:Y:S01]  /*6df0*/  STL.64 [R1+0x908], R32 ;  /* 0x0009082001007387 */ /* 0x0009e20000100a00 */
[----:B------:R-:W-:-:S03]  /*6e00*/  PRMT R81, RZ, 0x7610, R81 ;  /* 0x00007610ff517816 */ /* 0x000fc60000000051 */
[----:B------:R3:W-:Y:S01]  /*6e10*/  STL.64 [R1+0x900], R28 ;  /* 0x0009001c01007387 */ /* 0x0007e20000100a00 */
[----:B-1----:R-:W-:-:S04]  /*6e20*/  IMAD.WIDE R34, R0, 0x2, R88 ;  /* 0x0000000200227825 */ /* 0x002fc800078e0258 */
[----:B------:R-:W-:Y:S01]  /*6e30*/  VIADD R0, R5, 0xffffff4d ;  /* 0xffffff4d05007836 */ /* 0x000fe20000000000 */
[----:B------:R1:W2:Y:S01]  /*6e40*/  @!P1 LDG.E.U16 R81, desc[UR6][R34.64] ;  /* 0x0000000622519981 */ /* 0x0002a2000c1e1500 */
[----:B----4-:R-:W-:-:S04]  /*6e50*/  IMAD.WIDE R32, R55, 0x2, R90 ;  /* 0x0000000237207825 */ /* 0x010fc800078e025a */
[----:B---3--:R-:W-:Y:S01]  /*6e60*/  IMAD.WIDE R28, R55, 0x2, R88 ;  /* 0x00000002371c7825 */ /* 0x008fe200078e0258 */
[----:B------:R3:W4:Y:S04]  /*6e70*/  @!P3 LDG.E.U16 R80, desc[UR6][R32.64] ;  /* 0x000000062050b981 */ /* 0x000728000c1e1500 */
[----:B------:R0:W4:Y:S01]  /*6e80*/  @!P3 LDG.E.U16 R79, desc[UR6][R28.64] ;  /* 0x000000061c4fb981 */ /* 0x000122000c1e1500 */
[----:B------:R-:W-:Y:S01]  /*6e90*/  ISETP.GE.U32.AND P3, PT, R0, 0x7ffffe4e, PT ;  /* 0x7ffffe4e0000780c */ /* 0x000fe20003f66070 */
[----:B------:R-:W-:Y:S02]  /*6ea0*/  IMAD R0, R2, 0x92, RZ ;  /* 0x0000009202007824 */ /* 0x000fe400078e02ff */
[----:B------:R-:W-:Y:S01]  /*6eb0*/  STL [R1+0x24e4], R85 ;  /* 0x0024e45501007387 */ /* 0x000fe20000100800 */
[----:B------:R-:W-:Y:S01]  /*6ec0*/  VIADD R56, R5, 0xffffff65 ;  /* 0xffffff6505387836 */ /* 0x000fe20000000000 */
[----:B------:R-:W-:-:S04]  /*6ed0*/  PRMT R78, RZ, 0x7610, R78 ;  /* 0x00007610ff4e7816 */ /* 0x000fc8000000004e */
[----:B------:R-:W-:Y:S01]  /*6ee0*/  ISETP.GE.U32.AND P4, PT, R56, 0x7ffffe66, PT ;  /* 0x7ffffe663800780c */ /* 0x000fe20003f86070 */
[----:B------:R-:W-:Y:S01]  /*6ef0*/  IMAD R55, R2, 0x9a, RZ ;  /* 0x0000009a02377824 */ /* 0x000fe200078e02ff */
[----:B------:R-:W-:Y:S02]  /*6f00*/  PRMT R77, RZ, 0x7610, R77 ;  /* 0x00007610ff4d7816 */ /* 0x000fe4000000004d */
[----:B------:R-:W-:Y:S02]  /*6f10*/  PRMT R76, RZ, 0x7610, R76 ;  /* 0x00007610ff4c7816 */ /* 0x000fe4000000004c */
[----:B------:R-:W-:Y:S01]  /*6f20*/  PRMT R75, RZ, 0x7610, R75 ;  /* 0x00007610ff4b7816 */ /* 0x000fe2000000004b */
[----:B--2---:R-:W-:Y:S04]  /*6f30*/  STL [R1+0x24e8], R84 ;  /* 0x0024e85401007387 */ /* 0x004fe80000100800 */
[----:B------:R-:W-:Y:S04]  /*6f40*/  STL [R1+0x24ec], R83 ;  /* 0x0024ec5301007387 */ /* 0x000fe80000100800 */
[----:B------:R0:W-:Y:S04]  /*6f50*/  STL.64 [R1+0x888], R36 ;  /* 0x0008882401007387 */ /* 0x0001e80000100a00 */
[----:B------:R1:W-:Y:S01]  /*6f60*/  STL.64 [R1+0x880], R34 ;  /* 0x0008802201007387 */ /* 0x0003e20000100a00 */
[----:B0-----:R-:W-:-:S05]  /*6f70*/  IMAD.WIDE R36, R0, 0x2, R90 ;  /* 0x0000000200247825 */ /* 0x001fca00078e025a */
[----:B------:R0:W2:Y:S01]  /*6f80*/  @!P6 LDG.E.U16 R78, desc[UR6][R36.64] ;  /* 0x00000006244ee981 */ /* 0x0000a2000c1e1500 */
[----:B-1----:R-:W-:-:S03]  /*6f90*/  IMAD.WIDE R34, R0, 0x2, R88 ;  /* 0x0000000200227825 */ /* 0x002fc600078e0258 */
[----:B------:R-:W-:Y:S04]  /*6fa0*/  STL [R1+0x24f0], R82 ;  /* 0x0024f05201007387 */ /* 0x000fe80000100800 */
[----:B------:R3:W-:Y:S04]  /*6fb0*/  STL.64 [R1+0x808], R32 ;  /* 0x0008082001007387 */ /* 0x0007e80000100a00 */
[----:B------:R1:W-:Y:S04]  /*6fc0*/  STL.64 [R1+0x800], R28 ;  /* 0x0008001c01007387 */ /* 0x0003e80000100a00 */
[----:B------:R0:W2:Y:S01]  /*6fd0*/  @!P6 LDG.E.U16 R77, desc[UR6][R34.64] ;  /* 0x00000006224de981 */ /* 0x0000a2000c1e1500 */
[----:B---3--:R-:W-:-:S04]  /*6fe0*/  IMAD.WIDE R32, R55, 0x2, R90 ;  /* 0x0000000237207825 */ /* 0x008fc800078e025a */
[----:B-1----:R-:W-:Y:S01]  /*6ff0*/  IMAD.WIDE R28, R55, 0x2, R88 ;  /* 0x00000002371c7825 */ /* 0x002fe200078e0258 */
[----:B------:R1:W3:Y:S04]  /*7000*/  @!P4 LDG.E.U16 R76, desc[UR6][R32.64] ;  /* 0x00000006204cc981 */ /* 0x0002e8000c1e1500 */
[----:B------:R0:W3:Y:S01]  /*7010*/  @!P4 LDG.E.U16 R75, desc[UR6][R28.64] ;  /* 0x000000061c4bc981 */ /* 0x0000e2000c1e1500 */
[C---:B------:R-:W-:Y:S02]  /*7020*/  VIADD R0, R5.reuse, 0xffffff3d ;  /* 0xffffff3d05007836 */ /* 0x040fe40000000000 */
[----:B------:R-:W-:Y:S01]  /*7030*/  VIADD R56, R5, 0xffffff55 ;  /* 0xffffff5505387836 */ /* 0x000fe20000000000 */
[----:B------:R-:W-:Y:S02]  /*7040*/  STL [R1+0x24f4], R81 ;  /* 0x0024f45101007387 */ /* 0x000fe40000100800 */
[----:B------:R-:W-:Y:S01]  /*7050*/  ISETP.GE.U32.AND P4, PT, R0, 0x7ffffe3e, PT ;  /* 0x7ffffe3e0000780c */ /* 0x000fe20003f86070 */
[----:B------:R-:W-:Y:S01]  /*7060*/  IMAD R0, R2, 0xa2, RZ ;  /* 0x000000a202007824 */ /* 0x000fe200078e02ff */
[----:B----4-:R-:W-:Y:S01]  /*7070*/  STL [R1+0x24f8], R80 ;  /* 0x0024f85001007387 */ /* 0x010fe20000100800 */
[----:B------:R-:W-:-:S03]  /*7080*/  PRMT R74, RZ, 0x7610, R74 ;  /* 0x00007610ff4a7816 */ /* 0x000fc6000000004a */
[----:B------:R-:W-:Y:S01]  /*7090*/  STL [R1+0x24fc], R79 ;  /* 0x0024fc4f01007387 */ /* 0x000fe20000100800 */
[----:B------:R-:W-:-:S03]  /*70a0*/  ISETP.GE.U32.AND P1, PT, R56, 0x7ffffe56, PT ;  /* 0x7ffffe563800780c */ /* 0x000fc60003f26070 */
[----:B------:R0:W-:Y:S01]  /*70b0*/  STL.64 [R1+0x788], R36 ;  /* 0x0007882401007387 */ /* 0x0001e20000100a00 */
[----:B------:R-:W-:Y:S01]  /*70c0*/  IMAD R55, R2, 0xaa, RZ ;  /* 0x000000aa02377824 */ /* 0x000fe200078e02ff */
[----:B------:R-:W-:Y:S02]  /*70d0*/  PRMT R73, RZ, 0x7610, R73 ;  /* 0x00007610ff497816 */ /* 0x000fe40000000049 */
[----:B------:R4:W-:Y:S01]  /*70e0*/  STL.64 [R1+0x780], R34 ;  /* 0x0007802201007387 */ /* 0x0009e20000100a00 */
[----:B------:R-:W-:Y:S01]  /*70f0*/  PRMT R72, RZ, 0x7610, R72 ;  /* 0x00007610ff487816 */ /* 0x000fe20000000048 */
[----:B0-----:R-:W-:Y:S01]  /*7100*/  IMAD.WIDE R36, R0, 0x2, R90 ;  /* 0x0000000200247825 */ /* 0x001fe200078e025a */
[----:B------:R-:W-:-:S04]  /*7110*/  PRMT R71, RZ, 0x7610, R71 ;  /* 0x00007610ff477816 */ /* 0x000fc80000000047 */
[----:B------:R0:W3:Y:S01]  /*7120*/  @!P0 LDG.E.U16 R74, desc[UR6][R36.64] ;  /* 0x00000006244a8981 */ /* 0x0000e2000c1e1500 */
[----:B----4-:R-:W-:-:S04]  /*7130*/  IMAD.WIDE R34, R0, 0x2, R88 ;  /* 0x0000000200227825 */ /* 0x010fc800078e0258 */
[----:B------:R-:W-:Y:S01]  /*7140*/  VIADD R0, R5, 0xffffff2d ;  /* 0xffffff2d05007836 */ /* 0x000fe20000000000 */
[----:B------:R4:W4:Y:S01]  /*7150*/  @!P0 LDG.E.U16 R73, desc[UR6][R34.64] ;  /* 0x0000000622498981 */ /* 0x000922000c1e1500 */
[----:B------:R-:W-:-:S03]  /*7160*/  PRMT R70, RZ, 0x7610, R70 ;  /* 0x00007610ff467816 */ /* 0x000fc60000000046 */
[----:B--2---:R-:W-:Y:S04]  /*7170*/  STL [R1+0x2500], R78 ;  /* 0x0025004e01007387 */ /* 0x004fe80000100800 */
[----:B------:R1:W-:Y:S04]  /*7180*/  STL.64 [R1+0x708], R32 ;  /* 0x0007082001007387 */ /* 0x0003e80000100a00 */
[----:B------:R2:W-:Y:S01]  /*7190*/  STL.64 [R1+0x700], R28 ;  /* 0x0007001c01007387 */ /* 0x0005e20000100a00 */
[----:B-1----:R-:W-:-:S04]  /*71a0*/  IMAD.WIDE R32, R55, 0x2, R90 ;  /* 0x0000000237207825 */ /* 0x002fc800078e025a */
[----:B--2---:R-:W-:Y:S01]  /*71b0*/  IMAD.WIDE R28, R55, 0x2, R88 ;  /* 0x00000002371c7825 */ /* 0x004fe200078e0258 */
[----:B------:R1:W2:Y:S04]  /*71c0*/  @!P1 LDG.E.U16 R72, desc[UR6][R32.64] ;  /* 0x0000000620489981 */ /* 0x0002a8000c1e1500 */
[----:B------:R0:W2:Y:S01]  /*71d0*/  @!P1 LDG.E.U16 R71, desc[UR6][R28.64] ;  /* 0x000000061c479981 */ /* 0x0000a2000c1e1500 */
[----:B------:R-:W-:Y:S01]  /*71e0*/  ISETP.GE.U32.AND P1, PT, R0, 0x7ffffe2e, PT ;  /* 0x7ffffe2e0000780c */ /* 0x000fe20003f26070 */
[----:B------:R-:W-:Y:S02]  /*71f0*/  IMAD R0, R2, 0xb2, RZ ;  /* 0x000000b202007824 */ /* 0x000fe400078e02ff */
[----:B------:R-:W-:Y:S04]  /*7200*/  STL [R1+0x2504], R77 ;  /* 0x0025044d01007387 */ /* 0x000fe80000100800 */
[----:B---3--:R-:W-:Y:S04]  /*7210*/  STL [R1+0x2508], R76 ;  /* 0x0025084c01007387 */ /* 0x008fe80000100800 */
[----:B------:R-:W-:Y:S04]  /*7220*/  STL [R1+0x250c], R75 ;  /* 0x00250c4b01007387 */ /* 0x000fe80000100800 */
[----:B------:R0:W-:Y:S02]  /*7230*/  STL.64 [R1+0x688], R36 ;  /* 0x0006882401007387 */ /* 0x0001e40000100a00 */
[----:B0-----:R-:W-:-:S05]  /*7240*/  IMAD.WIDE R36, R0, 0x2, R90 ;  /* 0x0000000200247825 */ /* 0x001fca00078e025a */
[----:B------:R0:W3:Y:S01]  /*7250*/  @!P3 LDG.E.U16 R70, desc[UR6][R36.64] ;  /* 0x000000062446b981 */ /* 0x0000e2000c1e1500 */
[----:B------:R-:W-:-:S05]  /*7260*/  VIADD R56, R5, 0xffffff45 ;  /* 0xffffff4505387836 */ /* 0x000fca0000000000 */
[----:B------:R-:W-:Y:S01]  /*7270*/  ISETP.GE.U32.AND P6, PT, R56, 0x7ffffe46, PT ;  /* 0x7ffffe463800780c */ /* 0x000fe20003fc6070 */
[----:B------:R4:W-:Y:S01]  /*7280*/  STL.64 [R1+0x680], R34 ;  /* 0x0006802201007387 */ /* 0x0009e20000100a00 */
[----:B------:R-:W-:Y:S01]  /*7290*/  IMAD R55, R2, 0xba, RZ ;  /* 0x000000ba02377824 */ /* 0x000fe200078e02ff */
[----:B------:R-:W-:Y:S01]  /*72a0*/  PRMT R68, RZ, 0x7610, R68 ;  /* 0x00007610ff447816 */ /* 0x000fe20000000044 */
[----:B------:R-:W-:Y:S01]  /*72b0*/  VIADD R56, R5, 0xffffff35 ;  /* 0xffffff3505387836 */ /* 0x000fe20000000000 */
[----:B------:R-:W-:Y:S01]  /*72c0*/  STL [R1+0x2510], R74 ;  /* 0x0025104a01007387 */ /* 0x000fe20000100800 */
[----:B------:R-:W-:-:S03]  /*72d0*/  PRMT R67, RZ, 0x7610, R67 ;  /* 0x00007610ff437816 */ /* 0x000fc60000000043 */
[----:B------:R1:W-:Y:S04]  /*72e0*/  STL.64 [R1+0x608], R32 ;  /* 0x0006082001007387 */ /* 0x0003e80000100a00 */
[----:B------:R0:W-:Y:S01]  /*72f0*/  STL.64 [R1+0x600], R28 ;  /* 0x0006001c01007387 */ /* 0x0001e20000100a00 */
[----:B----4-:R-:W-:Y:S01]  /*7300*/  IMAD.WIDE R34, R0, 0x2, R88 ;  /* 0x0000000200227825 */ /* 0x010fe200078e0258 */
[----:B------:R-:W-:-:S03]  /*7310*/  ISETP.GE.U32.AND P0, PT, R56, 0x7ffffe36, PT ;  /* 0x7ffffe363800780c */ /* 0x000fc60003f06070 */
[----:B------:R-:W-:Y:S02]  /*7320*/  VIADD R0, R5, 0xffffff1d ;  /* 0xffffff1d05007836 */ /* 0x000fe40000000000 */
[----:B-1----:R-:W-:-:S04]  /*7330*/  IMAD.WIDE R32, R55, 0x2, R90 ;  /* 0x0000000237207825 */ /* 0x002fc800078e025a */
[----:B0-----:R-:W-:Y:S01]  /*7340*/  IMAD.WIDE R28, R55, 0x2, R88 ;  /* 0x00000002371c7825 */ /* 0x001fe200078e0258 */
[----:B------:R-:W-:Y:S01]  /*7350*/  STL [R1+0x2514], R73 ;  /* 0x0025144901007387 */ /* 0x000fe20000100800 */
[----:B------:R-:W-:-:S03]  /*7360*/  PRMT R69, RZ, 0x7610, R69 ;  /* 0x00007610ff457816 */ /* 0x000fc60000000045 */
[----:B------:R-:W4:Y:S01]  /*7370*/  @!P6 LDG.E.U16 R68, desc[UR6][R32.64] ;  /* 0x000000062044e981 */ /* 0x000f22000c1e1500 */
[----:B------:R-:W-:-:S03]  /*7380*/  IMAD R55, R2, 0xca, RZ ;  /* 0x000000ca02377824 */ /* 0x000fc600078e02ff */
[----:B------:R-:W4:Y:S01]  /*7390*/  @!P6 LDG.E.U16 R67, desc[UR6][R28.64] ;  /* 0x000000061c43e981 */ /* 0x000f22000c1e1500 */
[----:B------:R-:W-:Y:S01]  /*73a0*/  ISETP.GE.U32.AND P6, PT, R0, 0x7ffffe1e, PT ;  /* 0x7ffffe1e0000780c */ /* 0x000fe20003fc6070 */
[----:B------:R-:W-:Y:S01]  /*73b0*/  IMAD R0, R2, 0xc2, RZ ;  /* 0x000000c202007824 */ /* 0x000fe200078e02ff */
[----:B------:R-:W-:Y:S01]  /*73c0*/  PRMT R64, RZ, 0x7610, R64 ;  /* 0x00007610ff407816 */ /* 0x000fe20000000040 */
[----:B------:R-:W-:Y:S01]  /*73d0*/  VIADD R56, R5, 0xffffff25 ;  /* 0xffffff2505387836 */ /* 0x000fe20000000000 */
[----:B------:R0:W4:Y:S01]  /*73e0*/  @!P3 LDG.E.U16 R69, desc[UR6][R34.64] ;  /* 0x000000062245b981 */ /* 0x000122000c1e1500 */
[----:B------:R-:W-:Y:S02]  /*73f0*/  PRMT R63, RZ, 0x7610, R63 ;  /* 0x00007610ff3f7816 */ /* 0x000fe4000000003f */
[----:B------:R-:W-:Y:S02]  /*7400*/  PRMT R66, RZ, 0x7610, R66 ;  /* 0x00007610ff427816 */ /* 0x000fe40000000042 */
[----:B------:R-:W-:-:S02]  /*7410*/  ISETP.GE.U32.AND P3, PT, R56, 0x7ffffe26, PT ;  /* 0x7ffffe263800780c */ /* 0x000fc40003f66070 */
[----:B------:R-:W-:Y:S01]  /*7420*/  PRMT R65, RZ, 0x7610, R65 ;  /* 0x00007610ff417816 */ /* 0x000fe20000000041 */
[----:B------:R-:W-:Y:S01]  /*7430*/  VIADD R56, R5, 0xffffff15 ;  /* 0xffffff1505387836 */ /* 0x000fe20000000000 */
[----:B------:R-:W-:Y:S01]  /*7440*/  PRMT R60, RZ, 0x7610, R60 ;  /* 0x00007610ff3c7816 */ /* 0x000fe2000000003c */
[----:B------:R-:W-:Y:S01]  /*7450*/  IMAD.MOV.U32 R41, RZ, RZ, R42 ;  /* 0x000000ffff297224 */ /* 0x000fe200078e002a */
[----:B------:R-:W-:Y:S01]  /*7460*/  PRMT R59, RZ, 0x7610, R59 ;  /* 0x00007610ff3b7816 */ /* 0x000fe2000000003b */
[----:B------:R-:W-:Y:S01]  /*7470*/  IMAD.MOV.U32 R42, RZ, RZ, R43 ;  /* 0x000000ffff2a7224 */ /* 0x000fe200078e002b */
[----:B------:R-:W-:Y:S01]  /*7480*/  PRMT R62, RZ, 0x7610, R62 ;  /* 0x00007610ff3e7816 */ /* 0x000fe2000000003e */
[----:B------:R-:W-:Y:S01]  /*7490*/  IMAD.MOV.U32 R43, RZ, RZ, R44 ;  /* 0x000000ffff2b7224 */ /* 0x000fe200078e002c */
[----:B------:R-:W-:Y:S01]  /*74a0*/  PRMT R61, RZ, 0x7610, R61 ;  /* 0x00007610ff3d7816 */ /* 0x000fe2000000003d */
[----:B------:R-:W-:Y:S02]  /*74b0*/  IMAD.MOV.U32 R44, RZ, RZ, R45 ;  /* 0x000000ffff2c7224 */ /* 0x000fe400078e002d */
[----:B------:R-:W-:-:S02]  /*74c0*/  IMAD.MOV.U32 R45, RZ, RZ, R48 ;  /* 0x000000ffff2d7224 */ /* 0x000fc400078e0030 */
[----:B------:R-:W-:Y:S02]  /*74d0*/  IMAD.MOV.U32 R48, RZ, RZ, R49 ;  /* 0x000000ffff307224 */ /* 0x000fe400078e0031 */
[----:B------:R-:W-:Y:S02]  /*74e0*/  IMAD.MOV.U32 R49, RZ, RZ, R92 ;  /* 0x000000ffff317224 */ /* 0x000fe400078e005c */
[----:B------:R-:W-:Y:S01]  /*74f0*/  IMAD R92, R2, 0xea, RZ ;  /* 0x000000ea025c7824 */ /* 0x000fe200078e02ff */
[----:B------:R-:W-:Y:S02]  /*7500*/  PRMT R58, RZ, 0x7610, R58 ;  /* 0x00007610ff3a7816 */ /* 0x000fe4000000003a */
[----:B------:R-:W-:Y:S02]  /*7510*/  PRMT R57, RZ, 0x7610, R57 ;  /* 0x00007610ff397816 */ /* 0x000fe40000000039 */
[----:B------:R-:W-:Y:S02]  /*7520*/  PRMT R83, RZ, 0x7610, R83 ;  /* 0x00007610ff537816 */ /* 0x000fe40000000053 */
[----:B------:R-:W-:-:S02]  /*7530*/  PRMT R30, RZ, 0x7610, R30 ;  /* 0x00007610ff1e7816 */ /* 0x000fc4000000001e */
[----:B------:R-:W-:Y:S02]  /*7540*/  PRMT R82, RZ, 0x7610, R82 ;  /* 0x00007610ff527816 */ /* 0x000fe40000000052 */
[----:B------:R-:W-:Y:S01]  /*7550*/  PRMT R31, RZ, 0x7610, R31 ;  /* 0x00007610ff1f7816 */ /* 0x000fe2000000001f */
[----:B--2---:R-:W-:Y:S04]  /*7560*/  STL [R1+0x2518], R72 ;  /* 0x0025184801007387 */ /* 0x004fe80000100800 */
[----:B------:R-:W-:Y:S04]  /*7570*/  STL [R1+0x251c], R71 ;  /* 0x00251c4701007387 */ /* 0x000fe80000100800 */
[----:B------:R1:W-:Y:S04]  /*7580*/  STL.64 [R1+0x588], R36 ;  /* 0x0005882401007387 */ /* 0x0003e80000100a00 */
[----:B------:R0:W-:Y:S04]  /*7590*/  STL.64 [R1+0x580], R34 ;  /* 0x0005802201007387 */ /* 0x0001e80000100a00 */
[----:B------:R2:W-:Y:S04]  /*75a0*/  STL.64 [R1+0x508], R32 ;  /* 0x0005082001007387 */ /* 0x0005e80000100a00 */
[----:B------:R2:W-:Y:S01]  /*75b0*/  STL.64 [R1+0x500], R28 ;  /* 0x0005001c01007387 */ /* 0x0005e20000100a00 */
[----:B-1----:R-:W-:-:S04]  /*75c0*/  IMAD.WIDE R36, R0, 0x2, R90 ;  /* 0x0000000200247825 */ /* 0x002fc800078e025a */
[----:B0-----:R-:W-:Y:S01]  /*75d0*/  IMAD.WIDE R34, R0, 0x2, R88 ;  /* 0x0000000200227825 */ /* 0x001fe200078e0258 */
[----:B------:R0:W4:Y:S03]  /*75e0*/  @!P4 LDG.E.U16 R66, desc[UR6][R36.64] ;  /* 0x000000062442c981 */ /* 0x000126000c1e1500 */
[C---:B--2---:R-:W-:Y:S01]  /*75f0*/  IMAD.WIDE R32, R55.reuse, 0x2, R90 ;  /* 0x0000000237207825 */ /* 0x044fe200078e025a */
[----:B------:R1:W2:Y:S03]  /*7600*/  @!P4 LDG.E.U16 R65, desc[UR6][R34.64] ;  /* 0x000000062241c981 */ /* 0x0002a6000c1e1500 */
[----:B------:R-:W-:Y:S01]  /*7610*/  IMAD.WIDE R28, R55, 0x2, R88 ;  /* 0x00000002371c7825 */ /* 0x000fe200078e0258 */
[----:B------:R0:W2:Y:S03]  /*7620*/  @!P0 LDG.E.U16 R64, desc[UR6][R32.64] ;  /* 0x0000000620408981 */ /* 0x0000a6000c1e1500 */
[----:B------:R-:W-:Y:S01]  /*7630*/  VIADD R0, R5, 0xffffff0d ;  /* 0xffffff0d05007836 */ /* 0x000fe20000000000 */
[----:B------:R0:W2:Y:S01]  /*7640*/  @!P0 LDG.E.U16 R63, desc[UR6][R28.64] ;  /* 0x000000061c3f8981 */ /* 0x0000a2000c1e1500 */
[----:B------:R-:W-:-:S03]  /*7650*/  IMAD R55, R2, 0xda, RZ ;  /* 0x000000da02377824 */ /* 0x000fc600078e02ff */
[----:B---3--:R-:W-:Y:S01]  /*7660*/  STL [R1+0x2520], R70 ;  /* 0x0025204601007387 */ /* 0x008fe20000100800 */
[----:B------:R-:W-:Y:S01]  /*7670*/  ISETP.GE.U32.AND P0, PT, R0, 0x7ffffe0e, PT ;  /* 0x7ffffe0e0000780c */ /* 0x000fe20003f06070 */
[----:B------:R-:W-:Y:S02]  /*7680*/  IMAD R0, R2, 0xd2, RZ ;  /* 0x000000d202007824 */ /* 0x000fe400078e02ff */
[----:B------:R0:W-:Y:S04]  /*7690*/  STL.64 [R1+0x488], R36 ;  /* 0x0004882401007387 */ /* 0x0001e80000100a00 */
[----:B------:R1:W-:Y:S04]  /*76a0*/  STL.64 [R1+0x480], R34 ;  /* 0x0004802201007387 */ /* 0x0003e80000100a00 */
[----:B------:R3:W-:Y:S04]  /*76b0*/  STL.64 [R1+0x408], R32 ;  /* 0x0004082001007387 */ /* 0x0007e80000100a00 */
[----:B------:R3:W-:Y:S01]  /*76c0*/  STL.64 [R1+0x400], R28 ;  /* 0x0004001c01007387 */ /* 0x0007e20000100a00 */
[----:B0-----:R-:W-:Y:S01]  /*76d0*/  IMAD.WIDE R36, R0, 0x2, R90 ;  /* 0x0000000200247825 */ /* 0x001fe200078e025a */
[----:B------:R-:W-:-:S03]  /*76e0*/  ISETP.GE.U32.AND P4, PT, R56, 0x7ffffe16, PT ;  /* 0x7ffffe163800780c */ /* 0x000fc60003f86070 */
[----:B-1----:R-:W-:Y:S01]  /*76f0*/  IMAD.WIDE R34, R0, 0x2, R88 ;  /* 0x0000000200227825 */ /* 0x002fe200078e0258 */
[----:B------:R0:W2:Y:S03]  /*7700*/  @!P1 LDG.E.U16 R62, desc[UR6][R36.64] ;  /* 0x00000006243e9981 */ /* 0x0000a6000c1e1500 */
[----:B---3--:R-:W-:-:S04]  /*7710*/  IMAD.WIDE R32, R55, 0x2, R90 ;  /* 0x0000000237207825 */ /* 0x008fc800078e025a */
[----:B------:R-:W-:Y:S01]  /*7720*/  IMAD.WIDE R28, R55, 0x2, R88 ;  /* 0x00000002371c7825 */ /* 0x000fe200078e0258 */
[----:B------:R1:W3:Y:S03]  /*7730*/  @!P3 LDG.E.U16 R60, desc[UR6][R32.64] ;  /* 0x00000006203cb981 */ /* 0x0002e6000c1e1500 */
[C---:B------:R-:W-:Y:S01]  /*7740*/  VIADD R0, R5.reuse, 0xfffffffc ;  /* 0xfffffffc05007836 */ /* 0x040fe20000000000 */
[----:B------:R0:W2:Y:S01]  /*7750*/  @!P3 LDG.E.U16 R59, desc[UR6][R28.64] ;  /* 0x000000061c3bb981 */ /* 0x0000a2000c1e1500 */
[----:B------:R-:W-:-:S03]  /*7760*/  VIADD R56, R5, 0xffffff05 ;  /* 0xffffff0505387836 */ /* 0x000fc60000000000 */
[----:B------:R-:W-:Y:S01]  /*7770*/  ISETP.GE.U32.AND P3, PT, R0, 0x7ffffefd, PT ;  /* 0x7ffffefd0000780c */ /* 0x000fe20003f66070 */
[----:B------:R0:W-:Y:S01]  /*7780*/  STL.64 [R1+0x388], R36 ;  /* 0x0003882401007387 */ /* 0x0001e20000100a00 */
[----:B------:R-:W-:Y:S01]  /*7790*/  IMAD R0, R2, 0xe2, RZ ;  /* 0x000000e202007824 */ /* 0x000fe200078e02ff */
[----:B------:R-:W-:Y:S02]  /*77a0*/  PRMT R55, RZ, 0x7610, R55 ;  /* 0x00007610ff377816 */ /* 0x000fe40000000037 */
[----:B------:R-:W-:Y:S01]  /*77b0*/  STL.64 [R1+0x380], R34 ;  /* 0x0003802201007387 */ /* 0x000fe20000100a00 */
[----:B------:R-:W-:-:S03]  /*77c0*/  IMAD.WIDE R38, R0, 0x2, R90 ;  /* 0x0000000200267825 */ /* 0x000fc600078e025a */
[----:B------:R1:W2:Y:S01]  /*77d0*/  @!P1 LDG.E.U16 R61, desc[UR6][R34.64] ;  /* 0x00000006223d9981 */ /* 0x0002a2000c1e1500 */
[----:B------:R-:W-:Y:S02]  /*77e0*/  ISETP.GE.U32.AND P1, PT, R56, 0x7ffffe06, PT ;  /* 0x7ffffe063800780c */ /* 0x000fe40003f26070 */
[----:B------:R-:W-:Y:S01]  /*77f0*/  PRMT R56, RZ, 0x7610, R56 ;  /* 0x00007610ff387816 */ /* 0x000fe20000000038 */
[----:B------:R1:W-:Y:S01]  /*7800*/  STL.64 [R1+0x308], R32 ;  /* 0x0003082001007387 */ /* 0x0003e20000100a00 */
[----:B0-----:R-:W-:-:S03]  /*7810*/  IMAD.WIDE R36, R0, 0x2, R88 ;  /* 0x0000000200247825 */ /* 0x001fc600078e0258 */
[----:B------:R0:W-:Y:S01]  /*7820*/  STL.64 [R1+0x300], R28 ;  /* 0x0003001c01007387 */ /* 0x0001e20000100a00 */
[----:B------:R-:W-:-:S03]  /*7830*/  VIADD R0, R5, 0xffffffec ;  /* 0xffffffec05007836 */ /* 0x000fc60000000000 */
[----:B------:R-:W2:Y:S01]  /*7840*/  @!P6 LDG.E.U16 R58, desc[UR6][R38.64] ;  /* 0x00000006263ae981 */ /* 0x000ea2000c1e1500 */
[----:B-1----:R-:W-:-:S03]  /*7850*/  IMAD.WIDE R32, R92, 0x2, R90 ;  /* 0x000000025c207825 */ /* 0x002fc600078e025a */
[----:B------:R1:W2:Y:S01]  /*7860*/  @!P6 LDG.E.U16 R57, desc[UR6][R36.64] ;  /* 0x000000062439e981 */ /* 0x0002a2000c1e1500 */
[----:B0-----:R-:W-:-:S03]  /*7870*/  IMAD.WIDE R28, R92, 0x2, R88 ;  /* 0x000000025c1c7825 */ /* 0x001fc600078e0258 */
[----:B------:R0:W2:Y:S01]  /*7880*/  @!P4 LDG.E.U16 R56, desc[UR6][R32.64] ;  /* 0x000000062038c981 */ /* 0x0000a2000c1e1500 */
[----:B------:R-:W-:-:S03]  /*7890*/  VIADD R34, R5, 0xfffffff4 ;  /* 0xfffffff405227836 */ /* 0x000fc60000000000 */
[----:B------:R0:W2:Y:S01]  /*78a0*/  @!P4 LDG.E.U16 R55, desc[UR6][R28.64] ;  /* 0x000000061c37c981 */ /* 0x0000a2000c1e1500 */
[----:B------:R-:W-:Y:S01]  /*78b0*/  ISETP.GE.U32.AND P4, PT, R0, 0x7ffffeed, PT ;  /* 0x7ffffeed0000780c */ /* 0x000fe20003f86070 */
[C---:B------:R-:W-:Y:S02]  /*78c0*/  IMAD R0, R2.reuse, 0xf2, RZ ;  /* 0x000000f202007824 */ /* 0x040fe400078e02ff */
[----:B------:R0:W-:Y:S01]  /*78d0*/  STL.64 [R1+0x288], R38 ;  /* 0x0002882601007387 */ /* 0x0001e20000100a00 */
[----:B------:R-:W-:-:S03]  /*78e0*/  IMAD R92, R2, 0xfa, RZ ;  /* 0x000000fa025c7824 */ /* 0x000fc600078e02ff */
[----:B------:R1:W-:Y:S01]  /*78f0*/  STL.64 [R1+0x280], R36 ;  /* 0x0002802401007387 */ /* 0x0003e20000100a00 */
[----:B------:R-:W-:Y:S01]  /*7900*/  ISETP.GE.U32.AND P6, PT, R34, 0x7ffffef5, PT ;  /* 0x7ffffef52200780c */ /* 0x000fe20003fc6070 */
[----:B------:R-:W-:-:S05]  /*7910*/  IMAD.WIDE R34, R0, 0x2, R88 ;  /* 0x0000000200227825 */ /* 0x000fca00078e0258 */
[----:B------:R-:W2:Y:S04]  /*7920*/  @!P0 LDG.E.U16 R82, desc[UR6][R34.64] ;  /* 0x0000000622528981 */ /* 0x000ea8000c1e1500 */
[----:B0-----:R-:W2:Y:S04]  /*7930*/  LDL.LU R39, [R1+0x25b0] ;  /* 0x0025b00001277983 */ /* 0x001ea80000300800 */
[----:B------:R0:W-:Y:S01]  /*7940*/  STL.64 [R1+0x208], R32 ;  /* 0x0002082001007387 */ /* 0x0001e20000100a00 */
[----:B-1----:R-:W-:-:S03]  /*7950*/  IMAD.WIDE R36, R92, 0x2, R90 ;  /* 0x000000025c247825 */ /* 0x002fc600078e025a */
[----:B------:R1:W-:Y:S04]  /*7960*/  STL.64 [R1+0x200], R28 ;  /* 0x0002001c01007387 */ /* 0x0003e80000100a00 */
[----:B------:R1:W2:Y:S01]  /*7970*/  @!P1 LDG.E.U16 R31, desc[UR6][R36.64] ;  /* 0x00000006241f9981 */ /* 0x0002a2000c1e1500 */
[----:B0-----:R-:W-:-:S04]  /*7980*/  IMAD.WIDE R32, R92, 0x2, R88 ;  /* 0x000000025c207825 */ /* 0x001fc800078e0258 */
[----:B-1----:R-:W-:Y:S01]  /*7990*/  IMAD.WIDE R28, R0, 0x2, R90 ;  /* 0x00000002001c7825 */ /* 0x002fe200078e025a */
[----:B------:R-:W2:Y:S04]  /*79a0*/  @!P1 LDG.E.U16 R30, desc[UR6][R32.64] ;  /* 0x00000006201e9981 */ /* 0x000ea8000c1e1500 */
[----:B------:R0:W-:Y:S04]  /*79b0*/  STL.64 [R1+0x188], R28 ;  /* 0x0001881c01007387 */ /* 0x0001e80000100a00 */
[----:B------:R1:W-:Y:S04]  /*79c0*/  STL.64 [R1+0x180], R34 ;  /* 0x0001802201007387 */ /* 0x0003e80000100a00 */
[----:B------:R-:W3:Y:S04]  /*79d0*/  @!P0 LDG.E.U16 R83, desc[UR6][R28.64] ;  /* 0x000000061c538981 */ /* 0x000ee8000c1e1500 */
[----:B0-----:R-:W4:Y:S04]  /*79e0*/  LDL.LU.64 R28, [R1+0x25a8] ;  /* 0x0025a800011c7983 */ /* 0x001f280000300a00 */
[----:B-1----:R-:W4:Y:S01]  /*79f0*/  LDL.LU.64 R34, [R1+0x25a0] ;  /* 0x0025a00001227983 */ /* 0x002f220000300a00 */
[----:B------:R-:W-:-:S03]  /*7a00*/  IMAD R92, R2, 0xb, RZ ;  /* 0x0000000b025c7824 */ /* 0x000fc600078e02ff */
[----:B------:R0:W-:Y:S04]  /*7a10*/  STL.64 [R1+0x108], R36 ;  /* 0x0001082401007387 */ /* 0x0001e80000100a00 */
[----:B------:R-:W-:Y:S01]  /*7a20*/  STL.64 [R1+0x100], R32 ;  /* 0x0001002001007387 */ /* 0x000fe20000100a00 */
[----:B0-----:R-:W-:-:S03]  /*7a30*/  IMAD.WIDE R36, R92, 0x2, R88 ;  /* 0x000000025c247825 */ /* 0x001fc600078e0258 */
[----:B--2---:R-:W-:Y:S04]  /*7a40*/  STL [R1+0x74], R30 ;  /* 0x0000741e01007387 */ /* 0x004fe80000100800 */
[----:B------:R-:W-:Y:S04]  /*7a50*/  STL [R1+0x78], R31 ;  /* 0x0000781f01007387 */ /* 0x000fe80000100800 */
[----:B---3--:R-:W-:Y:S04]  /*7a60*/  STL [R1+0x80], R83 ;  /* 0x0000805301007387 */ /* 0x008fe80000100800 */
[----:B------:R0:W-:Y:S01]  /*7a70*/  STL [R1+0x7c], R82 ;  /* 0x00007c5201007387 */ /* 0x0001e20000100800 */
[----:B----4-:R-:W-:Y:S01]  /*7a80*/  PRMT R34, RZ, 0x7610, R34 ;  /* 0x00007610ff227816 */ /* 0x010fe20000000022 */
[----:B0-----:R-:W-:Y:S01]  /*7a90*/  IMAD.WIDE R82, R92, 0x2, R90 ;  /* 0x000000025c527825 */ /* 0x001fe200078e025a */
[----:B------:R-:W-:-:S04]  /*7aa0*/  PRMT R35, RZ, 0x7610, R35 ;  /* 0x00007610ff237816 */ /* 0x000fc80000000023 */
[----:B------:R0:W2:Y:S04]  /*7ab0*/  @!P6 LDG.E.U16 R34, desc[UR6][R36.64] ;  /* 0x000000062422e981 */ /* 0x0000a8000c1e1500 */
[----:B------:R-:W3:Y:S01]  /*7ac0*/  @!P6 LDG.E.U16 R35, desc[UR6][R82.64] ;  /* 0x000000065223e981 */ /* 0x000ee2000c1e1500 */
[----:B------:R-:W-:-:S05]  /*7ad0*/  VIADD R0, R5, 0xfffffffa ;  /* 0xfffffffa05007836 */ /* 0x000fca0000000000 */
[----:B------:R-:W-:Y:S01]  /*7ae0*/  ISETP.GE.U32.AND P1, PT, R0, 0x7ffffefb, PT ;  /* 0x7ffffefb0000780c */ /* 0x000fe20003f26070 */
[----:B------:R-:W-:Y:S01]  /*7af0*/  IMAD R0, R2, 0x3, RZ ;  /* 0x0000000302007824 */ /* 0x000fe200078e02ff */
[----:B------:R-:W-:Y:S02]  /*7b00*/  PRMT R87, RZ, 0x7610, R87 ;  /* 0x00007610ff577816 */ /* 0x000fe40000000057 */
[----:B------:R-:W-:Y:S01]  /*7b10*/  PRMT R86, RZ, 0x7610, R86 ;  /* 0x00007610ff567816 */ /* 0x000fe20000000056 */
[----:B------:R-:W-:-:S04]  /*7b20*/  IMAD.WIDE R30, R0, 0x2, R90 ;  /* 0x00000002001e7825 */ /* 0x000fc800078e025a */
[----:B------:R-:W-:Y:S01]  /*7b30*/  IMAD.WIDE R32, R0, 0x2, R88 ;  /* 0x0000000200207825 */ /* 0x000fe200078e0258 */
[----:B------:R1:W-:Y:S03]  /*7b40*/  STL.64 [R1+0x1078], R30 ;  /* 0x0010781e01007387 */ /* 0x0003e60000100a00 */
[----:B------:R-:W-:Y:S01]  /*7b50*/  VIADD R0, R5, 0xfffffff8 ;  /* 0xfffffff805007836 */ /* 0x000fe20000000000 */
[----:B------:R4:W-:Y:S04]  /*7b60*/  STL.64 [R1+0x1070], R32 ;  /* 0x0010702001007387 */ /* 0x0009e80000100a00 */
[----:B------:R-:W3:Y:S01]  /*7b70*/  @!P3 LDG.E.U16 R87, desc[UR6][R30.64] ;  /* 0x000000061e57b981 */ /* 0x000ee2000c1e1500 */
[----:B------:R-:W-:Y:S01]  /*7b80*/  ISETP.GE.U32.AND P6, PT, R0, 0x7ffffef9, PT ;  /* 0x7ffffef90000780c */ /* 0x000fe20003fc6070 */
[----:B------:R-:W-:-:S02]  /*7b90*/  IMAD R0, R2, 0x13, RZ ;  /* 0x0000001302007824 */ /* 0x000fc400078e02ff */
[----:B------:R-:W3:Y:S01]  /*7ba0*/  @!P3 LDG.E.U16 R86, desc[UR6][R32.64] ;  /* 0x000000062056b981 */ /* 0x000ee2000c1e1500 */
[----:B------:R-:W-:-:S03]  /*7bb0*/  PRMT R93, RZ, 0x7610, R93 ;  /* 0x00007610ff5d7816 */ /* 0x000fc6000000005d */
[----:B-1----:R-:W3:Y:S04]  /*7bc0*/  LDL.LU.64 R30, [R1+0x2598] ;  /* 0x00259800011e7983 */ /* 0x002ee80000300a00 */
[----:B----4-:R-:W4:Y:S04]  /*7bd0*/  LDL.LU.64 R32, [R1+0x2590] ;  /* 0x0025900001207983 */ /* 0x010f280000300a00 */
[----:B------:R-:W-:Y:S04]  /*7be0*/  STL.64 [R1+0xff8], R82 ;  /* 0x000ff85201007387 */ /* 0x000fe80000100a00 */
[----:B------:R0:W-:Y:S01]  /*7bf0*/  STL.64 [R1+0xff0], R36 ;  /* 0x000ff02401007387 */ /* 0x0001e20000100a00 */
[----:B------:R-:W-:Y:S01]  /*7c00*/  PRMT R85, RZ, 0x7610, R85 ;  /* 0x00007610ff557816 */ /* 0x000fe20000000055 */
[----:B0-----:R-:W-:-:S05]  /*7c10*/  IMAD.WIDE R36, R0, 0x2, R88 ;  /* 0x0000000200247825 */ /* 0x001fca00078e0258 */
[----:B------:R-:W4:Y:S04]  /*7c20*/  @!P4 LDG.E.U16 R85, desc[UR6][R36.64] ;  /* 0x000000062455c981 */ /* 0x000f28000c1e1500 */
[----:B--2---:R-:W-:Y:S04]  /*7c30*/  STL [R1+0xa0], R34 ;  /* 0x0000a02201007387 */ /* 0x004fe80000100800 */
[----:B---3--:R0:W-:Y:S02]  /*7c40*/  STL [R1+0xa4], R35 ;  /* 0x0000a42301007387 */ /* 0x0081e40000100800 */
[----:B0-----:R-:W-:-:S05]  /*7c50*/  IMAD.WIDE R34, R0, 0x2, R90 ;  /* 0x0000000200227825 */ /* 0x001fca00078e025a */
[----:B------:R-:W2:Y:S01]  /*7c60*/  @!P4 LDG.E.U16 R93, desc[UR6][R34.64] ;  /* 0x00000006225dc981 */ /* 0x000ea2000c1e1500 */
[----:B------:R-:W-:-:S05]  /*7c70*/  VIADD R38, R5, 0xfffffffb ;  /* 0xfffffffb05267836 */ /* 0x000fca0000000000 */
[----:B------:R-:W-:Y:S01]  /*7c80*/  ISETP.GE.U32.AND P0, PT, R38, 0x7ffffefc, PT ;  /* 0x7ffffefc2600780c */ /* 0x000fe20003f06070 */
[C---:B------:R-:W-:Y:S02]  /*7c90*/  VIADD R38, R5.reuse, 0xfffffff9 ;  /* 0xfffffff905267836 */ /* 0x040fe40000000000 */
[----:B------:R-:W-:Y:S01]  /*7ca0*/  IMAD.SHL.U32 R92, R2, 0x4, RZ ;  /* 0x00000004025c7824 */ /* 0x000fe200078e00ff */
[----:B------:R-:W-:Y:S01]  /*7cb0*/  STL [R1+0xac], R87 ;  /* 0x0000ac5701007387 */ /* 0x000fe20000100800 */
[C---:B------:R-:W-:Y:S01]  /*7cc0*/  VIADD R0, R5.reuse, 0xffffffe4 ;  /* 0xffffffe405007836 */ /* 0x040fe20000000000 */
[----:B------:R-:W-:Y:S01]  /*7cd0*/  PRMT R70, RZ, 0x7610, R70 ;  /* 0x00007610ff467816 */ /* 0x000fe20000000046 */
[----:B------:R-:W-:Y:S01]  /*7ce0*/  IMAD.WIDE R82, R92, 0x2, R88 ;  /* 0x000000025c527825 */ /* 0x000fe200078e0258 */
[----:B------:R-:W-:Y:S01]  /*7cf0*/  PRMT R39, RZ, 0x7610, R39 ;  /* 0x00007610ff277816 */ /* 0x000fe20000000027 */
[----:B------:R0:W-:Y:S01]  /*7d00*/  STL [R1+0xa8], R86 ;  /* 0x0000a85601007387 */ /* 0x0001e20000100800 */
[----:B------:R-:W-:Y:S01]  /*7d10*/  ISETP.GE.U32.AND P3, PT, R38, 0x7ffffefa, PT ;  /* 0x7ffffefa2600780c */ /* 0x000fe20003f66070 */
[----:B------:R-:W-:Y:S01]  /*7d20*/  VIADD R38, R5, 0xfffffff3 ;  /* 0xfffffff305267836 */ /* 0x000fe20000000000 */
[----:B------:R-:W-:Y:S01]  /*7d30*/  ISETP.GE.U32.AND P4, PT, R0, 0x7ffffee5, PT ;  /* 0x7ffffee50000780c */ /* 0x000fe20003f86070 */
[----:B------:R1:W-:Y:S04]  /*7d40*/  STL.64 [R1+0xf78], R34 ;  /* 0x000f782201007387 */ /* 0x0003e80000100a00 */
[----:B------:R-:W3:Y:S01]  /*7d50*/  @!P0 LDG.E.U16 R39, desc[UR6][R82.64] ;  /* 0x0000000652278981 */ /* 0x000ee2000c1e1500 */
[----:B0-----:R-:W-:-:S03]  /*7d60*/  IMAD.WIDE R86, R92, 0x2, R90 ;  /* 0x000000025c567825 */ /* 0x001fc600078e025a */
[----:B------:R0:W-:Y:S04]  /*7d70*/  STL.64 [R1+0xf70], R36 ;  /* 0x000f702401007387 */ /* 0x0001e80000100a00 */
[----:B-1----:R-:W3:Y:S04]  /*7d80*/  LDL.LU.64 R34, [R1+0x2588] ;  /* 0x0025880001227983 */ /* 0x002ee80000300a00 */
[----:B------:R1:W3:Y:S01]  /*7d90*/  @!P0 LDG.E.U16 R70, desc[UR6][R86.64] ;  /* 0x0000000656468981 */ /* 0x0002e2000c1e1500 */
[----:B------:R-:W-:Y:S01]  /*7da0*/  ISETP.GE.U32.AND P0, PT, R38, 0x7ffffef4, PT ;  /* 0x7ffffef42600780c */ /* 0x000fe20003f06070 */
[----:B------:R-:W-:Y:S01]  /*7db0*/  IMAD R38, R2, 0x1b, RZ ;  /* 0x0000001b02267824 */ /* 0x000fe200078e02ff */
[----:B------:R-:W-:Y:S01]  /*7dc0*/  PRMT R40, RZ, 0x7610, R40 ;  /* 0x00007610ff287816 */ /* 0x000fe20000000028 */
[----:B--2---:R-:W-:Y:S04]  /*7dd0*/  STL [R1+0x9c], R93 ;  /* 0x00009c5d01007387 */ /* 0x004fe80000100800 */
[----:B0-----:R-:W2:Y:S04]  /*7de0*/  LDL.LU.64 R36, [R1+0x2580] ;  /* 0x0025800001247983 */ /* 0x001ea80000300a00 */
[----:B------:R1:W-:Y:S04]  /*7df0*/  STL.64 [R1+0x1068], R86 ;  /* 0x0010685601007387 */ /* 0x0003e80000100a00 */
[----:B------:R-:W-:Y:S04]  /*7e00*/  STL.64 [R1+0x1060], R82 ;  /* 0x0010605201007387 */ /* 0x000fe80000100a00 */
[----:B----4-:R0:W-:Y:S01]  /*7e10*/  STL [R1+0x98], R85 ;  /* 0x0000985501007387 */ /* 0x0101e20000100800 */
[----:B-1----:R-:W-:-:S02]  /*7e20*/  IMAD.MOV.U32 R86, RZ, RZ, R42 ;  /* 0x000000ffff567224 */ /* 0x002fc400078e002a */
[----:B0-----:R-:W-:Y:S02]  /*7e30*/  IMAD.MOV.U32 R85, RZ, RZ, R43 ;  /* 0x000000ffff557224 */ /* 0x001fe400078e002b */
[----:B------:R-:W-:-:S05]  /*7e40*/  IMAD.WIDE R42, R38, 0x2, R90 ;  /* 0x00000002262a7825 */ /* 0x000fca00078e025a */
[----:B------:R0:W4:Y:S01]  /*7e50*/  @!P4 LDG.E.U16 R40, desc[UR6][R42.64] ;  /* 0x000000062a28c981 */ /* 0x000122000c1e1500 */
[----:B------:R-:W-:-:S03]  /*7e60*/  IMAD R0, R2, 0x5, RZ ;  /* 0x0000000502007824 */ /* 0x000fc600078e02ff */
[----:B---3--:R-:W-:Y:S04]  /*7e70*/  STL [R1+0x11a8], R70 ;  /* 0x0011a84601007387 */ /* 0x008fe80000100800 */
[----:B------:R-:W-:Y:S04]  /*7e80*/  STL.64 [R1+0xef8], R42 ;  /* 0x000ef82a01007387 */ /* 0x000fe80000100a00 */
[----:B------:R1:W-:Y:S01]  /*7e90*/  STL [R1+0x11a4], R39 ;  /* 0x0011a42701007387 */ /* 0x0003e20000100800 */
[----:B------:R-:W-:Y:S01]  /*7ea0*/  IMAD R92, R2, 0x6, RZ ;  /* 0x00000006025c7824 */ /* 0x000fe200078e02ff */
[----:B------:R-:W-:Y:S01]  /*7eb0*/  PRMT R84, RZ, 0x7610, R84 ;  /* 0x00007610ff547816 */ /* 0x000fe20000000054 */
[----:B------:R-:W-:-:S02]  /*7ec0*/  IMAD.MOV.U32 R87, RZ, RZ, R41 ;  /* 0x000000ffff577224 */ /* 0x000fc400078e0029 */
[----:B-1----:R-:W-:-:S05]  /*7ed0*/  IMAD.WIDE R38, R0, 0x2, R90 ;  /* 0x0000000200267825 */ /* 0x002fca00078e025a */
[----:B------:R1:W-:Y:S01]  /*7ee0*/  STL.64 [R1+0x1058], R38 ;  /* 0x0010582601007387 */ /* 0x0003e20000100a00 */
[----:B------:R-:W-:-:S03]  /*7ef0*/  IMAD.WIDE R82, R0, 0x2, R88 ;  /* 0x0000000200527825 */ /* 0x000fc600078e0258 */
[----:B------:R-:W3:Y:S01]  /*7f00*/  @!P1 LDG.E.U16 R84, desc[UR6][R38.64] ;  /* 0x0000000626549981 */ /* 0x000ee2000c1e1500 */
[----:B0-----:R-:W-:Y:S01]  /*7f10*/  IMAD.WIDE R42, R92, 0x2, R90 ;  /* 0x000000025c2a7825 */ /* 0x001fe200078e025a */
[----:B------:R-:W-:-:S06]  /*7f20*/  PRMT R81, RZ, 0x7610, R81 ;  /* 0x00007610ff517816 */ /* 0x000fcc0000000051 */
[----:B------:R0:W3:Y:S01]  /*7f30*/  @!P1 LDG.E.U16 R81, desc[UR6][R82.64] ;  /* 0x0000000652519981 */ /* 0x0000e2000c1e1500 */
[----:B--2---:R-:W-:Y:S02]  /*7f40*/  PRMT R36, RZ, 0x7610, R36 ;  /* 0x00007610ff247816 */ /* 0x004fe40000000024 */
[----:B------:R-:W-:-:S06]  /*7f50*/  PRMT R37, RZ, 0x7610, R37 ;  /* 0x00007610ff257816 */ /* 0x000fcc0000000025 */
[----:B------:R2:W3:Y:S04]  /*7f60*/  @!P3 LDG.E.U16 R37, desc[UR6][R42.64] ;  /* 0x000000062a25b981 */ /* 0x0004e8000c1e1500 */
[----:B----4-:R4:W-:Y:S04]  /*7f70*/  STL [R1+0x94], R40 ;  /* 0x0000942801007387 */ /* 0x0109e80000100800 */
[----:B------:R0:W-:Y:S04]  /*7f80*/  STL.64 [R1+0x1050], R82 ;  /* 0x0010505201007387 */ /* 0x0001e80000100a00 */
[----:B-1----:R-:W3:Y:S01]  /*7f90*/  LDL.LU.64 R38, [R1+0x2578] ;  /* 0x0025780001267983 */ /* 0x002ee20000300a00 */
[----:B----4-:R-:W-:-:S05]  /*7fa0*/  IMAD.WIDE R40, R92, 0x2, R88 ;  /* 0x000000025c287825 */ /* 0x010fca00078e0258 */
[----:B------:R1:W4:Y:S01]  /*7fb0*/  @!P3 LDG.E.U16 R36, desc[UR6][R40.64] ;  /* 0x000000062824b981 */ /* 0x000322000c1e1500 */
[----:B------:R-:W-:-:S03]  /*7fc0*/  VIADD R0, R5, 0xfffffff1 ;  /* 0xfffffff105007836 */ /* 0x000fc60000000000 */
[----:B------:R2:W-:Y:S02]  /*7fd0*/  STL.64 [R1+0x1048], R42 ;  /* 0x0010482a01007387 */ /* 0x0005e40000100a00 */
[----:B------:R-:W-:Y:S01]  /*7fe0*/  ISETP.GE.U32.AND P3, PT, R0, 0x7ffffef2, PT ;  /* 0x7ffffef20000780c */ /* 0x000fe20003f66070 */
[C---:B------:R-:W-:Y:S01]  /*7ff0*/  IMAD R0, R2.reuse, 0x7, RZ ;  /* 0x0000000702007824 */ /* 0x040fe200078e02ff */
[----:B------:R1:W-:Y:S01]  /*8000*/  STL.64 [R1+0x1040], R40 ;  /* 0x0010402801007387 */ /* 0x0003e20000100a00 */
[----:B------:R-:W-:Y:S01]  /*8010*/  IMAD R92, R2, 0xc, RZ ;  /* 0x0000000c025c7824 */ /* 0x000fe200078e02ff */
[----:B------:R-:W-:Y:S01]  /*8020*/  PRMT R74, RZ, 0x7610, R74 ;  /* 0x00007610ff4a7816 */ /* 0x000fe2000000004a */
[----:B0-----:R-:W-:Y:S01]  /*8030*/  IMAD.MOV.U32 R83, RZ, RZ, R45 ;  /* 0x000000ffff537224 */ /* 0x001fe200078e002d */
[----:B---3--:R0:W-:Y:S01]  /*8040*/  STL [R1+0x135c], R84 ;  /* 0x00135c5401007387 */ /* 0x0081e20000100800 */
[----:B--2---:R-:W-:Y:S01]  /*8050*/  IMAD.WIDE R42, R92, 0x2, R88 ;  /* 0x000000025c2a7825 */ /* 0x004fe200078e0258 */
[----:B------:R-:W-:-:S03]  /*8060*/  PRMT R71, RZ, 0x7610, R71 ;  /* 0x00007610ff477816 */ /* 0x000fc60000000047 */
[----:B-1----:R-:W-:-:S04]  /*8070*/  IMAD.WIDE R40, R0, 0x2, R88 ;  /* 0x0000000200287825 */ /* 0x002fc800078e0258 */
[----:B0-----:R-:W-:Y:S01]  /*8080*/  IMAD.MOV.U32 R84, RZ, RZ, R44 ;  /* 0x000000ffff547224 */ /* 0x001fe200078e002c */
[----:B------:R-:W2:Y:S01]  /*8090*/  @!P6 LDG.E.U16 R71, desc[UR6][R40.64] ;  /* 0x000000062847e981 */ /* 0x000ea2000c1e1500 */
[----:B------:R-:W-:Y:S01]  /*80a0*/  IMAD.WIDE R44, R92, 0x2, R90 ;  /* 0x000000025c2c7825 */ /* 0x000fe200078e025a */
[----:B------:R-:W-:Y:S02]  /*80b0*/  PRMT R38, RZ, 0x7610, R38 ;  /* 0x00007610ff267816 */ /* 0x000fe40000000026 */
[----:B------:R-:W-:-:S04]  /*80c0*/  PRMT R39, RZ, 0x7610, R39 ;  /* 0x00007610ff277816 */ /* 0x000fc80000000027 */
[----:B------:R-:W3:Y:S04]  /*80d0*/  @!P0 LDG.E.U16 R38, desc[UR6][R42.64] ;  /* 0x000000062a268981 */ /* 0x000ee8000c1e1500 */
[----:B----4-:R-:W-:Y:S04]  /*80e0*/  STL [R1+0x1364], R36 ;  /* 0x0013642401007387 */ /* 0x010fe80000100800 */
[----:B------:R0:W-:Y:S04]  /*80f0*/  STL [R1+0x1368], R37 ;  /* 0x0013682501007387 */ /* 0x0001e80000100800 */
[----:B------:R1:W4:Y:S01]  /*8100*/  @!P0 LDG.E.U16 R39, desc[UR6][R44.64] ;  /* 0x000000062c278981 */ /* 0x000322000c1e1500 */
[----:B0-----:R-:W-:-:S05]  /*8110*/  IMAD.WIDE R36, R0, 0x2, R90 ;  /* 0x0000000200247825 */ /* 0x001fca00078e025a */
[----:B------:R0:W-:Y:S04]  /*8120*/  STL.64 [R1+0x1038], R36 ;  /* 0x0010382401007387 */ /* 0x0001e80000100a00 */
[----:B------:R-:W2:Y:S04]  /*8130*/  @!P6 LDG.E.U16 R74, desc[UR6][R36.64] ;  /* 0x00000006244ae981 */ /* 0x000ea8000c1e1500 */
[----:B------:R-:W-:Y:S04]  /*8140*/  STL [R1+0x1358], R81 ;  /* 0x0013585101007387 */ /* 0x000fe80000100800 */
[----:B------:R1:W-:Y:S04]  /*8150*/  STL.64 [R1+0x1030], R40 ;  /* 0x0010302801007387 */ /* 0x0003e80000100a00 */
[----:B0-----:R-:W4:Y:S04]  /*8160*/  LDL.LU.64 R36, [R1+0x2570] ;  /* 0x0025700001247983 */ /* 0x001f280000300a00 */
[----:B-1----:R-:W4:Y:S01]  /*8170*/  LDL.LU.64 R40, [R1+0x2568] ;  /* 0x0025680001287983 */ /* 0x002f220000300a00 */
[----:B------:R-:W-:-:S02]  /*8180*/  VIADD R70, R5, 0xfffffff2 ;  /* 0xfffffff205467836 */ /* 0x000fc40000000000 */
[C---:B------:R-:W-:Y:S01]  /*8190*/  VIADD R0, R5.reuse, 0xffffffeb ;  /* 0xffffffeb05007836 */ /* 0x040fe20000000000 */
[----:B------:R0:W-:Y:S02]  /*81a0*/  STL.64 [R1+0xfe8], R44 ;  /* 0x000fe82c01007387 */ /* 0x0001e40000100a00 */
[----:B------:R-:W-:Y:S02]  /*81b0*/  ISETP.GE.U32.AND P1, PT, R70, 0x7ffffef3, PT ;  /* 0x7ffffef34600780c */ /* 0x000fe40003f26070 */
[----:B------:R-:W-:Y:S01]  /*81c0*/  ISETP.GE.U32.AND P0, PT, R0, 0x7ffffeec, PT ;  /* 0x7ffffeec0000780c */ /* 0x000fe20003f06070 */
[----:B------:R1:W-:Y:S01]  /*81d0*/  STL.64 [R1+0xfe0], R42 ;  /* 0x000fe02a01007387 */ /* 0x0003e20000100a00 */
[C---:B------:R-:W-:Y:S02]  /*81e0*/  IMAD R0, R2.reuse, 0xd, RZ ;  /* 0x0000000d02007824 */ /* 0x040fe400078e02ff */
[----:B------:R-:W-:Y:S02]  /*81f0*/  VIADD R70, R5, 0xfffffff0 ;  /* 0xfffffff005467836 */ /* 0x000fe40000000000 */
[----:B------:R-:W-:Y:S01]  /*8200*/  IMAD R92, R2, 0xe, RZ ;  /* 0x0000000e025c7824 */ /* 0x000fe200078e02ff */
[----:B------:R-:W-:Y:S01]  /*8210*/  PRMT R76, RZ, 0x7610, R76 ;  /* 0x00007610ff4c7816 */ /* 0x000fe2000000004c */
[----:B0-----:R-:W-:Y:S01]  /*8220*/  IMAD.WIDE R44, R0, 0x2, R88 ;  /* 0x00000002002c7825 */ /* 0x001fe200078e0258 */
[----:B------:R-:W-:-:S02]  /*8230*/  PRMT R75, RZ, 0x7610, R75 ;  /* 0x00007610ff4b7816 */ /* 0x000fc4000000004b */
[----:B------:R-:W-:Y:S01]  /*8240*/  ISETP.GE.U32.AND P6, PT, R70, 0x7ffffef1, PT ;  /* 0x7ffffef14600780c */ /* 0x000fe20003fc6070 */
[----:B-1----:R-:W-:-:S03]  /*8250*/  IMAD.WIDE R42, R92, 0x2, R88 ;  /* 0x000000025c2a7825 */ /* 0x002fc600078e0258 */
[----:B------:R-:W4:Y:S04]  /*8260*/  @!P1 LDG.E.U16 R75, desc[UR6][R44.64] ;  /* 0x000000062c4b9981 */ /* 0x000f28000c1e1500 */
[----:B--2---:R-:W-:Y:S04]  /*8270*/  STL [R1+0x1394], R74 ;  /* 0x0013944a01007387 */ /* 0x004fe80000100800 */
[----:B---3--:R-:W-:Y:S04]  /*8280*/  STL [R1+0x119c], R38 ;  /* 0x00119c2601007387 */ /* 0x008fe80000100800 */
[----:B----4-:R0:W-:Y:S04]  /*8290*/  STL [R1+0x11a0], R39 ;  /* 0x0011a02701007387 */ /* 0x0101e80000100800 */
[----:B------:R1:W-:Y:S01]  /*82a0*/  STL [R1+0x1390], R71 ;  /* 0x0013904701007387 */ /* 0x0003e20000100800 */
[----:B0-----:R-:W-:Y:S01]  /*82b0*/  IMAD.WIDE R38, R0, 0x2, R90 ;  /* 0x0000000200267825 */ /* 0x001fe200078e025a */
[----:B------:R-:W-:-:S02]  /*82c0*/  PRMT R40, RZ, 0x7610, R40 ;  /* 0x00007610ff287816 */ /* 0x000fc40000000028 */
[----:B------:R-:W-:Y:S01]  /*82d0*/  PRMT R41, RZ, 0x7610, R41 ;  /* 0x00007610ff297816 */ /* 0x000fe20000000029 */
[----:B-1----:R-:W-:Y:S01]  /*82e0*/  IMAD.WIDE R70, R92, 0x2, R90 ;  /* 0x000000025c467825 */ /* 0x002fe200078e025a */
[----:B------:R0:W-:Y:S04]  /*82f0*/  STL.64 [R1+0xfd8], R38 ;  /* 0x000fd82601007387 */ /* 0x0001e80000100a00 */
[----:B------:R1:W-:Y:S04]  /*8300*/  STL.64 [R1+0xfd0], R44 ;  /* 0x000fd02c01007387 */ /* 0x0003e80000100a00 */
[----:B------:R-:W2:Y:S04]  /*8310*/  @!P1 LDG.E.U16 R76, desc[UR6][R38.64] ;  /* 0x00000006264c9981 */ /* 0x000ea8000c1e1500 */
[----:B------:R-:W3:Y:S04]  /*8320*/  @!P3 LDG.E.U16 R40, desc[UR6][R42.64] ;  /* 0x000000062a28b981 */ /* 0x000ee8000c1e1500 */
[----:B------:R4:W3:Y:S04]  /*8330*/  @!P3 LDG.E.U16 R41, desc[UR6][R70.64] ;  /* 0x000000064629b981 */ /* 0x0008e8000c1e1500 */
[----:B0-----:R-:W3:Y:S04]  /*8340*/  LDL.LU.64 R38, [R1+0x2560] ;  /* 0x0025600001267983 */ /* 0x001ee80000300a00 */
[----:B-1----:R-:W3:Y:S01]  /*8350*/  LDL.LU.64 R44, [R1+0x2558] ;  /* 0x00255800012c7983 */ /* 0x002ee20000300a00 */
[----:B------:R-:W-:-:S02]  /*8360*/  VIADD R74, R5, 0xffffffea ;  /* 0xffffffea054a7836 */ /* 0x000fc40000000000 */
[----:B------:R-:W-:Y:S01]  /*8370*/  VIADD R0, R5, 0xffffffe9 ;  /* 0xffffffe905007836 */ /* 0x000fe20000000000 */
[----:B------:R4:W-:Y:S01]  /*8380*/  STL.64 [R1+0xfc8], R70 ;  /* 0x000fc84601007387 */ /* 0x0009e20000100a00 */
[----:B------:R-:W-:-:S03]  /*8390*/  IMAD R92, R2, 0x14, RZ ;  /* 0x00000014025c7824 */ /* 0x000fc600078e02ff */
[----:B------:R0:W-:Y:S01]  /*83a0*/  STL.64 [R1+0xfc0], R42 ;  /* 0x000fc02a01007387 */ /* 0x0001e20000100a00 */
[----:B------:R-:W-:Y:S02]  /*83b0*/  ISETP.GE.U32.AND P1, PT, R74, 0x7ffffeeb, PT ;  /* 0x7ffffeeb4a00780c */ /* 0x000fe40003f26070 */
[----:B------:R-:W-:Y:S01]  /*83c0*/  ISETP.GE.U32.AND P3, PT, R0, 0x7ffffeea, PT ;  /* 0x7ffffeea0000780c */ /* 0x000fe20003f66070 */
[----:B------:R-:W-:Y:S02]  /*83d0*/  IMAD R0, R2, 0xf, RZ ;  /* 0x0000000f02007824 */ /* 0x000fe400078e02ff */
[----:B----4-:R-:W-:Y:S01]  /*83e0*/  IMAD.WIDE R70, R92, 0x2, R88 ;  /* 0x000000025c467825 */ /* 0x010fe200078e0258 */
[----:B------:R-:W-:Y:S02]  /*83f0*/  PRMT R78, RZ, 0x7610, R78 ;  /* 0x00007610ff4e7816 */ /* 0x000fe4000000004e */
[----:B------:R-:W-:Y:S01]  /*8400*/  PRMT R79, RZ, 0x7610, R79 ;  /* 0x00007610ff4f7816 */ /* 0x000fe2000000004f */
[----:B0-----:R-:W-:-:S05]  /*8410*/  IMAD.WIDE R42, R0, 0x2, R88 ;  /* 0x00000002002a7825 */ /* 0x001fca00078e0258 */
[----:B------:R-:W4:Y:S04]  /*8420*/  @!P6 LDG.E.U16 R78, desc[UR6][R42.64] ;  /* 0x000000062a4ee981 */ /* 0x000f28000c1e1500 */
[----:B--2---:R-:W-:Y:S04]  /*8430*/  STL [R1+0x1354], R76 ;  /* 0x0013544c01007387 */ /* 0x004fe80000100800 */
[----:B---3--:R-:W-:Y:S04]  /*8440*/  STL [R1+0x137c], R40 ;  /* 0x00137c2801007387 */ /* 0x008fe80000100800 */
[----:B------:R-:W-:Y:S04]  /*8450*/  STL [R1+0x1360], R41 ;  /* 0x0013602901007387 */ /* 0x000fe80000100800 */
[----:B------:R0:W-:Y:S01]  /*8460*/  STL [R1+0x1350], R75 ;  /* 0x0013504b01007387 */ /* 0x0001e20000100800 */
[----:B------:R-:W-:-:S02]  /*8470*/  PRMT R44, RZ, 0x7610, R44 ;  /* 0x00007610ff2c7816 */ /* 0x000fc4000000002c */
[----:B------:R-:W-:Y:S01]  /*8480*/  PRMT R45, RZ, 0x7610, R45 ;  /* 0x00007610ff2d7816 */ /* 0x000fe2000000002d */
[----:B0-----:R-:W-:-:S03]  /*8490*/  IMAD.WIDE R74, R92, 0x2, R90 ;  /* 0x000000025c4a7825 */ /* 0x001fc600078e025a */
[----:B------:R-:W2:Y:S01]  /*84a0*/  @!P0 LDG.E.U16 R44, desc[UR6][R70.64] ;  /* 0x00000006462c8981 */ /* 0x000ea2000c1e1500 */
[----:B------:R-:W-:-:S03]  /*84b0*/  IMAD.WIDE R40, R0, 0x2, R90 ;  /* 0x0000000200287825 */ /* 0x000fc600078e025a */
[----:B------:R0:W3:Y:S04]  /*84c0*/  @!P0 LDG.E.U16 R45, desc[UR6][R74.64] ;  /* 0x000000064a2d8981 */ /* 0x0000e8000c1e1500 */
[----:B------:R-:W4:Y:S01]  /*84d0*/  @!P6 LDG.E.U16 R79, desc[UR6][R40.64] ;  /* 0x00000006284fe981 */ /* 0x000f22000c1e1500 */
[----:B------:R-:W-:-:S03]  /*84e0*/  VIADD R0, R5, 0xffffffe3 ;  /* 0xffffffe305007836 */ /* 0x000fc60000000000 */
[----:B------:R1:W-:Y:S02]  /*84f0*/  STL.64 [R1+0xfb8], R40 ;  /* 0x000fb82801007387 */ /* 0x0003e40000100a00 */
[----:B------:R-:W-:Y:S02]  /*8500*/  ISETP.GE.U32.AND P0, PT, R0, 0x7ffffee4, PT ;  /* 0x7ffffee40000780c */ /* 0x000fe40003f06070 */
[----:B------:R0:W-:Y:S01]  /*8510*/  STL.64 [R1+0xfb0], R42 ;  /* 0x000fb02a01007387 */ /* 0x0001e20000100a00 */
[C---:B------:R-:W-:Y:S01]  /*8520*/  IMAD R0, R2.reuse, 0x15, RZ ;  /* 0x0000001502007824 */ /* 0x040fe200078e02ff */
[----:B------:R-:W-:Y:S02]  /*8530*/  PRMT R80, RZ, 0x7610, R80 ;  /* 0x00007610ff507816 */ /* 0x000fe40000000050 */
[----:B-1----:R-:W4:Y:S04]  /*8540*/  LDL.LU.64 R40, [R1+0x2550] ;  /* 0x0025500001287983 */ /* 0x002f280000300a00 */
[----:B0-----:R-:W4:Y:S04]  /*8550*/  LDL.LU.64 R42, [R1+0x2548] ;  /* 0x00254800012a7983 */ /* 0x001f280000300a00 */
[----:B------:R0:W-:Y:S01]  /*8560*/  STL.64 [R1+0xf68], R74 ;  /* 0x000f684a01007387 */ /* 0x0001e20000100a00 */
[----:B------:R-:W-:-:S03]  /*8570*/  IMAD R92, R2, 0x16, RZ ;  /* 0x00000016025c7824 */ /* 0x000fc600078e02ff */
[----:B------:R1:W-:Y:S01]  /*8580*/  STL.64 [R1+0xf60], R70 ;  /* 0x000f604601007387 */ /* 0x0003e20000100a00 */
[----:B------:R-:W-:Y:S01]  /*8590*/  PRMT R3, RZ, 0x7610, R3 ;  /* 0x00007610ff037816 */ /* 0x000fe20000000003 */
[----:B------:R-:W-:Y:S01]  /*85a0*/  VIADD R76, R5, 0xffffffe8 ;  /* 0xffffffe8054c7836 */ /* 0x000fe20000000000 */
[----:B------:R-:W-:Y:S01]  /*85b0*/  PRMT R73, RZ, 0x7610, R73 ;  /* 0x00007610ff497816 */ /* 0x000fe20000000049 */
[----:B0-----:R-:W-:-:S04]  /*85c0*/  IMAD.WIDE R74, R92, 0x2, R90 ;  /* 0x000000025c4a7825 */ /* 0x001fc800078e025a */
[----:B-1----:R-:W-:Y:S01]  /*85d0*/  IMAD.WIDE R70, R92, 0x2, R88 ;  /* 0x000000025c467825 */ /* 0x002fe200078e0258 */
[----:B------:R-:W-:Y:S01]  /*85e0*/  ISETP.GE.U32.AND P6, PT, R76, 0x7ffffee9, PT ;  /* 0x7ffffee94c00780c */ /* 0x000fe20003fc6070 */
[----:B------:R-:W4:Y:S01]  /*85f0*/  @!P3 LDG.E.U16 R73, desc[UR6][R74.64] ;  /* 0x000000064a49b981 */ /* 0x000f22000c1e1500 */
[----:B------:R-:W-:-:S03]  /*8600*/  PRMT R77, RZ, 0x7610, R77 ;  /* 0x00007610ff4d7816 */ /* 0x000fc6000000004d */
[----:B------:R0:W4:Y:S01]  /*8610*/  @!P3 LDG.E.U16 R3, desc[UR6][R70.64] ;  /* 0x000000064603b981 */ /* 0x000122000c1e1500 */
[----:B------:R-:W-:-:S03]  /*8620*/  PRMT R51, RZ, 0x7610, R51 ;  /* 0x00007610ff337816 */ /* 0x000fc60000000033 */
[----:B--2---:R-:W-:Y:S04]  /*8630*/  STL [R1+0x1194], R44 ;  /* 0x0011942c01007387 */ /* 0x004fe80000100800 */
[----:B---3--:R1:W-:Y:S04]  /*8640*/  STL [R1+0x1198], R45 ;  /* 0x0011982d01007387 */ /* 0x0083e80000100800 */
[----:B----4-:R-:W-:Y:S01]  /*8650*/  STL [R1+0x1388], R78 ;  /* 0x0013884e01007387 */ /* 0x010fe20000100800 */
[----:B-1----:R-:W-:-:S03]  /*8660*/  IMAD.WIDE R44, R0, 0x2, R90 ;  /* 0x00000002002c7825 */ /* 0x002fc600078e025a */
[----:B------:R1:W-:Y:S04]  /*8670*/  STL [R1+0x138c], R79 ;  /* 0x00138c4f01007387 */ /* 0x0003e80000100800 */
[----:B------:R-:W2:Y:S01]  /*8680*/  @!P1 LDG.E.U16 R80, desc[UR6][R44.64] ;  /* 0x000000062c509981 */ /* 0x000ea2000c1e1500 */
[----:B-1----:R-:W-:-:S04]  /*8690*/  IMAD.WIDE R78, R0, 0x2, R88 ;  /* 0x00000002004e7825 */ /* 0x002fc800078e0258 */
[----:B------:R-:W-:Y:S01]  /*86a0*/  VIADD R0, R5, 0xffffffe1 ;  /* 0xffffffe105007836 */ /* 0x000fe20000000000 */
[----:B------:R1:W-:Y:S04]  /*86b0*/  STL.64 [R1+0xf58], R44 ;  /* 0x000f582c01007387 */ /* 0x0003e80000100a00 */
[----:B------:R-:W-:Y:S01]  /*86c0*/  ISETP.GE.U32.AND P3, PT, R0, 0x7ffffee2, PT ;  /* 0x7ffffee20000780c */ /* 0x000fe20003f66070 */
[----:B------:R-:W-:Y:S01]  /*86d0*/  STL.64 [R1+0xf50], R78 ;  /* 0x000f504e01007387 */ /* 0x000fe20000100a00 */
[----:B------:R-:W-:-:S03]  /*86e0*/  IMAD R0, R2, 0x17, RZ ;  /* 0x0000001702007824 */ /* 0x000fc600078e02ff */
[----:B------:R-:W3:Y:S04]  /*86f0*/  @!P1 LDG.E.U16 R77, desc[UR6][R78.64] ;  /* 0x000000064e4d9981 */ /* 0x000ee8000c1e1500 */
[----:B-1----:R-:W4:Y:S04]  /*8700*/  LDL.LU.64 R44, [R1+0x2540] ;  /* 0x00254000012c7983 */ /* 0x002f280000300a00 */
[----:B------:R-:W-:Y:S04]  /*8710*/  STL.64 [R1+0xf48], R74 ;  /* 0x000f484a01007387 */ /* 0x000fe80000100a00 */
[----:B------:R0:W-:Y:S02]  /*8720*/  STL.64 [R1+0xf40], R70 ;  /* 0x000f404601007387 */ /* 0x0001e40000100a00 */
[----:B0-----:R-:W-:-:S05]  /*8730*/  IMAD.WIDE R70, R0, 0x2, R88 ;  /* 0x0000000200467825 */ /* 0x001fca00078e0258 */
[----:B------:R-:W4:Y:S01]  /*8740*/  @!P6 LDG.E.U16 R51, desc[UR6][R70.64] ;  /* 0x000000064633e981 */ /* 0x000f22000c1e1500 */
[----:B------:R-:W0:Y:S01]  /*8750*/  S2R R93, SR_TID.X ;  /* 0x00000000005d7919 */ /* 0x000e220000002100 */
[----:B------:R-:W-:Y:S01]  /*8760*/  PRMT R72, RZ, 0x7610, R72 ;  /* 0x00007610ff487816 */ /* 0x000fe20000000048 */
[----:B------:R-:W-:-:S05]  /*8770*/  IMAD.WIDE R74, R0, 0x2, R90 ;  /* 0x00000002004a7825 */ /* 0x000fca00078e025a */
[----:B------:R-:W4:Y:S01]  /*8780*/  @!P6 LDG.E.U16 R72, desc[UR6][R74.64] ;  /* 0x000000064a48e981 */ /* 0x000f22000c1e1500 */
[----:B------:R-:W-:Y:S02]  /*8790*/  IMAD.MOV.U32 R82, RZ, RZ, R48 ;  /* 0x000000ffff527224 */ /* 0x000fe400078e0030 */
[----:B------:R-:W-:Y:S01]  /*87a0*/  IMAD.MOV.U32 R81, RZ, RZ, R49 ;  /* 0x000000ffff517224 */ /* 0x000fe200078e0031 */
[----:B------:R-:W-:-:S04]  /*87b0*/  @!UP0 UIADD3 UR8, UPT, UPT, -UR9, 0x100000, URZ ;  /* 0x0010000009088890 */ /* 0x000fc8000fffe1ff */
[----:B------:R-:W-:Y:S02]  /*87c0*/  @!UP0 USHF.L.U32 UR9, UR8, 0xb, URZ ;  /* 0x0000000b08098899 */ /* 0x000fe400080006ff */
[----:B------:R-:W-:Y:S01]  /*87d0*/  @!UP0 USHF.L.U32 UR8, UR8, 0x1, URZ ;  /* 0x0000000108088899 */ /* 0x000fe200080006ff */
[----:B------:R-:W-:-:S11]  /*87e0*/  VOTEU.ALL UP0, P2 ;  /* 0x0000000000ff7886 */ /* 0x000fd60001000000 */
[----:B------:R1:W1:Y:S01]  /*87f0*/  @!UP0 SYNCS.EXCH.64 URZ, [UR76+0x48008], UR8 ;  /* 0x048008084cff85b2 */ /* 0x0002620008000100 */
[C---:B0-----:R-:W-:Y:S01]  /*8800*/  IMAD.SHL.U32 R92, R93.reuse, 0x2, RZ ;  /* 0x000000025d5c7824 */ /* 0x041fe200078e00ff */
[----:B------:R-:W-:-:S04]  /*8810*/  LOP3.LUT R93, R93, 0x40, RZ, 0xc0, !PT ;  /* 0x000000405d5d7812 */ /* 0x000fc800078ec0ff */
[----:B------:R-:W-:-:S05]  /*8820*/  LOP3.LUT R92, R92, 0x7e, RZ, 0xc0, !PT ;  /* 0x0000007e5c5c7812 */ /* 0x000fca00078ec0ff */
[----:B------:R-:W-:-:S05]  /*8830*/  IMAD R0, R93, 0x200, R92 ;  /* 0x000002005d007824 */ /* 0x000fca00078e025c */
[----:B------:R-:W-:Y:S04]  /*8840*/  STS.U16 [R0+UR76], R52 ;  /* 0x0000003400007988 */ /* 0x000fe8000800044c */
[----:B--2---:R0:W-:Y:S04]  /*8850*/  STL [R1+0x11b0], R80 ;  /* 0x0011b05001007387 */ /* 0x0041e80000100800 */
[----:B------:R-:W2:Y:S04]  /*8860*/  LDL.LU R48, [R1+0x230] ;  /* 0x0002300001307983 */ /* 0x000ea80000300800 */
[----:B------:R-:W2:Y:S01]  /*8870*/  LDL.LU R49, [R1+0x1fc] ;  /* 0x0001fc0001317983 */ /* 0x000ea20000300800 */
[----:B0-----:R-:W-:-:S03]  /*8880*/  IMAD.MOV.U32 R80, RZ, RZ, R50 ;  /* 0x000000ffff507224 */ /* 0x001fc600078e0032 */
[----:B------:R-:W2:Y:S04]  /*8890*/  LDL.LU R50, [R1+0x1f8] ;  /* 0x0001f80001327983 */ /* 0x000ea80000300800 */
[----:B------:R-:W-:Y:S04]  /*88a0*/  STL [R1+0x2178], R3 ;  /* 0x0021780301007387 */ /* 0x000fe80000100800 */
[----:B------:R-:W-:Y:S04]  /*88b0*/  STL [R1+0x2210], R3 ;  /* 0x0022100301007387 */ /* 0x000fe80000100800 */
[----:B------:R-:W-:Y:S04]  /*88c0*/  STL [R1+0x2238], R3 ;  /* 0x0022380301007387 */ /* 0x000fe80000100800 */
[----:B------:R-:W-:Y:S04]  /*88d0*/  STL [R1+0x22e8], R3 ;  /* 0x0022e80301007387 */ /* 0x000fe80000100800 */
[----:B------:R-:W-:Y:S04]  /*88e0*/  STL [R1+0x24c0], R3 ;  /* 0x0024c00301007387 */ /* 0x000fe80000100800 */
[----:B------:R-:W-:Y:S04]  /*88f0*/  STL [R1+0x24d0], R3 ;  /* 0x0024d00301007387 */ /* 0x000fe80000100800 */
[----:B------:R-:W-:Y:S04]  /*8900*/  STL [R1+0x24d4], R2 ;  /* 0x0024d40201007387 */ /* 0x000fe80000100800 */
[----:B---3--:R-:W-:Y:S04]  /*8910*/  STL [R1+0x11ac], R77 ;  /* 0x0011ac4d01007387 */ /* 0x008fe80000100800 */
[----:B------:R-:W-:Y:S04]  /*8920*/  STL [R1+0x1378], R73 ;  /* 0x0013784901007387 */ /* 0x000fe80000100800 */
[----:B------:R-:W-:Y:S04]  /*8930*/  STL [R1+0x24d8], R91 ;  /* 0x0024d85b01007387 */ /* 0x000fe80000100800 */
[----:B------:R-:W-:Y:S04]  /*8940*/  STL.64 [R1+0xf38], R74 ;  /* 0x000f384a01007387 */ /* 0x000fe80000100a00 */
[----:B------:R-:W-:Y:S04]  /*8950*/  STL.64 [R1+0xf30], R70 ;  /* 0x000f304601007387 */ /* 0x000fe80000100a00 */
[----:B------:R-:W-:Y:S04]  /*8960*/  STL.64 [R1+0x2050], R92 ;  /* 0x0020505c01007387 */ /* 0x000fe80000100a00 */
[----:B----4-:R0:W-:Y:S04]  /*8970*/  STL [R1+0x1380], R51 ;  /* 0x0013803301007387 */ /* 0x0101e80000100800 */
[----:B0-----:R-:W3:Y:S04]  /*8980*/  LDL.LU R51, [R1+0x1f4] ;  /* 0x0001f40001337983 */ /* 0x001ee80000300800 */
[----:B------:R-:W4:Y:S01]  /*8990*/  LDL.LU R52, [R1+0x1f0] ;  /* 0x0001f00001347983 */ /* 0x000f220000300800 */
[----:B------:R-:W-:-:S02]  /*89a0*/  VIADD R76, R5, 0xffffffe2 ;  /* 0xffffffe2054c7836 */ /* 0x000fc40000000000 */
[----:B------:R-:W-:-:S05]  /*89b0*/  VIADD R5, R5, 0xffffffe0 ;  /* 0xffffffe005057836 */ /* 0x000fca0000000000 */
[----:B------:R-:W-:Y:S02]  /*89c0*/  ISETP.GE.U32.AND P6, PT, R5, 0x7ffffee1, PT ;  /* 0x7ffffee10500780c */ /* 0x000fe40003fc6070 */
[----:B------:R-:W4:Y:S04]  /*89d0*/  LDL.LU R5, [R1+0x1ec] ;  /* 0x0001ec0001057983 */ /* 0x000f280000300800 */
[----:B------:R-:W4:Y:S04]  /*89e0*/  LDL.LU R91, [R1+0x1e8] ;  /* 0x0001e800015b7983 */ /* 0x000f280000300800 */
[----:B------:R-:W4:Y:S04]  /*89f0*/  LDL.LU R2, [R1+0x1e4] ;  /* 0x0001e40001027983 */ /* 0x000f280000300800 */
[----:B------:R-:W4:Y:S04]  /*8a00*/  LDL.LU R3, [R1+0x1e0] ;  /* 0x0001e00001037983 */ /* 0x000f280000300800 */
[----:B------:R-:W4:Y:S04]  /*8a10*/  LDL.LU R70, [R1+0x1dc] ;  /* 0x0001dc0001467983 */ /* 0x000f280000300800 */
[----:B------:R-:W4:Y:S04]  /*8a20*/  LDL.LU R71, [R1+0x1d8] ;  /* 0x0001d80001477983 */ /* 0x000f280000300800 */
[----:B------:R0:W-:Y:S01]  /*8a30*/  STL [R1+0x1384], R72 ;  /* 0x0013844801007387 */ /* 0x0001e20000100800 */
[----:B------:R-:W-:-:S03]  /*8a40*/  ISETP.GE.U32.AND P1, PT, R76, 0x7ffffee3, PT ;  /* 0x7ffffee34c00780c */ /* 0x000fc60003f26070 */
[----:B------:R1:W-:Y:S04]  /*8a50*/  STS.U16 [R0+UR76+0x10c00], R86 ;  /* 0x010c005600007988 */ /* 0x0003e8000800044c */
[----:B0-----:R-:W4:Y:S04]  /*8a60*/  LDL.LU R72, [R1+0x1d4] ;  /* 0x0001d40001487983 */ /* 0x001f280000300800 */
[----:B------:R-:W4:Y:S04]  /*8a70*/  LDL.LU R73, [R1+0x1d0] ;  /* 0x0001d00001497983 */ /* 0x000f280000300800 */
[----:B------:R-:W4:Y:S04]  /*8a80*/  LDL.LU R74, [R1+0x1cc] ;  /* 0x0001cc00014a7983 */ /* 0x000f280000300800 */
[----:B------:R-:W4:Y:S04]  /*8a90*/  LDL.LU R75, [R1+0x1c8] ;  /* 0x0001c800014b7983 */ /* 0x000f280000300800 */
[----:B------:R-:W4:Y:S04]  /*8aa0*/  LDL.LU R76, [R1+0x1c4] ;  /* 0x0001c400014c7983 */ /* 0x000f280000300800 */
[----:B------:R-:W4:Y:S04]  /*8ab0*/  LDL.LU R77, [R1+0x1c0] ;  /* 0x0001c000014d7983 */ /* 0x000f280000300800 */
[----:B-1----:R-:W4:Y:S04]  /*8ac0*/  LDL.LU R86, [R1+0x1bc] ;  /* 0x0001bc0001567983 */ /* 0x002f280000300800 */
[----:B------:R-:W4:Y:S04]  /*8ad0*/  LDL.LU R78, [R1+0x1b8] ;  /* 0x0001b800014e7983 */ /* 0x000f280000300800 */
[----:B------:R0:W-:Y:S04]  /*8ae0*/  STS.U16 [R0+UR76+0x1000], R87 ;  /* 0x0010005700007988 */ /* 0x0001e8000800044c */
[----:B------:R-:W4:Y:S04]  /*8af0*/  LDL.LU R79, [R1+0x1b4] ;  /* 0x0001b400014f7983 */ /* 0x000f280000300800 */
[----:B------:R1:W-:Y:S04]  /*8b00*/  STS.U16 [R0+UR76+0x10000], R80 ;  /* 0x0100005000007988 */ /* 0x0003e8000800044c */
[----:B0-----:R-:W4:Y:S04]  /*8b10*/  LDL.LU R87, [R1+0x1b0] ;  /* 0x0001b00001577983 */ /* 0x001f280000300800 */
[----:B------:R0:W-:Y:S04]  /*8b20*/  STS.U16 [R0+UR76+0x400], R81 ;  /* 0x0004005100007988 */ /* 0x0001e8000800044c */
[----:B-1----:R-:W4:Y:S04]  /*8b30*/  LDL.LU R80, [R1+0x17c] ;  /* 0x00017c0001507983 */ /* 0x002f280000300800 */
        /* <DEDUP_REMOVED lines=12> */
[----:B0-----:R-:W4:Y:S04]  /*8c00*/  LDL.LU R47, [R1+0x160] ;  /* 0x00016000012f7983 */ /* 0x001f280000300800 */
[----:B--2---:R0:W-:Y:S04]  /*8c10*/  STS.U16 [R0+UR76+0x11400], R48 ;  /* 0x0114003000007988 */ /* 0x0041e8000800044c */
[----:B------:R1:W-:Y:S04]  /*8c20*/  STS.U16 [R0+UR76+0x1800], R49 ;  /* 0x0018003100007988 */ /* 0x0003e8000800044c */
[----:B------:R2:W-:Y:S04]  /*8c30*/  STS.U16 [R0+UR76+0x11800], R50 ;  /* 0x0118003200007988 */ /* 0x0005e8000800044c */
[----:B0-----:R-:W4:Y:S04]  /*8c40*/  LDL.LU R48, [R1+0x15c] ;  /* 0x00015c0001307983 */ /* 0x001f280000300800 */
[----:B-1----:R-:W4:Y:S04]  /*8c50*/  LDL.LU R49, [R1+0x158] ;  /* 0x0001580001317983 */ /* 0x002f280000300800 */
[----:B--2---:R-:W2:Y:S04]  /*8c60*/  LDL.LU R50, [R1+0x154] ;  /* 0x0001540001327983 */ /* 0x004ea80000300800 */
[----:B---3--:R0:W-:Y:S04]  /*8c70*/  STS.U16 [R0+UR76+0x1c00], R51 ;  /* 0x001c003300007988 */ /* 0x0081e8000800044c */
[----:B----4-:R1:W-:Y:S04]  /*8c80*/  STS.U16 [R0+UR76+0x11c00], R52 ;  /* 0x011c003400007988 */ /* 0x0103e8000800044c */
[----:B0-----:R-:W3:Y:S04]  /*8c90*/  LDL.LU R51, [R1+0x150] ;  /* 0x0001500001337983 */ /* 0x001ee80000300800 */
[----:B-1----:R-:W4:Y:S04]  /*8ca0*/  LDL.LU R52, [R1+0x14c] ;  /* 0x00014c0001347983 */ /* 0x002f280000300800 */
[----:B------:R0:W-:Y:S04]  /*8cb0*/  STS.U16 [R0+UR76+0x3800], R86 ;  /* 0x0038005600007988 */ /* 0x0001e8000800044c */
[----:B0-----:R-:W4:Y:S04]  /*8cc0*/  LDL.LU R86, [R1+0x148] ;  /* 0x0001480001567983 */ /* 0x001f280000300800 */
[----:B------:R0:W-:Y:S04]  /*8cd0*/  STS.U16 [R0+UR76+0x13c00], R87 ;  /* 0x013c005700007988 */ /* 0x0001e8000800044c */
[----:B0-----:R-:W4:Y:S04]  /*8ce0*/  LDL.LU R87, [R1+0x144] ;  /* 0x0001440001577983 */ /* 0x001f280000300800 */
[----:B------:R0:W-:Y:S04]  /*8cf0*/  STS.U16 [R0+UR76+0x4c00], R46 ;  /* 0x004c002e00007988 */ /* 0x0001e8000800044c */
[----:B------:R1:W-:Y:S04]  /*8d00*/  STS.U16 [R0+UR76+0x14c00], R47 ;  /* 0x014c002f00007988 */ /* 0x0003e8000800044c */
[----:B0-----:R-:W4:Y:S04]  /*8d10*/  LDL.LU R46, [R1+0x140] ;  /* 0x00014000012e7983 */ /* 0x001f280000300800 */
[----:B-1----:R-:W4:Y:S04]  /*8d20*/  LDL.LU R47, [R1+0x13c] ;  /* 0x00013c00012f7983 */ /* 0x002f280000300800 */
[----:B------:R0:W-:Y:S04]  /*8d30*/  STS.U16 [R0+UR76+0x5000], R48 ;  /* 0x0050003000007988 */ /* 0x0001e8000800044c */
[----:B------:R1:W-:Y:S04]  /*8d40*/  STS.U16 [R0+UR76+0x15000], R49 ;  /* 0x0150003100007988 */ /* 0x0003e8000800044c */
[----:B--2---:R2:W-:Y:S04]  /*8d50*/  STS.U16 [R0+UR76+0x5400], R50 ;  /* 0x0054003200007988 */ /* 0x0045e8000800044c */
        /* <DEDUP_REMOVED lines=8> */
[----:B------:R1:W-:Y:S04]  /*8de0*/  STS.U16 [R0+UR76+0x12000], R91 ;  /* 0x0120005b00007988 */ /* 0x0003e8000800044c */
[----:B------:R1:W-:Y:S04]  /*8df0*/  STS.U16 [R0+UR76+0x2400], R2 ;  /* 0x0024000200007988 */ /* 0x0003e8000800044c */
[----:B0-----:R-:W4:Y:S04]  /*8e00*/  LDL.LU R5, [R1+0xf4] ;  /* 0x0000f40001057983 */ /* 0x001f280000300800 */
[----:B-1----:R-:W4:Y:S04]  /*8e10*/  LDL.LU R91, [R1+0xf0] ;  /* 0x0000f000015b7983 */ /* 0x002f280000300800 */
[----:B------:R0:W-:Y:S04]  /*8e20*/  STS.U16 [R0+UR76+0x12400], R3 ;  /* 0x0124000300007988 */ /* 0x0001e8000800044c */
[----:B------:R-:W4:Y:S04]  /*8e30*/  LDL.LU R2, [R1+0xec] ;  /* 0x0000ec0001027983 */ /* 0x000f280000300800 */
[----:B------:R1:W-:Y:S04]  /*8e40*/  STS.U16 [R0+UR76+0x2800], R70 ;  /* 0x0028004600007988 */ /* 0x0003e8000800044c */
[----:B0-----:R-:W4:Y:S04]  /*8e50*/  LDL.LU R3, [R1+0xe8] ;  /* 0x0000e80001037983 */ /* 0x001f280000300800 */
[----:B------:R0:W-:Y:S04]  /*8e60*/  STS.U16 [R0+UR76+0x12800], R71 ;  /* 0x0128004700007988 */ /* 0x0001e8000800044c */
[----:B-1----:R-:W4:Y:S04]  /*8e70*/  LDL.LU R70, [R1+0xe4] ;  /* 0x0000e40001467983 */ /* 0x002f280000300800 */
[----:B0-----:R-:W4:Y:S04]  /*8e80*/  LDL.LU R71, [R1+0xe0] ;  /* 0x0000e00001477983 */ /* 0x001f280000300800 */
        /* <DEDUP_REMOVED lines=44> */
[----:B0-----:R-:W2:Y:S04]  /*9150*/  LDL.LU R51, [R1+0x2528] ;  /* 0x0025280001337983 */ /* 0x001ea80000300800 */
[----:B-1----:R-:W3:Y:S04]  /*9160*/  LDL.LU R52, [R1+0x2524] ;  /* 0x0025240001347983 */ /* 0x002ee80000300800 */
[----:B------:R-:W-:Y:S04]  /*9170*/  STS.U16 [R0+UR76+0x6c00], R5 ;  /* 0x006c000500007988 */ /* 0x000fe8000800044c */
[----:B------:R-:W-:Y:S04]  /*9180*/  STS.U16 [R0+UR76+0x16c00], R91 ;  /* 0x016c005b00007988 */ /* 0x000fe8000800044c */
[----:B------:R-:W-:Y:S04]  /*9190*/  STS.U16 [R0+UR76+0x7000], R2 ;  /* 0x0070000200007988 */ /* 0x000fe8000800044c */
[----:B------:R-:W-:Y:S04]  /*91a0*/  STS.U16 [R0+UR76+0x17000], R3 ;  /* 0x0170000300007988 */ /* 0x000fe8000800044c */
[----:B------:R-:W-:Y:S04]  /*91b0*/  STS.U16 [R0+UR76+0x7400], R70 ;  /* 0x0074004600007988 */ /* 0x000fe8000800044c */
[----:B------:R0:W-:Y:S02]  /*91c0*/  STS.U16 [R0+UR76+0x17400], R71 ;  /* 0x0174004700007988 */ /* 0x0001e4000800044c */
[----:B0-----:R-:W-:-:S05]  /*91d0*/  LOP3.LUT R71, R0, 0x10, RZ, 0x3c, !PT ;  /* 0x0000001000477812 */ /* 0x001fca00078e3cff */
[----:B------:R-:W-:Y:S04]  /*91e0*/  STL [R1+0x1c64], R71 ;  /* 0x001c644701007387 */ /* 0x000fe80000100800 */
        /* <DEDUP_REMOVED lines=32> */
[----:B-1----:R-:W4:Y:S04]  /*93f0*/  LDL.LU R87, [R1+0x30] ;  /* 0x0000300001577983 */ /* 0x002f280000300800 */
[----:B------:R-:W4:Y:S04]  /*9400*/  LDL.LU R91, [R1+0x8] ;  /* 0x00000800015b7983 */ /* 0x000f280000300800 */
[----:B------:R-:W4:Y:S04]  /*9410*/  LDL.LU R2, [R1+0x4] ;  /* 0x0000040001027983 */ /* 0x000f280000300800 */
[----:B------:R-:W4:Y:S04]  /*9420*/  LDL.LU R3, [R1] ;  /* 0x0000000001037983 */ /* 0x000f280000300800 */
[----:B--2---:R-:W-:Y:S04]  /*9430*/  STL.64 [R1+0x2418], R50 ;  /* 0x0024183201007387 */ /* 0x004fe80000100a00 */
[----:B------:R-:W-:Y:S04]  /*9440*/  STL.64 [R1+0x2438], R50 ;  /* 0x0024383201007387 */ /* 0x000fe80000100a00 */
[----:B------:R-:W-:Y:S04]  /*9450*/  STL.64 [R1+0x2450], R50 ;  /* 0x0024503201007387 */ /* 0x000fe80000100a00 */
[----:B---3--:R-:W-:Y:S04]  /*9460*/  STS.U16 [R71+UR76+0x1c80], R52 ;  /* 0x001c803447007988 */ /* 0x008fe8000800044c */
[----:B------:R-:W-:Y:S04]  /*9470*/  STL.64 [R1+0x2468], R50 ;  /* 0x0024683201007387 */ /* 0x000fe80000100a00 */
[----:B------:R-:W-:Y:S04]  /*9480*/  STS.U16 [R71+UR76+0x11c80], R51 ;  /* 0x011c803347007988 */ /* 0x000fe8000800044c */
[----:B------:R-:W-:Y:S04]  /*9490*/  STL.64 [R1+0x2490], R50 ;  /* 0x0024903201007387 */ /* 0x000fe80000100a00 */
[----:B------:R-:W-:Y:S04]  /*94a0*/  STS.U16 [R71+UR76+0x2080], R50 ;  /* 0x0020803247007988 */ /* 0x000fe8000800044c */
[----:B------:R0:W-:Y:S04]  /*94b0*/  STL.64 [R1+0x24a8], R50 ;  /* 0x0024a83201007387 */ /* 0x0001e80000100a00 */
[----:B------:R-:W-:Y:S04]  /*94c0*/  STS.U16 [R71+UR76+0x12080], R49 ;  /* 0x0120803147007988 */ /* 0x000fe8000800044c */
[----:B0-----:R-:W2:Y:S04]  /*94d0*/  LDL.LU R50, [R1+0x10] ;  /* 0x0000100001327983 */ /* 0x001ea80000300800 */
[----:B------:R-:W3:Y:S04]  /*94e0*/  LDL.LU R51, [R1+0xc] ;  /* 0x00000c0001337983 */ /* 0x000ee80000300800 */
[----:B------:R-:W-:Y:S04]  /*94f0*/  STL.64 [R1+0x2400], R48 ;  /* 0x0024003001007387 */ /* 0x000fe80000100a00 */
[----:B------:R-:W-:Y:S04]  /*9500*/  STL.64 [R1+0x2428], R48 ;  /* 0x0024283001007387 */ /* 0x000fe80000100a00 */
[----:B------:R-:W-:Y:S04]  /*9510*/  STL.64 [R1+0x2478], R48 ;  /* 0x0024783001007387 */ /* 0x000fe80000100a00 */
[----:B------:R-:W-:Y:S04]  /*9520*/  STS.U16 [R71+UR76+0x2480], R48 ;  /* 0x0024803047007988 */ /* 0x000fe8000800044c */
[----:B------:R0:W-:Y:S04]  /*9530*/  STL.64 [R1+0x24b8], R48 ;  /* 0x0024b83001007387 */ /* 0x0001e80000100a00 */
[----:B------:R-:W-:Y:S04]  /*9540*/  STS.U16 [R71+UR76+0x12480], R47 ;  /* 0x0124802f47007988 */ /* 0x000fe8000800044c */
[----:B0-----:R-:W2:Y:S04]  /*9550*/  LDL.LU R48, [R1+0x18] ;  /* 0x0000180001307983 */ /* 0x001ea80000300800 */
[----:B------:R-:W2:Y:S04]  /*9560*/  LDL.LU R49, [R1+0x14] ;  /* 0x0000140001317983 */ /* 0x000ea80000300800 */
[----:B------:R-:W-:Y:S04]  /*9570*/  STL.64 [R1+0x23d8], R46 ;  /* 0x0023d82e01007387 */ /* 0x000fe80000100a00 */
[----:B------:R-:W-:Y:S04]  /*9580*/  STL.64 [R1+0x23f8], R46 ;  /* 0x0023f82e01007387 */ /* 0x000fe80000100a00 */
[----:B------:R-:W-:Y:S04]  /*9590*/  STL.64 [R1+0x2410], R46 ;  /* 0x0024102e01007387 */ /* 0x000fe80000100a00 */
[----:B------:R-:W-:Y:S04]  /*95a0*/  STL.64 [R1+0x2440], R46 ;  /* 0x0024402e01007387 */ /* 0x000fe80000100a00 */
[----:B------:R-:W-:Y:S04]  /*95b0*/  STL.64 [R1+0x2480], R46 ;  /* 0x0024802e01007387 */ /* 0x000fe80000100a00 */
[----:B------:R0:W-:Y:S04]  /*95c0*/  STL.64 [R1+0x24c8], R46 ;  /* 0x0024c82e01007387 */ /* 0x0001e80000100a00 */
[----:B------:R-:W-:Y:S04]  /*95d0*/  STS.U16 [R71+UR76+0x2880], R46 ;  /* 0x0028802e47007988 */ /* 0x000fe8000800044c */
[----:B------:R-:W-:Y:S04]  /*95e0*/  STS.U16 [R71+UR76+0x12880], R45 ;  /* 0x0128802d47007988 */ /* 0x000fe8000800044c */
[----:B0-----:R-:W2:Y:S04]  /*95f0*/  LDL.LU R47, [R1+0x1c] ;  /* 0x00001c00012f7983 */ /* 0x001ea80000300800 */
[----:B------:R-:W-:Y:S04]  /*9600*/  STL.64 [R1+0x23c0], R44 ;  /* 0x0023c02c01007387 */ /* 0x000fe80000100a00 */
[----:B------:R-:W-:Y:S04]  /*9610*/  STL.64 [R1+0x23e8], R44 ;  /* 0x0023e82c01007387 */ /* 0x000fe80000100a00 */
[----:B------:R-:W-:Y:S04]  /*9620*/  STL.64 [R1+0x2470], R44 ;  /* 0x0024702c01007387 */ /* 0x000fe80000100a00 */
[----:B------:R-:W-:Y:S04]  /*9630*/  STS.U16 [R71+UR76+0x2c80], R44 ;  /* 0x002c802c47007988 */ /* 0x000fe8000800044c */
[----:B------:R0:W-:Y:S04]  /*9640*/  STL.64 [R1+0x24b0], R44 ;  /* 0x0024b02c01007387 */ /* 0x0001e80000100a00 */
[----:B0-----:R-:W2:Y:S04]  /*9650*/  LDL.LU R44, [R1+0x24] ;  /* 0x00002400012c7983 */ /* 0x001ea80000300800 */
[----:B------:R-:W2:Y:S04]  /*9660*/  LDL.LU R45, [R1+0x20] ;  /* 0x00002000012d7983 */ /* 0x000ea80000300800 */
[----:B------:R-:W-:Y:S04]  /*9670*/  STL.64 [R1+0x2398], R42 ;  /* 0x0023982a01007387 */ /* 0x000fe80000100a00 */
        /* <DEDUP_REMOVED lines=21> */
[----:B------:R-:W-:Y:S04]  /*97d0*/  STS.U16 [R71+UR76+0x12c80], R43 ;  /* 0x012c802b47007988 */ /* 0x000fe8000800044c */
        /* <DEDUP_REMOVED lines=35> */
[----:B------:R-:W-:Y:S04]  /*9a10*/  STL.64 [R1+0x2330], R26 ;  /* 0x0023301a01007387 */ /* 0x000fe80000100a00 */
[----:B------:R-:W-:Y:S04]  /*9a20*/  STS.U16 [R71+UR76+0x15080], R25 ;  /* 0x0150801947007988 */ /* 0x000fe8000800044c */
[----:B------:R-:W-:Y:S04]  /*9a30*/  STS.U16 [R71+UR76+0x5480], R24 ;  /* 0x0054801847007988 */ /* 0x000fe8000800044c */
        /* <DEDUP_REMOVED lines=36> */
[----:B------:R0:W-:Y:S04]  /*9c80*/  STS.U16 [R71+UR76+0x7880], R6 ;  /* 0x0078800647007988 */ /* 0x0001e8000800044c */
[----:B------:R1:W-:Y:S04]  /*9c90*/  STS.U16 [R71+UR76+0x17880], R4 ;  /* 0x0178800447007988 */ /* 0x0003e8000800044c */
[----:B0-----:R-:W2:Y:S04]  /*9ca0*/  LDL.LU R6, [R1+0x28] ;  /* 0x0000280001067983 */ /* 0x001ea80000300800 */
[----:B-1----:R-:W2:Y:S01]  /*9cb0*/  LDL.LU R4, [R1+0x2c] ;  /* 0x00002c0001047983 */ /* 0x002ea20000300800 */
[----:B------:R-:W-:-:S03]  /*9cc0*/  LOP3.LUT R5, R0, 0x20, RZ, 0x3c, !PT ;  /* 0x0000002000057812 */ /* 0x000fc600078e3cff */
[----:B------:R-:W-:Y:S04]  /*9cd0*/  STS.U16 [R71+UR76+0x7c80], R54 ;  /* 0x007c803647007988 */ /* 0x000fe8000800044c */
[----:B------:R-:W-:Y:S04]  /*9ce0*/  STS.U16 [R71+UR76+0x17c80], R53 ;  /* 0x017c803547007988 */ /* 0x000fe8000800044c */
[----:B----4-:R0:W-:Y:S04]  /*9cf0*/  STS.U16 [R71+UR76+0x80], R70 ;  /* 0x0000804647007988 */ /* 0x0101e8000800044c */
[----:B------:R1:W-:Y:S04]  /*9d00*/  STS.U16 [R71+UR76+0x10080], R72 ;  /* 0x0100804847007988 */ /* 0x0003e8000800044c */
[----:B0-----:R-:W4:Y:S04]  /*9d10*/  LDL.LU R70, [R1+0x2520] ;  /* 0x0025200001467983 */ /* 0x001f280000300800 */
[----:B------:R-:W-:Y:S04]  /*9d20*/  STL [R1+0x1c60], R5 ;  /* 0x001c600501007387 */ /* 0x000fe80000100800 */
[----:B-1----:R-:W3:Y:S04]  /*9d30*/  LDL.LU R71, [R1+0x251c] ;  /* 0x00251c0001477983 */ /* 0x002ee80000300800 */
[----:B------:R-:W4:Y:S04]  /*9d40*/  LDL.LU R72, [R1+0x2518] ;  /* 0x0025180001487983 */ /* 0x000f280000300800 */
[----:B------:R0:W-:Y:S04]  /*9d50*/  STS.U16 [R5+UR76+0x100], R73 ;  /* 0x0001004905007988 */ /* 0x0001e8000800044c */
[----:B------:R1:W-:Y:S04]  /*9d60*/  STS.U16 [R5+UR76+0x10100], R74 ;  /* 0x0101004a05007988 */ /* 0x0003e8000800044c */
[----:B------:R1:W-:Y:S04]  /*9d70*/  STS.U16 [R5+UR76+0x500], R75 ;  /* 0x0005004b05007988 */ /* 0x0003e8000800044c */
[----:B0-----:R-:W4:Y:S04]  /*9d80*/  LDL.LU R73, [R1+0x2514] ;  /* 0x0025140001497983 */ /* 0x001f280000300800 */
[----:B-1----:R-:W4:Y:S04]  /*9d90*/  LDL.LU R74, [R1+0x2510] ;  /* 0x00251000014a7983 */ /* 0x002f280000300800 */
        /* <DEDUP_REMOVED lines=25> */
[----:B--2---:R-:W-:Y:S04]  /*9f30*/  STS.U16 [R5+UR76+0x11d00], R4 ;  /* 0x011d000405007988 */ /* 0x004fe8000800044c */
[----:B------:R-:W-:Y:S04]  /*9f40*/  STS.U16 [R5+UR76+0x2100], R6 ;  /* 0x0021000605007988 */ /* 0x000fe8000800044c */
[----:B------:R-:W-:Y:S04]  /*9f50*/  STS.U16 [R5+UR76+0x12100], R44 ;  /* 0x0121002c05007988 */ /* 0x000fe8000800044c */
[----:B------:R-:W-:Y:S04]  /*9f60*/  STS.U16 [R5+UR76+0x2500], R45 ;  /* 0x0025002d05007988 */ /* 0x000fe8000800044c */
[----:B------:R-:W-:Y:S04]  /*9f70*/  STS.U16 [R5+UR76+0x12500], R47 ;  /* 0x0125002f05007988 */ /* 0x000fe8000800044c */
[----:B------:R-:W-:Y:S04]  /*9f80*/  STS.U16 [R5+UR76+0x2900], R48 ;  /* 0x0029003005007988 */ /* 0x000fe8000800044c */
[----:B------:R-:W-:Y:S04]  /*9f90*/  STS.U16 [R5+UR76+0x12900], R49 ;  /* 0x0129003105007988 */ /* 0x000fe8000800044c */
[----:B------:R-:W-:Y:S04]  /*9fa0*/  STS.U16 [R5+UR76+0x2d00], R50 ;  /* 0x002d003205007988 */ /* 0x000fe8000800044c */
[----:B---3--:R-:W-:Y:S04]  /*9fb0*/  STS.U16 [R5+UR76+0x12d00], R51 ;  /* 0x012d003305007988 */ /* 0x008fe8000800044c */
[----:B------:R0:W-:Y:S04]  /*9fc0*/  STS.U16 [R5+UR76+0x3100], R91 ;  /* 0x0031005b05007988 */ /* 0x0001e8000800044c */
[----:B------:R1:W-:Y:S04]  /*9fd0*/  STS.U16 [R5+UR76+0x13100], R2 ;  /* 0x0131000205007988 */ /* 0x0003e8000800044c */
[----:B0-----:R-:W2:Y:S04]  /*9fe0*/  LDL.LU R91, [R1+0x80] ;  /* 0x00008000015b7983 */ /* 0x001ea80000300800 */
[----:B-1----:R-:W3:Y:S04]  /*9ff0*/  LDL.LU R2, [R1+0x7c] ;  /* 0x00007c0001027983 */ /* 0x002ee80000300800 */
[----:B------:R0:W-:Y:S04]  /*a000*/  STS.U16 [R5+UR76+0x3500], R3 ;  /* 0x0035000305007988 */ /* 0x0001e8000800044c */
[----:B0-----:R-:W3:Y:S04]  /*a010*/  LDL.LU R3, [R1+0x78] ;  /* 0x0000780001037983 */ /* 0x001ee80000300800 */
[----:B------:R-:W3:Y:S04]  /*a020*/  LDL.LU R6, [R1+0x74] ;  /* 0x0000740001067983 */ /* 0x000ee80000300800 */
[----:B------:R-:W3:Y:S04]  /*a030*/  LDL.LU R44, [R1+0xac] ;  /* 0x0000ac00012c7983 */ /* 0x000ee80000300800 */
[----:B------:R-:W3:Y:S04]  /*a040*/  LDL.LU R45, [R1+0xa8] ;  /* 0x0000a800012d7983 */ /* 0x000ee80000300800 */
[----:B------:R-:W3:Y:S04]  /*a050*/  LDL.LU R47, [R1+0xa4] ;  /* 0x0000a400012f7983 */ /* 0x000ee80000300800 */
[----:B------:R-:W3:Y:S04]  /*a060*/  LDL.LU R48, [R1+0xa0] ;  /* 0x0000a00001307983 */ /* 0x000ee80000300800 */
[----:B------:R-:W3:Y:S04]  /*a070*/  LDL.LU R49, [R1+0x9c] ;  /* 0x00009c0001317983 */ /* 0x000ee80000300800 */
[----:B------:R-:W3:Y:S04]  /*a080*/  LDL.LU R50, [R1+0x98] ;  /* 0x0000980001327983 */ /* 0x000ee80000300800 */
[----:B------:R-:W3:Y:S04]  /*a090*/  LDL.LU R51, [R1+0x94] ;  /* 0x0000940001337983 */ /* 0x000ee80000300800 */
[----:B----4-:R-:W-:Y:S04]  /*a0a0*/  STS.U16 [R5+UR76+0x13500], R87 ;  /* 0x0135005705007988 */ /* 0x010fe8000800044c */
[----:B------:R-:W-:Y:S04]  /*a0b0*/  STS.U16 [R5+UR76+0x3900], R86 ;  /* 0x0039005605007988 */ /* 0x000fe8000800044c */
        /* <DEDUP_REMOVED lines=29> */
[----:B------:R-:W-:Y:S04]  /*a290*/  STL [R1+0x222c], R87 ;  /* 0x00222c5701007387 */ /* 0x000fe80000100800 */
[----:B------:R-:W-:Y:S04]  /*a2a0*/  STS.U16 [R5+UR76+0x7500], R56 ;  /* 0x0075003805007988 */ /* 0x000fe8000800044c */
[----:B------:R-:W-:Y:S04]  /*a2b0*/  STL.64 [R1+0x2230], R66 ;  /* 0x0022304201007387 */ /* 0x000fe80000100a00 */
[----:B------:R-:W-:Y:S04]  /*a2c0*/  STS.U16 [R5+UR76+0x17500], R55 ;  /* 0x0175003705007988 */ /* 0x000fe8000800044c */
[----:B------:R-:W-:Y:S04]  /*a2d0*/  STL [R1+0x2190], R0 ;  /* 0x0021900001007387 */ /* 0x000fe80000100800 */
[----:B--2---:R0:W-:Y:S04]  /*a2e0*/  STS.U16 [R5+UR76+0x7900], R91 ;  /* 0x0079005b05007988 */ /* 0x0041e8000800044c */
[----:B---3--:R1:W-:Y:S04]  /*a2f0*/  STS.U16 [R5+UR76+0x17900], R2 ;  /* 0x0179000205007988 */ /* 0x0083e8000800044c */
[----:B0-----:R-:W2:Y:S04]  /*a300*/  LDL.LU R91, [R1+0x24d8] ;  /* 0x0024d800015b7983 */ /* 0x001ea80000300800 */
[----:B-1----:R-:W3:Y:S01]  /*a310*/  LDL.LU R2, [R1+0x24d4] ;  /* 0x0024d40001027983 */ /* 0x002ee20000300800 */
[----:B------:R-:W-:-:S03]  /*a320*/  LOP3.LUT R4, R0, 0x30, RZ, 0x3c, !PT ;  /* 0x0000003000047812 */ /* 0x000fc600078e3cff */
[----:B------:R-:W-:Y:S04]  /*a330*/  STS.U16 [R5+UR76+0x7d00], R3 ;  /* 0x007d000305007988 */ /* 0x000fe8000800044c */
[----:B------:R0:W-:Y:S04]  /*a340*/  STS.U16 [R5+UR76+0x17d00], R6 ;  /* 0x017d000605007988 */ /* 0x0001e8000800044c */
[----:B------:R-:W-:Y:S04]  /*a350*/  STS.U16 [R4+UR76+0x180], R44 ;  /* 0x0001802c04007988 */ /* 0x000fe8000800044c */
[----:B------:R-:W-:Y:S01]  /*a360*/  STS.U16 [R4+UR76+0x10180], R45 ;  /* 0x0101802d04007988 */ /* 0x000fe2000800044c */
[----:B------:R-:W-:Y:S01]  /*a370*/  PRMT R62, RZ, 0x7610, R62 ;  /* 0x00007610ff3e7816 */ /* 0x000fe2000000003e */
[----:B0-----:R-:W0:Y:S02]  /*a380*/  LDC R5, c[0x0][0x3a0] ;  /* 0x0000e800ff057b82 */ /* 0x001e240000000800 */
[----:B------:R-:W-:Y:S04]  /*a390*/  STS.U16 [R4+UR76+0x580], R47 ;  /* 0x0005802f04007988 */ /* 0x000fe8000800044c */
[----:B------:R-:W-:Y:S04]  /*a3a0*/  STS.U16 [R4+UR76+0x10580], R48 ;  /* 0x0105803004007988 */ /* 0x000fe8000800044c */
[----:B------:R-:W-:Y:S04]  /*a3b0*/  STS.U16 [R4+UR76+0x980], R49 ;  /* 0x0009803104007988 */ /* 0x000fe8000800044c */
[----:B------:R-:W-:Y:S04]  /*a3c0*/  STS.U16 [R4+UR76+0x10980], R50 ;  /* 0x0109803204007988 */ /* 0x000fe8000800044c */
[----:B------:R3:W-:Y:S04]  /*a3d0*/  STS.U16 [R4+UR76+0xd80], R51 ;  /* 0x000d803304007988 */ /* 0x0007e8000800044c */
[----:B------:R1:W-:Y:S01]  /*a3e0*/  STL [R1+0x1c5c], R4 ;  /* 0x001c5c0401007387 */ /* 0x0003e20000100800 */
[----:B------:R-:W-:-:S02]  /*a3f0*/  PRMT R7, RZ, 0x7610, R7 ;  /* 0x00007610ff077816 */ /* 0x000fc40000000007 */
[----:B------:R-:W-:Y:S01]  /*a400*/  PRMT R46, RZ, 0x7610, R46 ;  /* 0x00007610ff2e7816 */ /* 0x000fe2000000002e */
[----:B------:R-:W4:Y:S01]  /*a410*/  LDL.LU R3, [R1+0x24d0] ;  /* 0x0024d00001037983 */ /* 0x000f220000300800 */
[C---:B---3--:R-:W-:Y:S02]  /*a420*/  IMAD R51, R2.reuse, 0x1b, RZ ;  /* 0x0000001b02337824 */ /* 0x048fe400078e02ff */
[----:B-1----:R-:W-:Y:S02]  /*a430*/  IMAD R4, R2, 0x1c, RZ ;  /* 0x0000001c02047824 */ /* 0x002fe400078e02ff */
[----:B------:R-:W-:-:S04]  /*a440*/  IMAD.WIDE R50, R51, 0x2, R88 ;  /* 0x0000000233327825 */ /* 0x000fc800078e0258 */
[C---:B------:R-:W-:Y:S01]  /*a450*/  IMAD.WIDE R44, R4.reuse, 0x2, R88 ;  /* 0x00000002042c7825 */ /* 0x040fe200078e0258 */
[----:B------:R-:W3:Y:S03]  /*a460*/  @!P4 LDG.E.U16 R62, desc[UR6][R50.64] ;  /* 0x00000006323ec981 */ /* 0x000ee6000c1e1500 */
[----:B--2---:R-:W-:Y:S01]  /*a470*/  IMAD.WIDE R48, R4, 0x2, R90 ;  /* 0x0000000204307825 */ /* 0x004fe200078e025a */
[----:B------:R-:W2:Y:S04]  /*a480*/  @!P0 LDG.E.U16 R7, desc[UR6][R44.64] ;  /* 0x000000062c078981 */ /* 0x000ea8000c1e1500 */
[----:B------:R1:W2:Y:S01]  /*a490*/  @!P0 LDG.E.U16 R46, desc[UR6][R48.64] ;  /* 0x00000006302e8981 */ /* 0x0002a2000c1e1500 */
[----:B0-----:R-:W-:-:S03]  /*a4a0*/  VIADD R4, R5, 0xffffffdb ;  /* 0xffffffdb05047836 */ /* 0x001fc60000000000 */
[----:B------:R-:W-:Y:S02]  /*a4b0*/  STL.64 [R1+0xef0], R50 ;  /* 0x000ef03201007387 */ /* 0x000fe40000100a00 */
[----:B------:R-:W-:Y:S01]  /*a4c0*/  ISETP.GE.U32.AND P0, PT, R4, 0x7ffffedc, PT ;  /* 0x7ffffedc0400780c */ /* 0x000fe20003f06070 */
[----:B------:R-:W-:Y:S01]  /*a4d0*/  IMAD R4, R2, 0x1d, RZ ;  /* 0x0000001d02047824 */ /* 0x000fe200078e02ff */
[----:B------:R1:W-:Y:S01]  /*a4e0*/  STL.64 [R1+0xee8], R48 ;  /* 0x000ee83001007387 */ /* 0x0003e20000100a00 */
[----:B------:R-:W-:Y:S01]  /*a4f0*/  VIADD R6, R5, 0xffffffdc ;  /* 0xffffffdc05067836 */ /* 0x000fe20000000000 */
[----:B------:R-:W-:-:S04]  /*a500*/  PRMT R92, RZ, 0x7610, R92 ;  /* 0x00007610ff5c7816 */ /* 0x000fc8000000005c */
[----:B------:R-:W-:Y:S01]  /*a510*/  ISETP.GE.U32.AND P4, PT, R6, 0x7ffffedd, PT ;  /* 0x7ffffedd0600780c */ /* 0x000fe20003f86070 */
[----:B------:R-:W-:Y:S01]  /*a520*/  IMAD R6, R2, 0x1e, RZ ;  /* 0x0000001e02067824 */ /* 0x000fe200078e02ff */
[----:B------:R-:W-:Y:S02]  /*a530*/  PRMT R42, RZ, 0x7610, R42 ;  /* 0x00007610ff2a7816 */ /* 0x000fe4000000002a */
[----:B----4-:R-:W-:Y:S01]  /*a540*/  PRMT R3, RZ, 0x7610, R3 ;  /* 0x00007610ff037816 */ /* 0x010fe20000000003 */
[----:B-1----:R-:W-:Y:S01]  /*a550*/  IMAD.WIDE R48, R6, 0x2, R90 ;  /* 0x0000000206307825 */ /* 0x002fe200078e025a */
[----:B------:R-:W-:-:S03]  /*a560*/  PRMT R43, RZ, 0x7610, R43 ;  /* 0x00007610ff2b7816 */ /* 0x000fc6000000002b */
[C---:B------:R-:W-:Y:S01]  /*a570*/  IMAD.WIDE R50, R4.reuse, 0x2, R88 ;  /* 0x0000000204327825 */ /* 0x040fe200078e0258 */
[----:B------:R-:W4:Y:S04]  /*a580*/  @!P3 LDG.E.U16 R92, desc[UR6][R48.64] ;  /* 0x00000006305cb981 */ /* 0x000f28000c1e1500 */
[----:B------:R0:W4:Y:S04]  /*a590*/  @!P1 LDG.E.U16 R43, desc[UR6][R50.64] ;  /* 0x00000006322b9981 */ /* 0x000128000c1e1500 */
[----:B---3--:R-:W-:Y:S04]  /*a5a0*/  STL [R1+0x2184], R62 ;  /* 0x0021843e01007387 */ /* 0x008fe80000100800 */
[----:B------:R-:W-:Y:S04]  /*a5b0*/  STL.64 [R1+0xee0], R44 ;  /* 0x000ee02c01007387 */ /* 0x000fe80000100a00 */
[----:B--2---:R-:W-:Y:S04]  /*a5c0*/  STL [R1+0x8c], R7 ;  /* 0x00008c0701007387 */ /* 0x004fe80000100800 */
[----:B------:R1:W-:Y:S02]  /*a5d0*/  STL [R1+0x90], R46 ;  /* 0x0000902e01007387 */ /* 0x0003e40000100800 */
[----:B-1----:R-:W-:-:S05]  /*a5e0*/  IMAD.WIDE R46, R4, 0x2, R90 ;  /* 0x00000002042e7825 */ /* 0x002fca00078e025a */
[----:B------:R-:W2:Y:S01]  /*a5f0*/  @!P1 LDG.E.U16 R3, desc[UR6][R46.64] ;  /* 0x000000062e039981 */ /* 0x000ea2000c1e1500 */
[----:B------:R-:W-:-:S03]  /*a600*/  IMAD.WIDE R44, R6, 0x2, R88 ;  /* 0x00000002062c7825 */ /* 0x000fc600078e0258 */
[----:B------:R1:W-:Y:S04]  /*a610*/  STL.64 [R1+0xed8], R46 ;  /* 0x000ed82e01007387 */ /* 0x0003e80000100a00 */
[----:B------:R3:W3:Y:S04]  /*a620*/  @!P3 LDG.E.U16 R42, desc[UR6][R44.64] ;  /* 0x000000062c2ab981 */ /* 0x0006e8000c1e1500 */
[----:B------:R0:W-:Y:S04]  /*a630*/  STL.64 [R1+0xed0], R50 ;  /* 0x000ed03201007387 */ /* 0x0001e80000100a00 */
[----:B-1----:R-:W3:Y:S01]  /*a640*/  LDL.LU.64 R46, [R1+0x24c8] ;  /* 0x0024c800012e7983 */ /* 0x002ee20000300a00 */
[----:B------:R-:W-:-:S05]  /*a650*/  VIADD R4, R5, 0xffffffd9 ;  /* 0xffffffd905047836 */ /* 0x000fca0000000000 */
[----:B------:R-:W-:Y:S01]  /*a660*/  ISETP.GE.U32.AND P3, PT, R4, 0x7ffffeda, PT ;  /* 0x7ffffeda0400780c */ /* 0x000fe20003f66070 */
[C---:B------:R-:W-:Y:S02]  /*a670*/  IMAD R4, R2.reuse, 0x1f, RZ ;  /* 0x0000001f02047824 */ /* 0x040fe400078e02ff */
[----:B------:R-:W-:Y:S01]  /*a680*/  IMAD R6, R2, 0x23, RZ ;  /* 0x0000002302067824 */ /* 0x000fe200078e02ff */
[----:B------:R-:W-:Y:S02]  /*a690*/  PRMT R61, RZ, 0x7610, R61 ;  /* 0x00007610ff3d7816 */ /* 0x000fe4000000003d */
[----:B------:R-:W-:Y:S01]  /*a6a0*/  PRMT R60, RZ, 0x7610, R60 ;  /* 0x00007610ff3c7816 */ /* 0x000fe2000000003c */
[C---:B0-----:R-:W-:Y:S01]  /*a6b0*/  IMAD.WIDE R50, R4.reuse, 0x2, R88 ;  /* 0x0000000204327825 */ /* 0x041fe200078e0258 */
[----:B--2---:R0:W-:Y:S04]  /*a6c0*/  STL [R1+0x1154], R3 ;  /* 0x0011540301007387 */ /* 0x0041e80000100800 */
[----:B0-----:R-:W2:Y:S04]  /*a6d0*/  LDL.LU R3, [R1+0x24c0] ;  /* 0x0024c00001037983 */ /* 0x001ea80000300800 */
[----:B------:R0:W-:Y:S04]  /*a6e0*/  STL.64 [R1+0xec8], R48 ;  /* 0x000ec83001007387 */ /* 0x0001e80000100a00 */
[----:B------:R3:W-:Y:S04]  /*a6f0*/  STL.64 [R1+0xec0], R44 ;  /* 0x000ec02c01007387 */ /* 0x0007e80000100a00 */
[----:B----4-:R-:W-:Y:S01]  /*a700*/  STL [R1+0x217c], R92 ;  /* 0x00217c5c01007387 */ /* 0x010fe20000100800 */
[----:B0-----:R-:W-:-:S05]  /*a710*/  IMAD.WIDE R48, R4, 0x2, R90 ;  /* 0x0000000204307825 */ /* 0x001fca00078e025a */
[----:B------:R-:W-:Y:S01]  /*a720*/  STL.64 [R1+0xeb8], R48 ;  /* 0x000eb83001007387 */ /* 0x000fe20000100a00 */
[----:B---3--:R-:W-:-:S03]  /*a730*/  IMAD.WIDE R44, R6, 0x2, R90 ;  /* 0x00000002062c7825 */ /* 0x008fc600078e025a */
[----:B------:R-:W-:Y:S01]  /*a740*/  STL [R1+0x116c], R42 ;  /* 0x00116c2a01007387 */ /* 0x000fe20000100800 */
[----:B------:R-:W-:-:S03]  /*a750*/  PRMT R47, RZ, 0x7610, R47 ;  /* 0x00007610ff2f7816 */ /* 0x000fc6000000002f */
[----:B------:R0:W-:Y:S01]  /*a760*/  STL [R1+0x1150], R43 ;  /* 0x0011502b01007387 */ /* 0x0001e20000100800 */
[----:B------:R-:W-:-:S03]  /*a770*/  PRMT R46, RZ, 0x7610, R46 ;  /* 0x00007610ff2e7816 */ /* 0x000fc6000000002e */
[----:B------:R-:W3:Y:S04]  /*a780*/  @!P4 LDG.E.U16 R61, desc[UR6][R44.64] ;  /* 0x000000062c3dc981 */ /* 0x000ee8000c1e1500 */
[----:B------:R-:W4:Y:S01]  /*a790*/  @!P6 LDG.E.U16 R47, desc[UR6][R48.64] ;  /* 0x00000006302fe981 */ /* 0x000f22000c1e1500 */
[----:B0-----:R-:W-:-:S03]  /*a7a0*/  IMAD.WIDE R42, R6, 0x2, R88 ;  /* 0x00000002062a7825 */ /* 0x001fc600078e0258 */
[----:B------:R0:W-:Y:S04]  /*a7b0*/  STL.64 [R1+0xeb0], R50 ;  /* 0x000eb03201007387 */ /* 0x0001e80000100a00 */
[----:B------:R-:W3:Y:S04]  /*a7c0*/  @!P4 LDG.E.U16 R60, desc[UR6][R42.64] ;  /* 0x000000062a3cc981 */ /* 0x000ee8000c1e1500 */
[----:B------:R-:W2:Y:S04]  /*a7d0*/  LDL.LU.64 R48, [R1+0x24b8] ;  /* 0x0024b80001307983 */ /* 0x000ea80000300a00 */
[----:B------:R0:W4:Y:S01]  /*a7e0*/  @!P6 LDG.E.U16 R46, desc[UR6][R50.64] ;  /* 0x00000006322ee981 */ /* 0x000122000c1e1500 */
[----:B------:R-:W-:-:S02]  /*a7f0*/  VIADD R7, R5, 0xffffffda ;  /* 0xffffffda05077836 */ /* 0x000fc40000000000 */
[----:B------:R-:W-:Y:S01]  /*a800*/  VIADD R4, R5, 0xffffffd4 ;  /* 0xffffffd405047836 */ /* 0x000fe20000000000 */
[----:B------:R1:W-:Y:S02]  /*a810*/  STL.64 [R1+0xe78], R44 ;  /* 0x000e782c01007387 */ /* 0x0003e40000100a00 */
[----:B------:R-:W-:Y:S02]  /*a820*/  ISETP.GE.U32.AND P1, PT, R7, 0x7ffffedb, PT ;  /* 0x7ffffedb0700780c */ /* 0x000fe40003f26070 */
[----:B------:R1:W-:Y:S01]  /*a830*/  STL.64 [R1+0xe70], R42 ;  /* 0x000e702a01007387 */ /* 0x0003e20000100a00 */
[----:B------:R-:W-:Y:S01]  /*a840*/  ISETP.GE.U32.AND P4, PT, R4, 0x7ffffed5, PT ;  /* 0x7ffffed50400780c */ /* 0x000fe20003f86070 */
[C---:B------:R-:W-:Y:S02]  /*a850*/  IMAD R4, R2.reuse, 0x24, RZ ;  /* 0x0000002402047824 */ /* 0x040fe400078e02ff */
[----:B------:R-:W-:Y:S01]  /*a860*/  IMAD R6, R2, 0x25, RZ ;  /* 0x0000002502067824 */ /* 0x000fe200078e02ff */
[----:B------:R-:W-:Y:S01]  /*a870*/  PRMT R40, RZ, 0x7610, R40 ;  /* 0x00007610ff287816 */ /* 0x000fe20000000028 */
[----:B0-----:R-:W-:Y:S01]  /*a880*/  IMAD.WIDE R50, R4, 0x2, R88 ;  /* 0x0000000204327825 */ /* 0x001fe200078e0258 */
[----:B------:R-:W-:-:S03]  /*a890*/  PRMT R41, RZ, 0x7610, R41 ;  /* 0x00007610ff297816 */ /* 0x000fc60000000029 */
[----:B-1----:R-:W-:-:S04]  /*a8a0*/  IMAD.WIDE R44, R4, 0x2, R90 ;  /* 0x00000002042c7825 */ /* 0x002fc800078e025a */
[----:B------:R-:W-:-:S05]  /*a8b0*/  IMAD.WIDE R42, R6, 0x2, R88 ;  /* 0x00000002062a7825 */ /* 0x000fca00078e0258 */
[----:B------:R-:W4:Y:S04]  /*a8c0*/  @!P1 LDG.E.U16 R40, desc[UR6][R42.64] ;  /* 0x000000062a289981 */ /* 0x000f28000c1e1500 */
[----:B---3--:R-:W-:Y:S04]  /*a8d0*/  STL.64 [R1+0x2188], R60 ;  /* 0x0021883c01007387 */ /* 0x008fe80000100a00 */
[----:B------:R-:W-:Y:S01]  /*a8e0*/  STL.64 [R1+0x21b8], R60 ;  /* 0x0021b83c01007387 */ /* 0x000fe20000100a00 */
[----:B--2---:R-:W-:-:S03]  /*a8f0*/  PRMT R49, RZ, 0x7610, R49 ;  /* 0x00007610ff317816 */ /* 0x004fc60000000031 */
[----:B------:R-:W-:Y:S01]  /*a900*/  STL.64 [R1+0x21c8], R60 ;  /* 0x0021c83c01007387 */ /* 0x000fe20000100a00 */
[----:B------:R-:W-:-:S03]  /*a910*/  PRMT R48, RZ, 0x7610, R48 ;  /* 0x00007610ff307816 */ /* 0x000fc60000000030 */
[----:B------:R-:W-:Y:S04]  /*a920*/  STL.64 [R1+0x21d8], R60 ;  /* 0x0021d83c01007387 */ /* 0x000fe80000100a00 */
[----:B------:R-:W-:Y:S04]  /*a930*/  STL.64 [R1+0x21e8], R60 ;  /* 0x0021e83c01007387 */ /* 0x000fe80000100a00 */
[----:B------:R-:W-:Y:S04]  /*a940*/  STL.64 [R1+0x21f8], R60 ;  /* 0x0021f83c01007387 */ /* 0x000fe80000100a00 */
[----:B----4-:R-:W-:Y:S04]  /*a950*/  STL [R1+0x136c], R46 ;  /* 0x00136c2e01007387 */ /* 0x010fe80000100800 */
[----:B------:R0:W-:Y:S04]  /*a960*/  STL [R1+0x1370], R47 ;  /* 0x0013702f01007387 */ /* 0x0001e80000100800 */
[----:B------:R1:W-:Y:S04]  /*a970*/  STL.64 [R1+0xe68], R44 ;  /* 0x000e682c01007387 */ /* 0x0003e80000100a00 */
[----:B------:R2:W-:Y:S01]  /*a980*/  STL.64 [R1+0xe60], R50 ;  /* 0x000e603201007387 */ /* 0x0005e20000100a00 */
[----:B0-----:R-:W-:-:S03]  /*a990*/  IMAD.WIDE R46, R6, 0x2, R90 ;  /* 0x00000002062e7825 */ /* 0x001fc600078e025a */
[----:B------:R-:W3:Y:S04]  /*a9a0*/  @!P0 LDG.E.U16 R49, desc[UR6][R44.64] ;  /* 0x000000062c318981 */ /* 0x000ee8000c1e1500 */
[----:B------:R-:W4:Y:S04]  /*a9b0*/  @!P0 LDG.E.U16 R48, desc[UR6][R50.64] ;  /* 0x0000000632308981 */ /* 0x000f28000c1e1500 */
[----:B------:R0:W3:Y:S04]  /*a9c0*/  @!P1 LDG.E.U16 R41, desc[UR6][R46.64] ;  /* 0x000000062e299981 */ /* 0x0000e8000c1e1500 */
[----:B-1----:R-:W4:Y:S04]  /*a9d0*/  LDL.LU.64 R44, [R1+0x24b0] ;  /* 0x0024b000012c7983 */ /* 0x002f280000300a00 */
[----:B--2---:R-:W2:Y:S01]  /*a9e0*/  LDL.LU.64 R50, [R1+0x24a8] ;  /* 0x0024a80001327983 */ /* 0x004ea20000300a00 */
[----:B------:R-:W-:-:S02]  /*a9f0*/  VIADD R4, R5, 0xffffffd2 ;  /* 0xffffffd205047836 */ /* 0x000fc40000000000 */
[----:B------:R-:W-:Y:S01]  /*aa00*/  VIADD R7, R5, 0xffffffd8 ;  /* 0xffffffd805077836 */ /* 0x000fe20000000000 */
[----:B------:R-:W-:Y:S02]  /*aa10*/  STL.64 [R1+0xe58], R46 ;  /* 0x000e582e01007387 */ /* 0x000fe40000100a00 */
[----:B------:R-:W-:Y:S01]  /*aa20*/  ISETP.GE.U32.AND P1, PT, R4, 0x7ffffed3, PT ;  /* 0x7ffffed30400780c */ /* 0x000fe20003f26070 */
[----:B------:R-:W-:Y:S01]  /*aa30*/  IMAD R4, R2, 0x26, RZ ;  /* 0x0000002602047824 */ /* 0x000fe200078e02ff */
[----:B------:R1:W-:Y:S01]  /*aa40*/  STL.64 [R1+0xe50], R42 ;  /* 0x000e502a01007387 */ /* 0x0003e20000100a00 */
[----:B------:R-:W-:-:S03]  /*aa50*/  ISETP.GE.U32.AND P6, PT, R7, 0x7ffffed9, PT ;  /* 0x7ffffed90700780c */ /* 0x000fc60003fc6070 */
[----:B------:R-:W-:Y:S01]  /*aa60*/  STL [R1+0x1148], R40 ;  /* 0x0011482801007387 */ /* 0x000fe20000100800 */
[----:B------:R-:W-:Y:S02]  /*aa70*/  IMAD R6, R2, 0x27, RZ ;  /* 0x0000002702067824 */ /* 0x000fe400078e02ff */
[----:B-1----:R-:W-:-:S04]  /*aa80*/  IMAD.WIDE R42, R4, 0x2, R88 ;  /* 0x00000002042a7825 */ /* 0x002fc800078e0258 */
[----:B0-----:R-:W-:Y:S01]  /*aa90*/  IMAD.WIDE R46, R6, 0x2, R88 ;  /* 0x00000002062e7825 */ /* 0x001fe200078e0258 */
[----:B---3--:R0:W-:Y:S01]  /*aaa0*/  STL [R1+0x114c], R41 ;  /* 0x00114c2901007387 */ /* 0x0081e20000100800 */
[----:B--2---:R-:W-:Y:S02]  /*aab0*/  PRMT R50, RZ, 0x7610, R50 ;  /* 0x00007610ff327816 */ /* 0x004fe40000000032 */
[----:B------:R-:W-:Y:S01]  /*aac0*/  PRMT R51, RZ, 0x7610, R51 ;  /* 0x00007610ff337816 */ /* 0x000fe20000000033 */
[----:B0-----:R-:W-:Y:S01]  /*aad0*/  IMAD.WIDE R40, R4, 0x2, R90 ;  /* 0x0000000204287825 */ /* 0x001fe200078e025a */
[----:B----4-:R-:W-:Y:S02]  /*aae0*/  PRMT R44, RZ, 0x7610, R44 ;  /* 0x00007610ff2c7816 */ /* 0x010fe4000000002c */
[----:B------:R-:W2:Y:S01]  /*aaf0*/  @!P3 LDG.E.U16 R50, desc[UR6][R42.64] ;  /* 0x000000062a32b981 */ /* 0x000ea2000c1e1500 */
[----:B------:R-:W-:-:S03]  /*ab00*/  PRMT R45, RZ, 0x7610, R45 ;  /* 0x00007610ff2d7816 */ /* 0x000fc6000000002d */
[----:B------:R-:W3:Y:S04]  /*ab10*/  @!P3 LDG.E.U16 R51, desc[UR6][R40.64] ;  /* 0x000000062833b981 */ /* 0x000ee8000c1e1500 */
[----:B------:R-:W-:Y:S04]  /*ab20*/  STL [R1+0x84], R48 ;  /* 0x0000843001007387 */ /* 0x000fe80000100800 */
[----:B------:R0:W-:Y:S04]  /*ab30*/  STL [R1+0x88], R49 ;  /* 0x0000883101007387 */ /* 0x0001e80000100800 */
[----:B------:R1:W-:Y:S04]  /*ab40*/  STL.64 [R1+0xe48], R40 ;  /* 0x000e482801007387 */ /* 0x0003e80000100a00 */
[----:B------:R-:W4:Y:S01]  /*ab50*/  @!P6 LDG.E.U16 R44, desc[UR6][R46.64] ;  /* 0x000000062e2ce981 */ /* 0x000f22000c1e1500 */
[----:B0-----:R-:W-:-:S03]  /*ab60*/  IMAD.WIDE R48, R6, 0x2, R90 ;  /* 0x0000000206307825 */ /* 0x001fc600078e025a */
[----:B------:R0:W-:Y:S04]  /*ab70*/  STL.64 [R1+0xe40], R42 ;  /* 0x000e402a01007387 */ /* 0x0001e80000100a00 */
[----:B-1----:R-:W4:Y:S04]  /*ab80*/  LDL.LU.64 R40, [R1+0x24a0] ;  /* 0x0024a00001287983 */ /* 0x002f280000300a00 */
[----:B------:R1:W4:Y:S01]  /*ab90*/  @!P6 LDG.E.U16 R45, desc[UR6][R48.64] ;  /* 0x00000006302de981 */ /* 0x000322000c1e1500 */
[C---:B------:R-:W-:Y:S02]  /*aba0*/  VIADD R4, R5.reuse, 0xffffffd0 ;  /* 0xffffffd005047836 */ /* 0x040fe40000000000 */
[----:B------:R-:W-:Y:S01]  /*abb0*/  VIADD R7, R5, 0xffffffd3 ;  /* 0xffffffd305077836 */ /* 0x000fe20000000000 */
[----:B0-----:R-:W4:Y:S02]  /*abc0*/  LDL.LU.64 R42, [R1+0x2498] ;  /* 0x00249800012a7983 */ /* 0x001f240000300a00 */
[----:B------:R-:W-:Y:S01]  /*abd0*/  ISETP.GE.U32.AND P6, PT, R4, 0x7ffffed1, PT ;  /* 0x7ffffed10400780c */ /* 0x000fe20003fc6070 */
[----:B------:R-:W-:Y:S01]  /*abe0*/  IMAD R4, R2, 0x2b, RZ ;  /* 0x0000002b02047824 */ /* 0x000fe200078e02ff */
[----:B------:R1:W-:Y:S01]  /*abf0*/  STL.64 [R1+0xe38], R48 ;  /* 0x000e383001007387 */ /* 0x0003e20000100a00 */
[----:B------:R-:W-:-:S03]  /*ac00*/  PRMT R59, RZ, 0x7610, R59 ;  /* 0x00007610ff3b7816 */ /* 0x000fc6000000003b */
[----:B------:R0:W-:Y:S01]  /*ac10*/  STL.64 [R1+0xe30], R46 ;  /* 0x000e302e01007387 */ /* 0x0001e20000100a00 */
[----:B------:R-:W-:Y:S02]  /*ac20*/  PRMT R58, RZ, 0x7610, R58 ;  /* 0x00007610ff3a7816 */ /* 0x000fe4000000003a */
[----:B------:R-:W-:Y:S01]  /*ac30*/  ISETP.GE.U32.AND P0, PT, R7, 0x7ffffed4, PT ;  /* 0x7ffffed40700780c */ /* 0x000fe20003f06070 */
[----:B------:R-:W-:Y:S02]  /*ac40*/  IMAD R6, R2, 0x2c, RZ ;  /* 0x0000002c02067824 */ /* 0x000fe400078e02ff */
[----:B-1----:R-:W-:-:S05]  /*ac50*/  IMAD.WIDE R48, R4, 0x2, R88 ;  /* 0x0000000204307825 */ /* 0x002fca00078e0258 */
[----:B------:R-:W4:Y:S01]  /*ac60*/  @!P4 LDG.E.U16 R58, desc[UR6][R48.64] ;  /* 0x00000006303ac981 */ /* 0x000f22000c1e1500 */
[----:B0-----:R-:W-:-:S03]  /*ac70*/  IMAD.WIDE R46, R6, 0x2, R90 ;  /* 0x00000002062e7825 */ /* 0x001fc600078e025a */
[----:B--2---:R-:W-:Y:S04]  /*ac80*/  STL [R1+0x1188], R50 ;  /* 0x0011883201007387 */ /* 0x004fe80000100800 */
[----:B---3--:R0:W-:Y:S02]  /*ac90*/  STL [R1+0x1168], R51 ;  /* 0x0011683301007387 */ /* 0x0081e40000100800 */
[----:B0-----:R-:W-:-:S05]  /*aca0*/  IMAD.WIDE R50, R4, 0x2, R90 ;  /* 0x0000000204327825 */ /* 0x001fca00078e025a */
[----:B------:R0:W-:Y:S04]  /*acb0*/  STL.64 [R1+0xdf8], R50 ;  /* 0x000df83201007387 */ /* 0x0001e80000100a00 */
[----:B------:R-:W2:Y:S04]  /*acc0*/  @!P4 LDG.E.U16 R59, desc[UR6][R50.64] ;  /* 0x00000006323bc981 */ /* 0x000ea8000c1e1500 */
[----:B----4-:R-:W-:Y:S01]  /*acd0*/  STL [R1+0x1348], R44 ;  /* 0x0013482c01007387 */ /* 0x010fe20000100800 */
[----:B------:R-:W-:Y:S02]  /*ace0*/  PRMT R40, RZ, 0x7610, R40 ;  /* 0x00007610ff287816 */ /* 0x000fe40000000028 */
[----:B------:R-:W-:Y:S01]  /*acf0*/  PRMT R41, RZ, 0x7610, R41 ;  /* 0x00007610ff297816 */ /* 0x000fe20000000029 */
[----:B------:R1:W-:Y:S04]  /*ad00*/  STL [R1+0x134c], R45 ;  /* 0x00134c2d01007387 */ /* 0x0003e80000100800 */
[----:B------:R-:W-:Y:S04]  /*ad10*/  STL.64 [R1+0xdf0], R48 ;  /* 0x000df03001007387 */ /* 0x000fe80000100a00 */
[----:B0-----:R-:W3:Y:S01]  /*ad20*/  LDL.LU.64 R50, [R1+0x2490] ;  /* 0x0024900001327983 */ /* 0x001ee20000300a00 */
[----:B-1----:R-:W-:-:S03]  /*ad30*/  IMAD.WIDE R44, R6, 0x2, R88 ;  /* 0x00000002062c7825 */ /* 0x002fc600078e0258 */
[----:B------:R0:W4:Y:S04]  /*ad40*/  @!P0 LDG.E.U16 R41, desc[UR6][R46.64] ;  /* 0x000000062e298981 */ /* 0x000128000c1e1500 */
[----:B------:R-:W4:Y:S01]  /*ad50*/  @!P0 LDG.E.U16 R40, desc[UR6][R44.64] ;  /* 0x000000062c288981 */ /* 0x000f22000c1e1500 */
[C---:B------:R-:W-:Y:S02]  /*ad60*/  VIADD R7, R5.reuse, 0xffffffd1 ;  /* 0xffffffd105077836 */ /* 0x040fe40000000000 */
[----:B------:R-:W-:Y:S01]  /*ad70*/  VIADD R4, R5, 0xffffffcb ;  /* 0xffffffcb05047836 */ /* 0x000fe20000000000 */
[----:B------:R0:W-:Y:S02]  /*ad80*/  STL.64 [R1+0xde8], R46 ;  /* 0x000de82e01007387 */ /* 0x0001e40000100a00 */
[----:B------:R-:W-:-:S02]  /*ad90*/  ISETP.GE.U32.AND P3, PT, R7, 0x7ffffed2, PT ;  /* 0x7ffffed20700780c */ /* 0x000fc40003f66070 */
[----:B------:R-:W-:Y:S01]  /*ada0*/  ISETP.GE.U32.AND P0, PT, R4, 0x7ffffecc, PT ;  /* 0x7ffffecc0400780c */ /* 0x000fe20003f06070 */
[C---:B------:R-:W-:Y:S02]  /*adb0*/  IMAD R4, R2.reuse, 0x2d, RZ ;  /* 0x0000002d02047824 */ /* 0x040fe400078e02ff */
[----:B------:R-:W-:Y:S01]  /*adc0*/  IMAD R6, R2, 0x2e, RZ ;  /* 0x0000002e02067824 */ /* 0x000fe200078e02ff */
[----:B------:R-:W-:Y:S01]  /*add0*/  PRMT R42, RZ, 0x7610, R42 ;  /* 0x00007610ff2a7816 */ /* 0x000fe2000000002a */
[----:B0-----:R-:W-:Y:S01]  /*ade0*/  IMAD.WIDE R46, R4, 0x2, R88 ;  /* 0x00000002042e7825 */ /* 0x001fe200078e0258 */
[----:B------:R-:W-:-:S03]  /*adf0*/  PRMT R43, RZ, 0x7610, R43 ;  /* 0x00007610ff2b7816 */ /* 0x000fc6000000002b */
[----:B------:R-:W-:-:S05]  /*ae00*/  IMAD.WIDE R48, R6, 0x2, R90 ;  /* 0x0000000206307825 */ /* 0x000fca00078e025a */
[----:B------:R0:W4:Y:S04]  /*ae10*/  @!P3 LDG.E.U16 R43, desc[UR6][R48.64] ;  /* 0x00000006302bb981 */ /* 0x000128000c1e1500 */
[----:B--2---:R-:W-:Y:S04]  /*ae20*/  STL.64 [R1+0x2198], R58 ;  /* 0x0021983a01007387 */ /* 0x004fe80000100a00 */
[----:B------:R1:W-:Y:S04]  /*ae30*/  STL.64 [R1+0xde0], R44 ;  /* 0x000de02c01007387 */ /* 0x0003e80000100a00 */
[----:B------:R-:W-:Y:S04]  /*ae40*/  STL.64 [R1+0x21b0], R58 ;  /* 0x0021b03a01007387 */ /* 0x000fe80000100a00 */
[----:B------:R-:W-:Y:S04]  /*ae50*/  STL.64 [R1+0x21c0], R58 ;  /* 0x0021c03a01007387 */ /* 0x000fe80000100a00 */
[----:B------:R-:W-:Y:S04]  /*ae60*/  STL.64 [R1+0x21d0], R58 ;  /* 0x0021d03a01007387 */ /* 0x000fe80000100a00 */
[----:B------:R-:W-:Y:S01]  /*ae70*/  STL.64 [R1+0x21e0], R58 ;  /* 0x0021e03a01007387 */ /* 0x000fe20000100a00 */
[----:B---3--:R-:W-:-:S03]  /*ae80*/  PRMT R50, RZ, 0x7610, R50 ;  /* 0x00007610ff327816 */ /* 0x008fc60000000032 */
[----:B------:R-:W-:Y:S01]  /*ae90*/  STL.64 [R1+0x21f0], R58 ;  /* 0x0021f03a01007387 */ /* 0x000fe20000100a00 */
[----:B------:R-:W-:-:S03]  /*aea0*/  PRMT R51, RZ, 0x7610, R51 ;  /* 0x00007610ff337816 */ /* 0x000fc60000000033 */
[----:B------:R-:W-:Y:S04]  /*aeb0*/  STL.64 [R1+0x2220], R58 ;  /* 0x0022203a01007387 */ /* 0x000fe80000100a00 */
[----:B----4-:R-:W-:Y:S04]  /*aec0*/  STL [R1+0x7c], R40 ;  /* 0x00007c2801007387 */ /* 0x010fe80000100800 */
[----:B------:R2:W-:Y:S01]  /*aed0*/  STL [R1+0x80], R41 ;  /* 0x0000802901007387 */ /* 0x0005e20000100800 */
[----:B-1----:R-:W-:-:S03]  /*aee0*/  IMAD.WIDE R44, R6, 0x2, R88 ;  /* 0x00000002062c7825 */ /* 0x002fc600078e0258 */
[----:B------:R-:W3:Y:S04]  /*aef0*/  @!P1 LDG.E.U16 R50, desc[UR6][R46.64] ;  /* 0x000000062e329981 */ /* 0x000ee8000c1e1500 */
[----:B------:R1:W4:Y:S01]  /*af00*/  @!P3 LDG.E.U16 R42, desc[UR6][R44.64] ;  /* 0x000000062c2ab981 */ /* 0x000322000c1e1500 */
[----:B--2---:R-:W-:-:S05]  /*af10*/  IMAD.WIDE R40, R4, 0x2, R90 ;  /* 0x0000000204287825 */ /* 0x004fca00078e025a */
[----:B------:R2:W-:Y:S04]  /*af20*/  STL.64 [R1+0xdd8], R40 ;  /* 0x000dd82801007387 */ /* 0x0005e80000100a00 */
[----:B------:R0:W-:Y:S04]  /*af30*/  STL.64 [R1+0xdd0], R46 ;  /* 0x000dd02e01007387 */ /* 0x0001e80000100a00 */
[----:B------:R-:W4:Y:S04]  /*af40*/  @!P1 LDG.E.U16 R51, desc[UR6][R40.64] ;  /* 0x0000000628339981 */ /* 0x000f28000c1e1500 */
[----:B--2---:R-:W2:Y:S04]  /*af50*/  LDL.LU.64 R40, [R1+0x2488] ;  /* 0x0024880001287983 */ /* 0x004ea80000300a00 */
[----:B0-----:R-:W2:Y:S01]  /*af60*/  LDL.LU.64 R46, [R1+0x2480] ;  /* 0x00248000012e7983 */ /* 0x001ea20000300a00 */
[----:B------:R-:W-:-:S02]  /*af70*/  VIADD R4, R5, 0xffffffc9 ;  /* 0xffffffc905047836 */ /* 0x000fc40000000000 */
[----:B------:R-:W-:-:S03]  /*af80*/  VIADD R7, R5, 0xffffffcc ;  /* 0xffffffcc05077836 */ /* 0x000fc60000000000 */
[----:B------:R-:W-:Y:S01]  /*af90*/  ISETP.GE.U32.AND P3, PT, R4, 0x7ffffeca, PT ;  /* 0x7ffffeca0400780c */ /* 0x000fe20003f66070 */
[C---:B------:R-:W-:Y:S01]  /*afa0*/  IMAD R4, R2.reuse, 0x2f, RZ ;  /* 0x0000002f02047824 */ /* 0x040fe200078e02ff */
[----:B------:R-:W-:Y:S01]  /*afb0*/  ISETP.GE.U32.AND P4, PT, R7, 0x7ffffecd, PT ;  /* 0x7ffffecd0700780c */ /* 0x000fe20003f86070 */
[----:B------:R0:W-:Y:S01]  /*afc0*/  STL.64 [R1+0xdc8], R48 ;  /* 0x000dc83001007387 */ /* 0x0001e20000100a00 */
[----:B------:R-:W-:-:S03]  /*afd0*/  IMAD R6, R2, 0x33, RZ ;  /* 0x0000003302067824 */ /* 0x000fc600078e02ff */
[----:B------:R1:W-:Y:S01]  /*afe0*/  STL.64 [R1+0xdc0], R44 ;  /* 0x000dc02c01007387 */ /* 0x0003e20000100a00 */
[----:B------:R-:W-:Y:S01]  /*aff0*/  PRMT R57, RZ, 0x7610, R57 ;  /* 0x00007610ff397816 */ /* 0x000fe20000000039 */
[----:B0-----:R-:W-:Y:S01]  /*b000*/  IMAD.WIDE R48, R4, 0x2, R90 ;  /* 0x0000000204307825 */ /* 0x001fe200078e025a */
[----:B------:R-:W-:-:S03]  /*b010*/  PRMT R56, RZ, 0x7610, R56 ;  /* 0x00007610ff387816 */ /* 0x000fc60000000038 */
[----:B-1----:R-:W-:-:S05]  /*b020*/  IMAD.WIDE R44, R6, 0x2, R90 ;  /* 0x00000002062c7825 */ /* 0x002fca00078e025a */
[----:B------:R-:W2:Y:S04]  /*b030*/  @!P4 LDG.E.U16 R57, desc[UR6][R44.64] ;  /* 0x000000062c39c981 */ /* 0x000ea8000c1e1500 */
[----:B---3--:R-:W-:Y:S04]  /*b040*/  STL [R1+0x1140], R50 ;  /* 0x0011403201007387 */ /* 0x008fe80000100800 */
[----:B----4-:R0:W-:Y:S04]  /*b050*/  STL [R1+0x1144], R51 ;  /* 0x0011443301007387 */ /* 0x0101e80000100800 */
[----:B------:R-:W-:Y:S04]  /*b060*/  STL.64 [R1+0xdb8], R48 ;  /* 0x000db83001007387 */ /* 0x000fe80000100a00 */
[----:B------:R-:W-:Y:S01]  /*b070*/  STL [R1+0x1180], R42 ;  /* 0x0011802a01007387 */ /* 0x000fe20000100800 */
[----:B0-----:R-:W-:-:S03]  /*b080*/  IMAD.WIDE R50, R4, 0x2, R88 ;  /* 0x0000000204327825 */ /* 0x001fc600078e0258 */
[----:B------:R0:W-:Y:S01]  /*b090*/  STL [R1+0x1184], R43 ;  /* 0x0011842b01007387 */ /* 0x0001e20000100800 */
[----:B--2---:R-:W-:Y:S02]  /*b0a0*/  PRMT R47, RZ, 0x7610, R47 ;  /* 0x00007610ff2f7816 */ /* 0x004fe4000000002f */
[----:B------:R-:W-:Y:S01]  /*b0b0*/  PRMT R46, RZ, 0x7610, R46 ;  /* 0x00007610ff2e7816 */ /* 0x000fe2000000002e */
[----:B------:R1:W-:Y:S04]  /*b0c0*/  STL.64 [R1+0xdb0], R50 ;  /* 0x000db03201007387 */ /* 0x0003e80000100a00 */
[----:B------:R-:W2:Y:S01]  /*b0d0*/  @!P6 LDG.E.U16 R47, desc[UR6][R48.64] ;  /* 0x00000006302fe981 */ /* 0x000ea2000c1e1500 */
[----:B0-----:R-:W-:-:S03]  /*b0e0*/  IMAD.WIDE R42, R6, 0x2, R88 ;  /* 0x00000002062a7825 */ /* 0x001fc600078e0258 */
[----:B------:R1:W3:Y:S04]  /*b0f0*/  @!P6 LDG.E.U16 R46, desc[UR6][R50.64] ;  /* 0x00000006322ee981 */ /* 0x0002e8000c1e1500 */
[----:B------:R0:W4:Y:S04]  /*b100*/  @!P4 LDG.E.U16 R56, desc[UR6][R42.64] ;  /* 0x000000062a38c981 */ /* 0x000128000c1e1500 */
[----:B------:R-:W2:Y:S01]  /*b110*/  LDL.LU.64 R48, [R1+0x2478] ;  /* 0x0024780001307983 */ /* 0x000ea20000300a00 */
[C---:B------:R-:W-:Y:S02]  /*b120*/  VIADD R7, R5.reuse, 0xffffffca ;  /* 0xffffffca05077836 */ /* 0x040fe40000000000 */
[----:B------:R-:W-:Y:S01]  /*b130*/  VIADD R4, R5, 0xffffffc4 ;  /* 0xffffffc405047836 */ /* 0x000fe20000000000 */
[----:B------:R0:W-:Y:S02]  /*b140*/  STL.64 [R1+0xd78], R44 ;  /* 0x000d782c01007387 */ /* 0x0001e40000100a00 */
[----:B------:R-:W-:-:S02]  /*b150*/  ISETP.GE.U32.AND P1, PT, R7, 0x7ffffecb, PT ;  /* 0x7ffffecb0700780c */ /* 0x000fc40003f26070 */
[----:B------:R-:W-:Y:S01]  /*b160*/  ISETP.GE.U32.AND P4, PT, R4, 0x7ffffec5, PT ;  /* 0x7ffffec50400780c */ /* 0x000fe20003f86070 */
[C---:B------:R-:W-:Y:S01]  /*b170*/  IMAD R4, R2.reuse, 0x34, RZ ;  /* 0x0000003402047824 */ /* 0x040fe200078e02ff */
[----:B------:R0:W-:Y:S01]  /*b180*/  STL.64 [R1+0xd70], R42 ;  /* 0x000d702a01007387 */ /* 0x0001e20000100a00 */
[----:B------:R-:W-:-:S03]  /*b190*/  IMAD R6, R2, 0x35, RZ ;  /* 0x0000003502067824 */ /* 0x000fc600078e02ff */
[----:B------:R-:W-:Y:S01]  /*b1a0*/  STL [R1+0x21a0], R57 ;  /* 0x0021a03901007387 */ /* 0x000fe20000100800 */
[----:B-1----:R-:W-:Y:S01]  /*b1b0*/  IMAD.WIDE R50, R4, 0x2, R88 ;  /* 0x0000000204327825 */ /* 0x002fe200078e0258 */
[----:B------:R-:W-:-:S03]  /*b1c0*/  PRMT R40, RZ, 0x7610, R40 ;  /* 0x00007610ff287816 */ /* 0x000fc60000000028 */
[----:B0-----:R-:W-:Y:S01]  /*b1d0*/  IMAD.WIDE R44, R4, 0x2, R90 ;  /* 0x00000002042c7825 */ /* 0x001fe200078e025a */
[----:B------:R-:W-:-:S03]  /*b1e0*/  PRMT R41, RZ, 0x7610, R41 ;  /* 0x00007610ff297816 */ /* 0x000fc60000000029 */
[----:B------:R-:W-:-:S05]  /*b1f0*/  IMAD.WIDE R42, R6, 0x2, R88 ;  /* 0x00000002062a7825 */ /* 0x000fca00078e0258 */
[----:B------:R-:W3:Y:S04]  /*b200*/  @!P1 LDG.E.U16 R40, desc[UR6][R42.64] ;  /* 0x000000062a289981 */ /* 0x000ee8000c1e1500 */
[----:B----4-:R-:W-:Y:S01]  /*b210*/  STL.64 [R1+0x2200], R56 ;  /* 0x0022003801007387 */ /* 0x010fe20000100a00 */
[----:B--2---:R-:W-:-:S03]  /*b220*/  PRMT R49, RZ, 0x7610, R49 ;  /* 0x00007610ff317816 */ /* 0x004fc60000000031 */
[----:B------:R-:W-:Y:S01]  /*b230*/  STL [R1+0x2228], R56 ;  /* 0x0022283801007387 */ /* 0x000fe20000100800 */
[----:B------:R-:W-:-:S03]  /*b240*/  PRMT R48, RZ, 0x7610, R48 ;  /* 0x00007610ff307816 */ /* 0x000fc60000000030 */
[----:B---3--:R-:W-:Y:S04]  /*b250*/  STL [R1+0x1340], R46 ;  /* 0x0013402e01007387 */ /* 0x008fe80000100800 */
        /* <DEDUP_REMOVED lines=42> */
[----:B------:R-:W-:-:S03]  /*b500*/  ISETP.GE.U32.AND P0, PT, R7, 0x7ffffec4, PT ;  /* 0x7ffffec40700780c */ /* 0x000fc60003f06070 */
[----:B------:R0:W-:Y:S01]  /*b510*/  STL.64 [R1+0xd30], R46 ;  /* 0x000d302e01007387 */ /* 0x0001e20000100a00 */
[----:B------:R-:W-:Y:S01]  /*b520*/  PRMT R55, RZ, 0x7610, R55 ;  /* 0x00007610ff377816 */ /* 0x000fe20000000037 */
[----:B------:R-:W-:Y:S01]  /*b530*/  IMAD R6, R2, 0x3c, RZ ;  /* 0x0000003c02067824 */ /* 0x000fe200078e02ff */
[----:B------:R-:W-:Y:S01]  /*b540*/  PRMT R54, RZ, 0x7610, R54 ;  /* 0x00007610ff367816 */ /* 0x000fe20000000036 */
[----:B-1----:R-:W-:-:S04]  /*b550*/  IMAD.WIDE R48, R4, 0x2, R88 ;  /* 0x0000000204307825 */ /* 0x002fc800078e0258 */
[--C-:B0-----:R-:W-:Y:S01]  /*b560*/  IMAD.WIDE R46, R6, 0x2, R90.reuse ;  /* 0x00000002062e7825 */ /* 0x101fe200078e025a */
[----:B------:R-:W4:Y:S04]  /*b570*/  @!P4 LDG.E.U16 R54, desc[UR6][R48.64] ;  /* 0x000000063036c981 */ /* 0x000f28000c1e1500 */
[----:B--2---:R-:W-:Y:S04]  /*b580*/  STL [R1+0x1178], R50 ;  /* 0x0011783201007387 */ /* 0x004fe80000100800 */
[----:B---3--:R0:W-:Y:S02]  /*b590*/  STL [R1+0x117c], R51 ;  /* 0x00117c3301007387 */ /* 0x0081e40000100800 */
[----:B0-----:R-:W-:-:S05]  /*b5a0*/  IMAD.WIDE R50, R4, 0x2, R90 ;  /* 0x0000000204327825 */ /* 0x001fca00078e025a */
[----:B------:R0:W-:Y:S04]  /*b5b0*/  STL.64 [R1+0xcf8], R50 ;  /* 0x000cf83201007387 */ /* 0x0001e80000100a00 */
[----:B----4-:R-:W-:Y:S04]  /*b5c0*/  STL [R1+0x1338], R44 ;  /* 0x0013382c01007387 */ /* 0x010fe80000100800 */
[----:B------:R-:W2:Y:S01]  /*b5d0*/  @!P4 LDG.E.U16 R55, desc[UR6][R50.64] ;  /* 0x000000063237c981 */ /* 0x000ea2000c1e1500 */
[----:B------:R-:W-:Y:S02]  /*b5e0*/  PRMT R40, RZ, 0x7610, R40 ;  /* 0x00007610ff287816 */ /* 0x000fe40000000028 */
[----:B------:R-:W-:Y:S01]  /*b5f0*/  PRMT R41, RZ, 0x7610, R41 ;  /* 0x00007610ff297816 */ /* 0x000fe20000000029 */
[----:B------:R1:W-:Y:S04]  /*b600*/  STL [R1+0x133c], R45 ;  /* 0x00133c2d01007387 */ /* 0x0003e80000100800 */
[----:B------:R-:W-:Y:S04]  /*b610*/  STL.64 [R1+0xcf0], R48 ;  /* 0x000cf03001007387 */ /* 0x000fe80000100a00 */
[----:B0-----:R-:W3:Y:S01]  /*b620*/  LDL.LU.64 R50, [R1+0x2450] ;  /* 0x0024500001327983 */ /* 0x001ee20000300a00 */
[----:B-1----:R-:W-:-:S03]  /*b630*/  IMAD.WIDE R44, R6, 0x2, R88 ;  /* 0x00000002062c7825 */ /* 0x002fc600078e0258 */
[----:B------:R0:W4:Y:S04]  /*b640*/  @!P0 LDG.E.U16 R41, desc[UR6][R46.64] ;  /* 0x000000062e298981 */ /* 0x000128000c1e1500 */
[----:B------:R1:W4:Y:S01]  /*b650*/  @!P0 LDG.E.U16 R40, desc[UR6][R44.64] ;  /* 0x000000062c288981 */ /* 0x000322000c1e1500 */
[C---:B------:R-:W-:Y:S02]  /*b660*/  VIADD R4, R5.reuse, 0xffffffbb ;  /* 0xffffffbb05047836 */ /* 0x040fe40000000000 */
[----:B------:R-:W-:Y:S01]  /*b670*/  VIADD R7, R5, 0xffffffc1 ;  /* 0xffffffc105077836 */ /* 0x000fe20000000000 */
[----:B------:R0:W-:Y:S02]  /*b680*/  STL.64 [R1+0xce8], R46 ;  /* 0x000ce82e01007387 */ /* 0x0001e40000100a00 */
[----:B------:R-:W-:Y:S01]  /*b690*/  ISETP.GE.U32.AND P0, PT, R4, 0x7ffffebc, PT ;  /* 0x7ffffebc0400780c */ /* 0x000fe20003f06070 */
[C---:B------:R-:W-:Y:S01]  /*b6a0*/  IMAD R4, R2.reuse, 0x3d, RZ ;  /* 0x0000003d02047824 */ /* 0x040fe200078e02ff */
[----:B------:R-:W-:Y:S01]  /*b6b0*/  ISETP.GE.U32.AND P3, PT, R7, 0x7ffffec2, PT ;  /* 0x7ffffec20700780c */ /* 0x000fe20003f66070 */
[----:B------:R-:W-:-:S02]  /*b6c0*/  IMAD R6, R2, 0x3e, RZ ;  /* 0x0000003e02067824 */ /* 0x000fc400078e02ff */
[----:B0-----:R-:W-:Y:S01]  /*b6d0*/  IMAD.WIDE R46, R4, 0x2, R88 ;  /* 0x00000002042e7825 */ /* 0x001fe200078e0258 */
[----:B------:R-:W-:Y:S02]  /*b6e0*/  PRMT R42, RZ, 0x7610, R42 ;  /* 0x00007610ff2a7816 */ /* 0x000fe4000000002a */
[----:B------:R-:W-:Y:S01]  /*b6f0*/  PRMT R43, RZ, 0x7610, R43 ;  /* 0x00007610ff2b7816 */ /* 0x000fe2000000002b */
[----:B------:R-:W-:-:S06]  /*b700*/  IMAD.WIDE R48, R6, 0x2, R90 ;  /* 0x0000000206307825 */ /* 0x000fcc00078e025a */
[----:B------:R0:W4:Y:S04]  /*b710*/  @!P3 LDG.E.U16 R43, desc[UR6][R48.64] ;  /* 0x00000006302bb981 */ /* 0x000128000c1e1500 */
[----:B--2---:R-:W-:Y:S04]  /*b720*/  STL.64 [R1+0x21a8], R54 ;  /* 0x0021a83601007387 */ /* 0x004fe80000100a00 */
[----:B------:R1:W-:Y:S04]  /*b730*/  STL.64 [R1+0xce0], R44 ;  /* 0x000ce02c01007387 */ /* 0x0003e80000100a00 */
[----:B------:R-:W-:Y:S01]  /*b740*/  STL.64 [R1+0x2208], R54 ;  /* 0x0022083601007387 */ /* 0x000fe20000100a00 */
[----:B---3--:R-:W-:-:S02]  /*b750*/  PRMT R50, RZ, 0x7610, R50 ;  /* 0x00007610ff327816 */ /* 0x008fc40000000032 */
[----:B------:R-:W-:Y:S01]  /*b760*/  PRMT R51, RZ, 0x7610, R51 ;  /* 0x00007610ff337816 */ /* 0x000fe20000000033 */
[----:B-1----:R-:W-:-:S03]  /*b770*/  IMAD.WIDE R44, R6, 0x2, R88 ;  /* 0x00000002062c7825 */ /* 0x002fc600078e0258 */
[----:B------:R-:W2:Y:S04]  /*b780*/  @!P1 LDG.E.U16 R50, desc[UR6][R46.64] ;  /* 0x000000062e329981 */ /* 0x000ea8000c1e1500 */
[----:B----4-:R-:W-:Y:S04]  /*b790*/  STL [R1+0x6c], R40 ;  /* 0x00006c2801007387 */ /* 0x010fe80000100800 */
[----:B------:R1:W-:Y:S04]  /*b7a0*/  STL [R1+0x70], R41 ;  /* 0x0000702901007387 */ /* 0x0003e80000100800 */
[----:B------:R3:W4:Y:S01]  /*b7b0*/  @!P3 LDG.E.U16 R42, desc[UR6][R44.64] ;  /* 0x000000062c2ab981 */ /* 0x000722000c1e1500 */
[----:B-1----:R-:W-:-:S05]  /*b7c0*/  IMAD.WIDE R40, R4, 0x2, R90 ;  /* 0x0000000204287825 */ /* 0x002fca00078e025a */
[----:B------:R-:W4:Y:S04]  /*b7d0*/  @!P1 LDG.E.U16 R51, desc[UR6][R40.64] ;  /* 0x0000000628339981 */ /* 0x000f28000c1e1500 */
[----:B------:R1:W-:Y:S04]  /*b7e0*/  STL.64 [R1+0xcd8], R40 ;  /* 0x000cd82801007387 */ /* 0x0003e80000100a00 */
[----:B------:R0:W-:Y:S04]  /*b7f0*/  STL.64 [R1+0xcd0], R46 ;  /* 0x000cd02e01007387 */ /* 0x0001e80000100a00 */
[----:B-1----:R-:W4:Y:S04]  /*b800*/  LDL.LU.64 R40, [R1+0x2448] ;  /* 0x0024480001287983 */ /* 0x002f280000300a00 */
[----:B0-----:R-:W4:Y:S01]  /*b810*/  LDL.LU.64 R46, [R1+0x2440] ;  /* 0x00244000012e7983 */ /* 0x001f220000300a00 */
[----:B------:R-:W-:-:S02]  /*b820*/  VIADD R4, R5, 0xffffffb9 ;  /* 0xffffffb905047836 */ /* 0x000fc40000000000 */
[----:B------:R-:W-:Y:S01]  /*b830*/  VIADD R7, R5, 0xffffffbc ;  /* 0xffffffbc05077836 */ /* 0x000fe20000000000 */
[----:B------:R0:W-:Y:S02]  /*b840*/  STL.64 [R1+0xcc8], R48 ;  /* 0x000cc83001007387 */ /* 0x0001e40000100a00 */
[----:B------:R-:W-:Y:S01]  /*b850*/  ISETP.GE.U32.AND P3, PT, R4, 0x7ffffeba, PT ;  /* 0x7ffffeba0400780c */ /* 0x000fe20003f66070 */
[C---:B------:R-:W-:Y:S01]  /*b860*/  IMAD R4, R2.reuse, 0x3f, RZ ;  /* 0x0000003f02047824 */ /* 0x040fe200078e02ff */
[----:B------:R3:W-:Y:S01]  /*b870*/  STL.64 [R1+0xcc0], R44 ;  /* 0x000cc02c01007387 */ /* 0x0007e20000100a00 */
[----:B------:R-:W-:Y:S01]  /*b880*/  ISETP.GE.U32.AND P4, PT, R7, 0x7ffffebd, PT ;  /* 0x7ffffebd0700780c */ /* 0x000fe20003f86070 */
[----:B------:R-:W-:Y:S01]  /*b890*/  IMAD R6, R2, 0x43, RZ ;  /* 0x0000004302067824 */ /* 0x000fe200078e02ff */
[----:B------:R-:W-:Y:S02]  /*b8a0*/  PRMT R53, RZ, 0x7610, R53 ;  /* 0x00007610ff357816 */ /* 0x000fe40000000035 */
[----:B------:R-:W-:Y:S01]  /*b8b0*/  PRMT R52, RZ, 0x7610, R52 ;  /* 0x00007610ff347816 */ /* 0x000fe20000000034 */
[----:B0-----:R-:W-:-:S04]  /*b8c0*/  IMAD.WIDE R48, R4, 0x2, R88 ;  /* 0x0000000204307825 */ /* 0x001fc800078e0258 */
[----:B---3--:R-:W-:-:S05]  /*b8d0*/  IMAD.WIDE R44, R6, 0x2, R90 ;  /* 0x00000002062c7825 */ /* 0x008fca00078e025a */
[----:B------:R-:W3:Y:S04]  /*b8e0*/  @!P4 LDG.E.U16 R53, desc[UR6][R44.64] ;  /* 0x000000062c35c981 */ /* 0x000ee8000c1e1500 */
[----:B--2---:R-:W-:Y:S04]  /*b8f0*/  STL [R1+0x1130], R50 ;  /* 0x0011303201007387 */ /* 0x004fe80000100800 */
[----:B----4-:R0:W-:Y:S02]  /*b900*/  STL [R1+0x1134], R51 ;  /* 0x0011343301007387 */ /* 0x0101e40000100800 */
[----:B0-----:R-:W-:-:S05]  /*b910*/  IMAD.WIDE R50, R4, 0x2, R90 ;  /* 0x0000000204327825 */ /* 0x001fca00078e025a */
[----:B------:R-:W-:Y:S04]  /*b920*/  STL.64 [R1+0xcb8], R50 ;  /* 0x000cb83201007387 */ /* 0x000fe80000100a00 */
[----:B------:R-:W-:Y:S01]  /*b930*/  STL [R1+0x1190], R42 ;  /* 0x0011902a01007387 */ /* 0x000fe20000100800 */
[----:B------:R-:W-:Y:S02]  /*b940*/  PRMT R47, RZ, 0x7610, R47 ;  /* 0x00007610ff2f7816 */ /* 0x000fe4000000002f */
[----:B------:R-:W-:Y:S01]  /*b950*/  PRMT R46, RZ, 0x7610, R46 ;  /* 0x00007610ff2e7816 */ /* 0x000fe2000000002e */
[----:B------:R0:W-:Y:S04]  /*b960*/  STL [R1+0x1174], R43 ;  /* 0x0011742b01007387 */ /* 0x0001e80000100800 */
[----:B------:R1:W-:Y:S04]  /*b970*/  STL.64 [R1+0xcb0], R48 ;  /* 0x000cb03001007387 */ /* 0x0003e80000100a00 */
[----:B------:R-:W2:Y:S01]  /*b980*/  @!P6 LDG.E.U16 R47, desc[UR6][R50.64] ;  /* 0x00000006322fe981 */ /* 0x000ea2000c1e1500 */
[----:B0-----:R-:W-:-:S03]  /*b990*/  IMAD.WIDE R42, R6, 0x2, R88 ;  /* 0x00000002062a7825 */ /* 0x001fc600078e0258 */
[----:B------:R1:W4:Y:S04]  /*b9a0*/  @!P6 LDG.E.U16 R46, desc[UR6][R48.64] ;  /* 0x00000006302ee981 */ /* 0x000328000c1e1500 */
[----:B------:R0:W3:Y:S04]  /*b9b0*/  @!P4 LDG.E.U16 R52, desc[UR6][R42.64] ;  /* 0x000000062a34c981 */ /* 0x0000e8000c1e1500 */
[----:B------:R-:W2:Y:S01]  /*b9c0*/  LDL.LU.64 R50, [R1+0x2438] ;  /* 0x0024380001327983 */ /* 0x000ea20000300a00 */
[C---:B------:R-:W-:Y:S02]  /*b9d0*/  VIADD R7, R5.reuse, 0xffffffba ;  /* 0xffffffba05077836 */ /* 0x040fe40000000000 */
[----:B------:R-:W-:-:S03]  /*b9e0*/  VIADD R4, R5, 0xffffffb4 ;  /* 0xffffffb405047836 */ /* 0x000fc60000000000 */
[----:B------:R-:W-:Y:S01]  /*b9f0*/  ISETP.GE.U32.AND P1, PT, R7, 0x7ffffebb, PT ;  /* 0x7ffffebb0700780c */ /* 0x000fe20003f26070 */
[----:B------:R0:W-:Y:S01]  /*ba00*/  STL.64 [R1+0xc78], R44 ;  /* 0x000c782c01007387 */ /* 0x0001e20000100a00 */
[----:B------:R-:W-:Y:S01]  /*ba10*/  ISETP.GE.U32.AND P4, PT, R4, 0x7ffffeb5, PT ;  /* 0x7ffffeb50400780c */ /* 0x000fe20003f86070 */
[C---:B------:R-:W-:Y:S02]  /*ba20*/  IMAD R4, R2.reuse, 0x44, RZ ;  /* 0x0000004402047824 */ /* 0x040fe400078e02ff */
[----:B------:R-:W-:Y:S01]  /*ba30*/  IMAD R6, R2, 0x45, RZ ;  /* 0x0000004502067824 */ /* 0x000fe200078e02ff */
[----:B------:R0:W-:Y:S01]  /*ba40*/  STL.64 [R1+0xc70], R42 ;  /* 0x000c702a01007387 */ /* 0x0001e20000100a00 */
[----:B------:R-:W-:Y:S01]  /*ba50*/  PRMT R40, RZ, 0x7610, R40 ;  /* 0x00007610ff287816 */ /* 0x000fe20000000028 */
[----:B-1----:R-:W-:Y:S01]  /*ba60*/  IMAD.WIDE R48, R4, 0x2, R88 ;  /* 0x0000000204307825 */ /* 0x002fe200078e0258 */
[----:B------:R-:W-:-:S03]  /*ba70*/  PRMT R41, RZ, 0x7610, R41 ;  /* 0x00007610ff297816 */ /* 0x000fc60000000029 */
[----:B0-----:R-:W-:-:S04]  /*ba80*/  IMAD.WIDE R44, R6, 0x2, R88 ;  /* 0x00000002062c7825 */ /* 0x001fc800078e0258 */
[----:B------:R-:W-:Y:S01]  /*ba90*/  IMAD.WIDE R42, R4, 0x2, R90 ;  /* 0x00000002042a7825 */ /* 0x000fe200078e025a */
[----:B------:R-:W2:Y:S04]  /*baa0*/  @!P1 LDG.E.U16 R40, desc[UR6][R44.64] ;  /* 0x000000062c289981 */ /* 0x000ea8000c1e1500 */
[----:B---3--:R-:W-:Y:S04]  /*bab0*/  STL.64 [R1+0x2218], R52 ;  /* 0x0022183401007387 */ /* 0x008fe80000100a00 */
[----:B----4-:R-:W-:Y:S01]  /*bac0*/  STL [R1+0x1330], R46 ;  /* 0x0013302e01007387 */ /* 0x010fe20000100800 */
[----:B--2---:R-:W-:-:S02]  /*bad0*/  PRMT R51, RZ, 0x7610, R51 ;  /* 0x00007610ff337816 */ /* 0x004fc40000000033 */
[----:B------:R-:W-:Y:S01]  /*bae0*/  PRMT R50, RZ, 0x7610, R50 ;  /* 0x00007610ff327816 */ /* 0x000fe20000000032 */
[----:B------:R0:W-:Y:S04]  /*baf0*/  STL [R1+0x1334], R47 ;  /* 0x0013342f01007387 */ /* 0x0001e80000100800 */
[----:B------:R1:W-:Y:S04]  /*bb00*/  STL.64 [R1+0xc68], R42 ;  /* 0x000c682a01007387 */ /* 0x0003e80000100a00 */
[----:B------:R-:W2:Y:S01]  /*bb10*/  @!P0 LDG.E.U16 R51, desc[UR6][R42.64] ;  /* 0x000000062a338981 */ /* 0x000ea2000c1e1500 */
[----:B0-----:R-:W-:-:S03]  /*bb20*/  IMAD.WIDE R46, R6, 0x2, R90 ;  /* 0x00000002062e7825 */ /* 0x001fc600078e025a */
[----:B------:R0:W-:Y:S04]  /*bb30*/  STL.64 [R1+0xc60], R48 ;  /* 0x000c603001007387 */ /* 0x0001e80000100a00 */
[----:B------:R3:W4:Y:S04]  /*bb40*/  @!P1 LDG.E.U16 R41, desc[UR6][R46.64] ;  /* 0x000000062e299981 */ /* 0x000728000c1e1500 */
[----:B-1----:R-:W2:Y:S04]  /*bb50*/  LDL.LU.64 R42, [R1+0x2430] ;  /* 0x00243000012a7983 */ /* 0x002ea80000300a00 */
[----:B------:R-:W2:Y:S04]  /*bb60*/  @!P0 LDG.E.U16 R50, desc[UR6][R48.64] ;  /* 0x0000000630328981 */ /* 0x000ea8000c1e1500 */
[----:B0-----:R-:W2:Y:S01]  /*bb70*/  LDL.LU.64 R48, [R1+0x2428] ;  /* 0x0024280001307983 */ /* 0x001ea20000300a00 */
[----:B------:R-:W-:-:S02]  /*bb80*/  VIADD R4, R5, 0xffffffb2 ;  /* 0xffffffb205047836 */ /* 0x000fc40000000000 */
[----:B------:R-:W-:Y:S01]  /*bb90*/  VIADD R7, R5, 0xffffffb8 ;  /* 0xffffffb805077836 */ /* 0x000fe20000000000 */
[----:B------:R3:W-:Y:S02]  /*bba0*/  STL.64 [R1+0xc58], R46 ;  /* 0x000c582e01007387 */ /* 0x0007e40000100a00 */
[----:B------:R-:W-:Y:S01]  /*bbb0*/  ISETP.GE.U32.AND P1, PT, R4, 0x7ffffeb3, PT ;  /* 0x7ffffeb30400780c */ /* 0x000fe20003f26070 */
[----:B------:R-:W-:Y:S01]  /*bbc0*/  IMAD R4, R2, 0x46, RZ ;  /* 0x0000004602047824 */ /* 0x000fe200078e02ff */
[----:B------:R0:W-:Y:S01]  /*bbd0*/  STL.64 [R1+0xc50], R44 ;  /* 0x000c502c01007387 */ /* 0x0001e20000100a00 */
[----:B------:R-:W-:-:S03]  /*bbe0*/  ISETP.GE.U32.AND P6, PT, R7, 0x7ffffeb9, PT ;  /* 0x7ffffeb90700780c */ /* 0x000fc60003fc6070 */
[----:B------:R-:W-:Y:S01]  /*bbf0*/  STL [R1+0x1128], R40 ;  /* 0x0011282801007387 */ /* 0x000fe20000100800 */
[----:B------:R-:W-:-:S04]  /*bc00*/  IMAD R6, R2, 0x47, RZ ;  /* 0x0000004702067824 */ /* 0x000fc800078e02ff */
[----:B---3--:R-:W-:-:S04]  /*bc10*/  IMAD.WIDE R46, R6, 0x2, R90 ;  /* 0x00000002062e7825 */ /* 0x008fc800078e025a */
[----:B0-----:R-:W-:Y:S01]  /*bc20*/  IMAD.WIDE R44, R6, 0x2, R88 ;  /* 0x00000002062c7825 */ /* 0x001fe200078e0258 */
[----:B----4-:R0:W-:Y:S04]  /*bc30*/  STL [R1+0x112c], R41 ;  /* 0x00112c2901007387 */ /* 0x0101e80000100800 */
[----:B--2---:R-:W-:Y:S01]  /*bc40*/  STL [R1+0x64], R50 ;  /* 0x0000643201007387 */ /* 0x004fe20000100800 */
[----:B0-----:R-:W-:-:S03]  /*bc50*/  IMAD.WIDE R40, R4, 0x2, R90 ;  /* 0x0000000204287825 */ /* 0x001fc600078e025a */
[----:B------:R0:W-:Y:S01]  /*bc60*/  STL [R1+0x68], R51 ;  /* 0x0000683301007387 */ /* 0x0001e20000100800 */
[----:B------:R-:W-:Y:S02]  /*bc70*/  PRMT R49, RZ, 0x7610, R49 ;  /* 0x00007610ff317816 */ /* 0x000fe40000000031 */
[----:B------:R-:W-:Y:S01]  /*bc80*/  PRMT R48, RZ, 0x7610, R48 ;  /* 0x00007610ff307816 */ /* 0x000fe20000000030 */
[----:B0-----:R-:W-:Y:S01]  /*bc90*/  IMAD.WIDE R50, R4, 0x2, R88 ;  /* 0x0000000204327825 */ /* 0x001fe200078e0258 */
[----:B------:R0:W-:Y:S01]  /*bca0*/  STL.64 [R1+0xc48], R40 ;  /* 0x000c482801007387 */ /* 0x0001e20000100a00 */
[----:B------:R-:W-:Y:S02]  /*bcb0*/  PRMT R42, RZ, 0x7610, R42 ;  /* 0x00007610ff2a7816 */ /* 0x000fe4000000002a */
[----:B------:R-:W-:Y:S01]  /*bcc0*/  PRMT R43, RZ, 0x7610, R43 ;  /* 0x00007610ff2b7816 */ /* 0x000fe2000000002b */
[----:B------:R1:W-:Y:S04]  /*bcd0*/  STL.64 [R1+0xc40], R50 ;  /* 0x000c403201007387 */ /* 0x0003e80000100a00 */
[----:B------:R-:W2:Y:S04]  /*bce0*/  @!P3 LDG.E.U16 R49, desc[UR6][R40.64] ;  /* 0x000000062831b981 */ /* 0x000ea8000c1e1500 */
[----:B------:R-:W3:Y:S04]  /*bcf0*/  @!P3 LDG.E.U16 R48, desc[UR6][R50.64] ;  /* 0x000000063230b981 */ /* 0x000ee8000c1e1500 */
[----:B------:R-:W4:Y:S04]  /*bd00*/  @!P6 LDG.E.U16 R42, desc[UR6][R44.64] ;  /* 0x000000062c2ae981 */ /* 0x000f28000c1e1500 */
[----:B0-----:R-:W4:Y:S04]  /*bd10*/  LDL.LU.64 R40, [R1+0x2420] ;  /* 0x0024200001287983 */ /* 0x001f280000300a00 */
[----:B-1----:R-:W4:Y:S04]  /*bd20*/  LDL.LU.64 R50, [R1+0x2418] ;  /* 0x0024180001327983 */ /* 0x002f280000300a00 */
[----:B------:R0:W4:Y:S01]  /*bd30*/  @!P6 LDG.E.U16 R43, desc[UR6][R46.64] ;  /* 0x000000062e2be981 */ /* 0x000122000c1e1500 */
[----:B------:R-:W-:-:S02]  /*bd40*/  VIADD R4, R5, 0xffffffb0 ;  /* 0xffffffb005047836 */ /* 0x000fc40000000000 */
[----:B------:R-:W-:-:S03]  /*bd50*/  VIADD R7, R5, 0xffffffb3 ;  /* 0xffffffb305077836 */ /* 0x000fc60000000000 */
[----:B------:R-:W-:Y:S01]  /*bd60*/  ISETP.GE.U32.AND P6, PT, R4, 0x7ffffeb1, PT ;  /* 0x7ffffeb10400780c */ /* 0x000fe20003fc6070 */
[----:B------:R-:W-:Y:S01]  /*bd70*/  IMAD R4, R2, 0x4b, RZ ;  /* 0x0000004b02047824 */ /* 0x000fe200078e02ff */
[----:B------:R0:W-:Y:S01]  /*bd80*/  STL.64 [R1+0xc38], R46 ;  /* 0x000c382e01007387 */ /* 0x0001e20000100a00 */
[----:B------:R-:W-:-:S03]  /*bd90*/  ISETP.GE.U32.AND P0, PT, R7, 0x7ffffeb4, PT ;  /* 0x7ffffeb40700780c */ /* 0x000fc60003f06070 */
[----:B------:R1:W-:Y:S01]  /*bda0*/  STL.64 [R1+0xc30], R44 ;  /* 0x000c302c01007387 */ /* 0x0003e20000100a00 */
[----:B------:R-:W-:Y:S02]  /*bdb0*/  IMAD R6, R2, 0x4c, RZ ;  /* 0x0000004c02067824 */ /* 0x000fe400078e02ff */
[----:B0-----:R-:W-:-:S04]  /*bdc0*/  IMAD.WIDE R46, R4, 0x2, R90 ;  /* 0x00000002042e7825 */ /* 0x001fc800078e025a */
[----:B-1----:R-:W-:Y:S01]  /*bdd0*/  IMAD.WIDE R44, R6, 0x2, R90 ;  /* 0x00000002062c7825 */ /* 0x002fe200078e025a */
[----:B---3--:R-:W-:Y:S04]  /*bde0*/  STL [R1+0x126c], R48 ;  /* 0x00126c3001007387 */ /* 0x008fe80000100800 */
[----:B--2---:R0:W-:Y:S04]  /*bdf0*/  STL [R1+0x118c], R49 ;  /* 0x00118c3101007387 */ /* 0x0041e80000100800 */
[----:B------:R-:W-:Y:S01]  /*be00*/  STL.64 [R1+0xbf8], R46 ;  /* 0x000bf82e01007387 */ /* 0x000fe20000100a00 */
[----:B----4-:R-:W-:Y:S01]  /*be10*/  PRMT R51, RZ, 0x7610, R51 ;  /* 0x00007610ff337816 */ /* 0x010fe20000000033 */
[----:B0-----:R-:W-:-:S02]  /*be20*/  IMAD.WIDE R48, R4, 0x2, R88 ;  /* 0x0000000204307825 */ /* 0x001fc400078e0258 */
[----:B------:R-:W-:Y:S01]  /*be30*/  STL [R1+0x1328], R42 ;  /* 0x0013282a01007387 */ /* 0x000fe20000100800 */
[----:B------:R-:W-:-:S03]  /*be40*/  PRMT R40, RZ, 0x7610, R40 ;  /* 0x00007610ff287816 */ /* 0x000fc60000000028 */
[----:B------:R0:W-:Y:S01]  /*be50*/  STL [R1+0x132c], R43 ;  /* 0x00132c2b01007387 */ /* 0x0001e20000100800 */
[----:B------:R-:W-:-:S03]  /*be60*/  PRMT R41, RZ, 0x7610, R41 ;  /* 0x00007610ff297816 */ /* 0x000fc60000000029 */
[----:B------:R1:W-:Y:S04]  /*be70*/  STL.64 [R1+0xbf0], R48 ;  /* 0x000bf03001007387 */ /* 0x0003e80000100a00 */
[----:B------:R-:W2:Y:S01]  /*be80*/  @!P4 LDG.E.U16 R51, desc[UR6][R46.64] ;  /* 0x000000062e33c981 */ /* 0x000ea2000c1e1500 */
[----:B0-----:R-:W-:-:S03]  /*be90*/  IMAD.WIDE R42, R6, 0x2, R88 ;  /* 0x00000002062a7825 */ /* 0x001fc600078e0258 */
[----:B------:R-:W3:Y:S04]  /*bea0*/  @!P0 LDG.E.U16 R41, desc[UR6][R44.64] ;  /* 0x000000062c298981 */ /* 0x000ee8000c1e1500 */
[----:B------:R-:W4:Y:S04]  /*beb0*/  @!P0 LDG.E.U16 R40, desc[UR6][R42.64] ;  /* 0x000000062a288981 */ /* 0x000f28000c1e1500 */
[----:B------:R-:W2:Y:S01]  /*bec0*/  LDL.LU.64 R46, [R1+0x2410] ;  /* 0x00241000012e7983 */ /* 0x000ea20000300a00 */
[C---:B------:R-:W-:Y:S01]  /*bed0*/  VIADD R4, R5.reuse, 0xffffffab ;  /* 0xffffffab05047836 */ /* 0x040fe20000000000 */
[----:B------:R-:W-:Y:S01]  /*bee0*/  PRMT R50, RZ, 0x7610, R50 ;  /* 0x00007610ff327816 */ /* 0x000fe20000000032 */
[----:B------:R-:W-:-:S03]  /*bef0*/  VIADD R7, R5, 0xffffffb1 ;  /* 0xffffffb105077836 */ /* 0x000fc60000000000 */
[----:B------:R-:W-:Y:S01]  /*bf00*/  ISETP.GE.U32.AND P0, PT, R4, 0x7ffffeac, PT ;  /* 0x7ffffeac0400780c */ /* 0x000fe20003f06070 */
[----:B------:R-:W-:Y:S01]  /*bf10*/  IMAD R4, R2, 0x4d, RZ ;  /* 0x0000004d02047824 */ /* 0x000fe200078e02ff */
[----:B------:R-:W-:Y:S01]  /*bf20*/  STL.64 [R1+0xbe8], R44 ;  /* 0x000be82c01007387 */ /* 0x000fe20000100a00 */
[----:B------:R-:W-:-:S03]  /*bf30*/  ISETP.GE.U32.AND P3, PT, R7, 0x7ffffeb2, PT ;  /* 0x7ffffeb20700780c */ /* 0x000fc60003f66070 */
[----:B------:R1:W3:Y:S04]  /*bf40*/  @!P4 LDG.E.U16 R50, desc[UR6][R48.64] ;  /* 0x000000063032c981 */ /* 0x0002e8000c1e1500 */
[----:B------:R0:W-:Y:S01]  /*bf50*/  STL.64 [R1+0xbe0], R42 ;  /* 0x000be02a01007387 */ /* 0x0001e20000100a00 */
[----:B------:R-:W-:Y:S02]  /*bf60*/  IMAD R6, R2, 0x4e, RZ ;  /* 0x0000004e02067824 */ /* 0x000fe400078e02ff */
[----:B-1----:R-:W-:-:S04]  /*bf70*/  IMAD.WIDE R48, R4, 0x2, R88 ;  /* 0x0000000204307825 */ /* 0x002fc800078e0258 */
[----:B0-----:R-:W-:Y:S01]  /*bf80*/  IMAD.WIDE R42, R4, 0x2, R90 ;  /* 0x00000002042a7825 */ /* 0x001fe200078e025a */
[----:B------:R-:W-:-:S04]  /*bf90*/  PRMT R38, RZ, 0x7610, R38 ;  /* 0x00007610ff267816 */ /* 0x000fc80000000026 */
[----:B------:R0:W-:Y:S01]  /*bfa0*/  STL.64 [R1+0xbd8], R42 ;  /* 0x000bd82a01007387 */ /* 0x0001e20000100a00 */
[----:B------:R-:W-:Y:S01]  /*bfb0*/  PRMT R39, RZ, 0x7610, R39 ;  /* 0x00007610ff277816 */ /* 0x000fe20000000027 */
[----:B------:R-:W-:-:S05]  /*bfc0*/  IMAD.WIDE R44, R6, 0x2, R90 ;  /* 0x00000002062c7825 */ /* 0x000fca00078e025a */
[----:B------:R1:W3:Y:S01]  /*bfd0*/  @!P3 LDG.E.U16 R39, desc[UR6][R44.64] ;  /* 0x000000062c27b981 */ /* 0x0002e2000c1e1500 */
[----:B--2---:R-:W-:Y:S02]  /*bfe0*/  PRMT R46, RZ, 0x7610, R46 ;  /* 0x00007610ff2e7816 */ /* 0x004fe4000000002e */
[----:B------:R-:W-:Y:S01]  /*bff0*/  PRMT R47, RZ, 0x7610, R47 ;  /* 0x00007610ff2f7816 */ /* 0x000fe2000000002f */
[----:B----4-:R-:W-:Y:S04]  /*c000*/  STL [R1+0x5c], R40 ;  /* 0x00005c2801007387 */ /* 0x010fe80000100800 */
[----:B------:R-:W2:Y:S04]  /*c010*/  @!P1 LDG.E.U16 R46, desc[UR6][R48.64] ;  /* 0x00000006302e9981 */ /* 0x000ea8000c1e1500 */
[----:B------:R-:W4:Y:S04]  /*c020*/  @!P1 LDG.E.U16 R47, desc[UR6][R42.64] ;  /* 0x000000062a2f9981 */ /* 0x000f28000c1e1500 */
[----:B---3--:R3:W-:Y:S04]  /*c030*/  STL [R1+0x60], R41 ;  /* 0x0000602901007387 */ /* 0x0087e80000100800 */
[----:B------:R1:W-:Y:S04]  /*c040*/  STL.64 [R1+0xbd0], R48 ;  /* 0x000bd03001007387 */ /* 0x0003e80000100a00 */
[----:B0-----:R-:W4:Y:S01]  /*c050*/  LDL.LU.64 R42, [R1+0x2408] ;  /* 0x00240800012a7983 */ /* 0x001f220000300a00 */
[----:B---3--:R-:W-:-:S05]  /*c060*/  IMAD.WIDE R40, R6, 0x2, R88 ;  /* 0x0000000206287825 */ /* 0x008fca00078e0258 */
[----:B------:R-:W3:Y:S01]  /*c070*/  @!P3 LDG.E.U16 R38, desc[UR6][R40.64] ;  /* 0x000000062826b981 */ /* 0x000ee2000c1e1500 */
[----:B------:R-:W-:-:S03]  /*c080*/  VIADD R4, R5, 0xffffffa9 ;  /* 0xffffffa905047836 */ /* 0x000fc60000000000 */
[----:B-1----:R-:W3:Y:S02]  /*c090*/  LDL.LU.64 R48, [R1+0x2400] ;  /* 0x0024000001307983 */ /* 0x002ee40000300a00 */
[----:B------:R-:W-:Y:S01]  /*c0a0*/  ISETP.GE.U32.AND P3, PT, R4, 0x7ffffeaa, PT ;  /* 0x7ffffeaa0400780c */ /* 0x000fe20003f66070 */
[----:B------:R-:W-:Y:S01]  /*c0b0*/  IMAD R4, R2, 0x4f, RZ ;  /* 0x0000004f02047824 */ /* 0x000fe200078e02ff */
[----:B------:R0:W-:Y:S04]  /*c0c0*/  STL.64 [R1+0xbc8], R44 ;  /* 0x000bc82c01007387 */ /* 0x0001e80000100a00 */
[----:B------:R-:W-:Y:S01]  /*c0d0*/  STL.64 [R1+0xbc0], R40 ;  /* 0x000bc02801007387 */ /* 0x000fe20000100a00 */
[----:B0-----:R-:W-:-:S03]  /*c0e0*/  IMAD.WIDE R44, R4, 0x2, R88 ;  /* 0x00000002042c7825 */ /* 0x001fc600078e0258 */
[----:B--2---:R-:W-:Y:S04]  /*c0f0*/  STL [R1+0x1120], R46 ;  /* 0x0011202e01007387 */ /* 0x004fe80000100800 */
[----:B----4-:R0:W-:Y:S02]  /*c100*/  STL [R1+0x1124], R47 ;  /* 0x0011242f01007387 */ /* 0x0101e40000100800 */
[----:B0-----:R-:W-:Y:S01]  /*c110*/  IMAD.WIDE R46, R4, 0x2, R90 ;  /* 0x00000002042e7825 */ /* 0x001fe200078e025a */
[----:B------:R-:W-:Y:S02]  /*c120*/  PRMT R43, RZ, 0x7610, R43 ;  /* 0x00007610ff2b7816 */ /* 0x000fe4000000002b */
[----:B------:R-:W-:Y:S02]  /*c130*/  PRMT R42, RZ, 0x7610, R42 ;  /* 0x00007610ff2a7816 */ /* 0x000fe4000000002a */
[----:B------:R0:W-:Y:S04]  /*c140*/  STL.64 [R1+0xbb8], R46 ;  /* 0x000bb82e01007387 */ /* 0x0001e80000100a00 */
[----:B---3--:R-:W-:Y:S04]  /*c150*/  STL [R1+0x1264], R38 ;  /* 0x0012642601007387 */ /* 0x008fe80000100800 */
[----:B------:R1:W-:Y:S04]  /*c160*/  STL [R1+0x1268], R39 ;  /* 0x0012682701007387 */ /* 0x0003e80000100800 */
[----:B------:R2:W-:Y:S04]  /*c170*/  STL.64 [R1+0xbb0], R44 ;  /* 0x000bb02c01007387 */ /* 0x0005e80000100a00 */
[----:B------:R-:W3:Y:S04]  /*c180*/  @!P6 LDG.E.U16 R43, desc[UR6][R46.64] ;  /* 0x000000062e2be981 */ /* 0x000ee8000c1e1500 */
[----:B------:R2:W4:Y:S04]  /*c190*/  @!P6 LDG.E.U16 R42, desc[UR6][R44.64] ;  /* 0x000000062c2ae981 */ /* 0x000528000c1e1500 */
[----:B0-----:R-:W3:Y:S01]  /*c1a0*/  LDL.LU.64 R46, [R1+0x23f8] ;  /* 0x0023f800012e7983 */ /* 0x001ee20000300a00 */
[----:B------:R-:W-:-:S05]  /*c1b0*/  VIADD R7, R5, 0xffffffac ;  /* 0xffffffac05077836 */ /* 0x000fca0000000000 */
[----:B------:R-:W-:Y:S01]  /*c1c0*/  ISETP.GE.U32.AND P4, PT, R7, 0x7ffffead, PT ;  /* 0x7ffffead0700780c */ /* 0x000fe20003f86070 */
[----:B------:R-:W-:Y:S01]  /*c1d0*/  IMAD R6, R2, 0x53, RZ ;  /* 0x0000005302067824 */ /* 0x000fe200078e02ff */
[----:B------:R-:W-:Y:S01]  /*c1e0*/  PRMT R49, RZ, 0x7610, R49 ;  /* 0x00007610ff317816 */ /* 0x000fe20000000031 */
[----:B------:R-:W-:Y:S01]  /*c1f0*/  VIADD R7, R5, 0xffffffaa ;  /* 0xffffffaa05077836 */ /* 0x000fe20000000000 */
[----:B------:R-:W-:Y:S01]  /*c200*/  PRMT R48, RZ, 0x7610, R48 ;  /* 0x00007610ff307816 */ /* 0x000fe20000000030 */
[----:B------:R-:W-:-:S04]  /*c210*/  IMAD.WIDE R40, R6, 0x2, R90 ;  /* 0x0000000206287825 */ /* 0x000fc800078e025a */
[----:B-1----:R-:W-:Y:S01]  /*c220*/  IMAD.WIDE R38, R6, 0x2, R88 ;  /* 0x0000000206267825 */ /* 0x002fe200078e0258 */
[----:B------:R-:W-:-:S03]  /*c230*/  ISETP.GE.U32.AND P1, PT, R7, 0x7ffffeab, PT ;  /* 0x7ffffeab0700780c */ /* 0x000fc60003f26070 */
[----:B------:R-:W-:Y:S01]  /*c240*/  VIADD R4, R5, 0xffffffa4 ;  /* 0xffffffa405047836 */ /* 0x000fe20000000000 */
[----:B------:R0:W3:Y:S01]  /*c250*/  @!P4 LDG.E.U16 R49, desc[UR6][R40.64] ;  /* 0x000000062831c981 */ /* 0x0000e2000c1e1500 */
[----:B------:R-:W-:-:S03]  /*c260*/  IMAD R6, R2, 0x55, RZ ;  /* 0x0000005502067824 */ /* 0x000fc600078e02ff */
[----:B------:R1:W3:Y:S01]  /*c270*/  @!P4 LDG.E.U16 R48, desc[UR6][R38.64] ;  /* 0x000000062630c981 */ /* 0x0002e2000c1e1500 */
[----:B------:R-:W-:Y:S01]  /*c280*/  ISETP.GE.U32.AND P4, PT, R4, 0x7ffffea5, PT ;  /* 0x7ffffea50400780c */ /* 0x000fe20003f86070 */
[----:B------:R-:W-:Y:S02]  /*c290*/  IMAD R4, R2, 0x54, RZ ;  /* 0x0000005402047824 */ /* 0x000fe400078e02ff */
[----:B------:R0:W-:Y:S01]  /*c2a0*/  STL.64 [R1+0xb78], R40 ;  /* 0x000b782801007387 */ /* 0x0001e20000100a00 */
[----:B------:R-:W-:-:S03]  /*c2b0*/  PRMT R36, RZ, 0x7610, R36 ;  /* 0x00007610ff247816 */ /* 0x000fc60000000024 */
[----:B------:R1:W-:Y:S01]  /*c2c0*/  STL.64 [R1+0xb70], R38 ;  /* 0x000b702601007387 */ /* 0x0003e20000100a00 */
[----:B------:R-:W-:Y:S01]  /*c2d0*/  PRMT R37, RZ, 0x7610, R37 ;  /* 0x00007610ff257816 */ /* 0x000fe20000000025 */
[----:B--2---:R-:W-:-:S04]  /*c2e0*/  IMAD.WIDE R44, R4, 0x2, R88 ;  /* 0x00000002042c7825 */ /* 0x004fc800078e0258 */
[----:B0-----:R-:W-:-:S04]  /*c2f0*/  IMAD.WIDE R40, R6, 0x2, R88 ;  /* 0x0000000206287825 */ /* 0x001fc800078e0258 */
[----:B-1----:R-:W-:Y:S01]  /*c300*/  IMAD.WIDE R38, R4, 0x2, R90 ;  /* 0x0000000204267825 */ /* 0x002fe200078e025a */
[----:B------:R-:W2:Y:S04]  /*c310*/  @!P1 LDG.E.U16 R36, desc[UR6][R40.64] ;  /* 0x0000000628249981 */ /* 0x000ea8000c1e1500 */
[----:B----4-:R-:W-:Y:S04]  /*c320*/  STL [R1+0x1320], R42 ;  /* 0x0013202a01007387 */ /* 0x010fe80000100800 */
[----:B---3--:R0:W-:Y:S01]  /*c330*/  STL [R1+0x1324], R43 ;  /* 0x0013242b01007387 */ /* 0x0081e20000100800 */
[----:B------:R-:W-:-:S02]  /*c340*/  PRMT R47, RZ, 0x7610, R47 ;  /* 0x00007610ff2f7816 */ /* 0x000fc4000000002f */
[----:B------:R-:W-:Y:S01]  /*c350*/  PRMT R46, RZ, 0x7610, R46 ;  /* 0x00007610ff2e7816 */ /* 0x000fe2000000002e */
[----:B------:R1:W-:Y:S01]  /*c360*/  STL.64 [R1+0xb68], R38 ;  /* 0x000b682601007387 */ /* 0x0003e20000100a00 */
[----:B0-----:R-:W-:-:S03]  /*c370*/  IMAD.WIDE R42, R6, 0x2, R90 ;  /* 0x00000002062a7825 */ /* 0x001fc600078e025a */
[----:B------:R0:W-:Y:S04]  /*c380*/  STL.64 [R1+0xb60], R44 ;  /* 0x000b602c01007387 */ /* 0x0001e80000100a00 */
[----:B------:R-:W3:Y:S04]  /*c390*/  @!P0 LDG.E.U16 R47, desc[UR6][R38.64] ;  /* 0x00000006262f8981 */ /* 0x000ee8000c1e1500 */
[----:B------:R4:W3:Y:S04]  /*c3a0*/  @!P1 LDG.E.U16 R37, desc[UR6][R42.64] ;  /* 0x000000062a259981 */ /* 0x0008e8000c1e1500 */
[----:B------:R-:W3:Y:S04]  /*c3b0*/  @!P0 LDG.E.U16 R46, desc[UR6][R44.64] ;  /* 0x000000062c2e8981 */ /* 0x000ee8000c1e1500 */
[----:B-1----:R-:W3:Y:S04]  /*c3c0*/  LDL.LU.64 R38, [R1+0x23f0] ;  /* 0x0023f00001267983 */ /* 0x002ee80000300a00 */
[----:B0-----:R-:W3:Y:S01]  /*c3d0*/  LDL.LU.64 R44, [R1+0x23e8] ;  /* 0x0023e800012c7983 */ /* 0x001ee20000300a00 */
[----:B------:R-:W-:-:S02]  /*c3e0*/  VIADD R4, R5, 0xffffffa2 ;  /* 0xffffffa205047836 */ /* 0x000fc40000000000 */
[----:B------:R-:W-:Y:S01]  /*c3f0*/  VIADD R7, R5, 0xffffffa8 ;  /* 0xffffffa805077836 */ /* 0x000fe20000000000 */
[----:B------:R4:W-:Y:S02]  /*c400*/  STL.64 [R1+0xb58], R42 ;  /* 0x000b582a01007387 */ /* 0x0009e40000100a00 */
[----:B------:R-:W-:Y:S01]  /*c410*/  ISETP.GE.U32.AND P1, PT, R4, 0x7ffffea3, PT ;  /* 0x7ffffea30400780c */ /* 0x000fe20003f26070 */
[----:B------:R-:W-:Y:S01]  /*c420*/  IMAD R4, R2, 0x56, RZ ;  /* 0x0000005602047824 */ /* 0x000fe200078e02ff */
[----:B------:R0:W-:Y:S01]  /*c430*/  STL.64 [R1+0xb50], R40 ;  /* 0x000b502801007387 */ /* 0x0001e20000100a00 */
[----:B------:R-:W-:-:S03]  /*c440*/  ISETP.GE.U32.AND P6, PT, R7, 0x7ffffea9, PT ;  /* 0x7ffffea90700780c */ /* 0x000fc60003fc6070 */
[----:B--2---:R-:W-:Y:S01]  /*c450*/  STL [R1+0x1118], R36 ;  /* 0x0011182401007387 */ /* 0x004fe20000100800 */
[----:B------:R-:W-:-:S04]  /*c460*/  IMAD R6, R2, 0x57, RZ ;  /* 0x0000005702067824 */ /* 0x000fc800078e02ff */
[----:B----4-:R-:W-:-:S04]  /*c470*/  IMAD.WIDE R42, R6, 0x2, R90 ;  /* 0x00000002062a7825 */ /* 0x010fc800078e025a */
[----:B0-----:R-:W-:Y:S01]  /*c480*/  IMAD.WIDE R40, R6, 0x2, R88 ;  /* 0x0000000206287825 */ /* 0x001fe200078e0258 */
[----:B---3--:R0:W-:Y:S04]  /*c490*/  STL [R1+0x111c], R37 ;  /* 0x00111c2501007387 */ /* 0x0081e80000100800 */
[----:B------:R-:W-:Y:S04]  /*c4a0*/  STL [R1+0x54], R46 ;  /* 0x0000542e01007387 */ /* 0x000fe80000100800 */
[----:B------:R1:W-:Y:S01]  /*c4b0*/  STL [R1+0x58], R47 ;  /* 0x0000582f01007387 */ /* 0x0003e20000100800 */
[----:B0-----:R-:W-:Y:S01]  /*c4c0*/  IMAD.WIDE R36, R4, 0x2, R90 ;  /* 0x0000000204247825 */ /* 0x001fe200078e025a */
[----:B------:R-:W-:-:S02]  /*c4d0*/  PRMT R45, RZ, 0x7610, R45 ;  /* 0x00007610ff2d7816 */ /* 0x000fc4000000002d */
[----:B------:R-:W-:Y:S01]  /*c4e0*/  PRMT R44, RZ, 0x7610, R44 ;  /* 0x00007610ff2c7816 */ /* 0x000fe2000000002c */
[----:B-1----:R-:W-:Y:S01]  /*c4f0*/  IMAD.WIDE R46, R4, 0x2, R88 ;  /* 0x00000002042e7825 */ /* 0x002fe200078e0258 */
        /* <DEDUP_REMOVED lines=387> */
[----:B------:R-:W-:Y:S02]  /*dd30*/  ISETP.GE.U32.AND P6, PT, R7, 0x7ffffe79, PT ;  /* 0x7ffffe790700780c */ /* 0x000fe40003fc6070 */
[----:B------:R0:W-:Y:S01]  /*dd40*/  STL.64 [R1+0x850], R28 ;  /* 0x0008501c01007387 */ /* 0x0001e20000100a00 */
[----:B------:R-:W-:Y:S01]  /*dd50*/  ISETP.GE.U32.AND P1, PT, R4, 0x7ffffe73, PT ;  /* 0x7ffffe730400780c */ /* 0x000fe20003f26070 */
[C---:B------:R-:W-:Y:S02]  /*dd60*/  IMAD R4, R2.reuse, 0x86, RZ ;  /* 0x0000008602047824 */ /* 0x040fe400078e02ff */
[----:B--2---:R-:W-:Y:S01]  /*dd70*/  STL [R1+0x10e8], R24 ;  /* 0x0010e81801007387 */ /* 0x004fe20000100800 */
[----:B------:R-:W-:-:S04]  /*dd80*/  IMAD R6, R2, 0x87, RZ ;  /* 0x0000008702067824 */ /* 0x000fc800078e02ff */
[----:B----4-:R-:W-:-:S04]  /*dd90*/  IMAD.WIDE R30, R6, 0x2, R90 ;  /* 0x00000002061e7825 */ /* 0x010fc800078e025a */
[----:B0-----:R-:W-:Y:S01]  /*dda0*/  IMAD.WIDE R28, R6, 0x2, R88 ;  /* 0x00000002061c7825 */ /* 0x001fe200078e0258 */
[----:B---3--:R0:W-:Y:S04]  /*ddb0*/  STL [R1+0x10ec], R25 ;  /* 0x0010ec1901007387 */ /* 0x0081e80000100800 */
[----:B------:R-:W-:Y:S04]  /*ddc0*/  STL [R1+0x24], R34 ;  /* 0x0000242201007387 */ /* 0x000fe80000100800 */
[----:B------:R1:W-:Y:S01]  /*ddd0*/  STL [R1+0x28], R35 ;  /* 0x0000282301007387 */ /* 0x0003e20000100800 */
[----:B------:R-:W-:Y:S01]  /*dde0*/  PRMT R26, RZ, 0x7610, R26 ;  /* 0x00007610ff1a7816 */ /* 0x000fe2000000001a */
[----:B0-----:R-:W-:Y:S01]  /*ddf0*/  IMAD.WIDE R24, R4, 0x2, R90 ;  /* 0x0000000204187825 */ /* 0x001fe200078e025a */
[----:B------:R-:W-:-:S02]  /*de00*/  PRMT R32, RZ, 0x7610, R32 ;  /* 0x00007610ff207816 */ /* 0x000fc40000000020 */
[----:B------:R-:W-:Y:S01]  /*de10*/  PRMT R33, RZ, 0x7610, R33 ;  /* 0x00007610ff217816 */ /* 0x000fe20000000021 */
[----:B-1----:R-:W-:Y:S01]  /*de20*/  IMAD.WIDE R34, R4, 0x2, R88 ;  /* 0x0000000204227825 */ /* 0x002fe200078e0258 */
[----:B------:R-:W-:Y:S01]  /*de30*/  PRMT R27, RZ, 0x7610, R27 ;  /* 0x00007610ff1b7816 */ /* 0x000fe2000000001b */
        /* <DEDUP_REMOVED lines=9> */
[----:B------:R-:W-:-:S03]  /*ded0*/  VIADD R7, R5, 0xffffff73 ;  /* 0xffffff7305077836 */ /* 0x000fc60000000000 */
[----:B------:R-:W-:Y:S01]  /*dee0*/  ISETP.GE.U32.AND P6, PT, R4, 0x7ffffe71, PT ;  /* 0x7ffffe710400780c */ /* 0x000fe20003fc6070 */
[C---:B------:R-:W-:Y:S01]  /*def0*/  IMAD R4, R2.reuse, 0x8b, RZ ;  /* 0x0000008b02047824 */ /* 0x040fe200078e02ff */
[----:B------:R0:W-:Y:S01]  /*df00*/  STL.64 [R1+0x838], R30 ;  /* 0x0008381e01007387 */ /* 0x0001e20000100a00 */
[----:B------:R-:W-:Y:S01]  /*df10*/  ISETP.GE.U32.AND P0, PT, R7, 0x7ffffe74, PT ;  /* 0x7ffffe740700780c */ /* 0x000fe20003f06070 */
[----:B------:R-:W-:Y:S02]  /*df20*/  IMAD R6, R2, 0x8c, RZ ;  /* 0x0000008c02067824 */ /* 0x000fe400078e02ff */
[----:B------:R1:W-:Y:S01]  /*df30*/  STL.64 [R1+0x830], R28 ;  /* 0x0008301c01007387 */ /* 0x0003e20000100a00 */
[----:B0-----:R-:W-:-:S04]  /*df40*/  IMAD.WIDE R30, R4, 0x2, R90 ;  /* 0x00000002041e7825 */ /* 0x001fc800078e025a */
[----:B-1----:R-:W-:Y:S01]  /*df50*/  IMAD.WIDE R28, R6, 0x2, R90 ;  /* 0x00000002061c7825 */ /* 0x002fe200078e025a */
[----:B--2---:R-:W-:Y:S04]  /*df60*/  STL [R1+0x122c], R32 ;  /* 0x00122c2001007387 */ /* 0x004fe80000100800 */
[----:B---3--:R0:W-:Y:S04]  /*df70*/  STL [R1+0x1230], R33 ;  /* 0x0012302101007387 */ /* 0x0081e80000100800 */
[----:B------:R-:W-:Y:S04]  /*df80*/  STL.64 [R1+0x7f8], R30 ;  /* 0x0007f81e01007387 */ /* 0x000fe80000100a00 */
[----:B----4-:R-:W-:Y:S01]  /*df90*/  STL [R1+0x12e8], R26 ;  /* 0x0012e81a01007387 */ /* 0x010fe20000100800 */
[----:B------:R-:W-:-:S02]  /*dfa0*/  PRMT R24, RZ, 0x7610, R24 ;  /* 0x00007610ff187816 */ /* 0x000fc40000000018 */
[----:B------:R-:W-:Y:S01]  /*dfb0*/  PRMT R25, RZ, 0x7610, R25 ;  /* 0x00007610ff197816 */ /* 0x000fe20000000019 */
[----:B------:R1:W-:Y:S01]  /*dfc0*/  STL [R1+0x12ec], R27 ;  /* 0x0012ec1b01007387 */ /* 0x0003e20000100800 */
[----:B0-----:R-:W-:Y:S01]  /*dfd0*/  IMAD.WIDE R32, R4, 0x2, R88 ;  /* 0x0000000204207825 */ /* 0x001fe200078e0258 */
[----:B------:R-:W-:-:S03]  /*dfe0*/  PRMT R35, RZ, 0x7610, R35 ;  /* 0x00007610ff237816 */ /* 0x000fc60000000023 */
[----:B------:R0:W2:Y:S01]  /*dff0*/  @!P0 LDG.E.U16 R25, desc[UR6][R28.64] ;  /* 0x000000061c198981 */ /* 0x0000a2000c1e1500 */
[----:B-1----:R-:W-:-:S03]  /*e000*/  IMAD.WIDE R26, R6, 0x2, R88 ;  /* 0x00000002061a7825 */ /* 0x002fc600078e0258 */
[----:B------:R-:W-:Y:S04]  /*e010*/  STL.64 [R1+0x7f0], R32 ;  /* 0x0007f02001007387 */ /* 0x000fe80000100a00 */
[----:B------:R1:W3:Y:S04]  /*e020*/  @!P0 LDG.E.U16 R24, desc[UR6][R26.64] ;  /* 0x000000061a188981 */ /* 0x0002e8000c1e1500 */
[----:B------:R-:W4:Y:S04]  /*e030*/  @!P4 LDG.E.U16 R35, desc[UR6][R30.64] ;  /* 0x000000061e23c981 */ /* 0x000f28000c1e1500 */
[----:B------:R-:W4:Y:S01]  /*e040*/  LDL.LU.64 R30, [R1+0x2310] ;  /* 0x00231000011e7983 */ /* 0x000f220000300a00 */
[----:B------:R-:W-:-:S02]  /*e050*/  VIADD R4, R5, 0xffffff6b ;  /* 0xffffff6b05047836 */ /* 0x000fc40000000000 */
[----:B------:R-:W-:-:S03]  /*e060*/  VIADD R7, R5, 0xffffff71 ;  /* 0xffffff7105077836 */ /* 0x000fc60000000000 */
[----:B------:R-:W-:Y:S01]  /*e070*/  ISETP.GE.U32.AND P0, PT, R4, 0x7ffffe6c, PT ;  /* 0x7ffffe6c0400780c */ /* 0x000fe20003f06070 */
[C---:B------:R-:W-:Y:S01]  /*e080*/  IMAD R4, R2.reuse, 0x8d, RZ ;  /* 0x0000008d02047824 */ /* 0x040fe200078e02ff */
[----:B------:R0:W-:Y:S01]  /*e090*/  STL.64 [R1+0x7e8], R28 ;  /* 0x0007e81c01007387 */ /* 0x0001e20000100a00 */
[----:B------:R-:W-:Y:S01]  /*e0a0*/  ISETP.GE.U32.AND P3, PT, R7, 0x7ffffe72, PT ;  /* 0x7ffffe720700780c */ /* 0x000fe20003f66070 */
[----:B------:R-:W-:Y:S01]  /*e0b0*/  IMAD R6, R2, 0x8e, RZ ;  /* 0x0000008e02067824 */ /* 0x000fe200078e02ff */
[----:B------:R-:W-:Y:S01]  /*e0c0*/  PRMT R34, RZ, 0x7610, R34 ;  /* 0x00007610ff227816 */ /* 0x000fe20000000022 */
[----:B------:R1:W-:Y:S01]  /*e0d0*/  STL.64 [R1+0x7e0], R26 ;  /* 0x0007e01a01007387 */ /* 0x0003e20000100a00 */
[----:B------:R-:W-:Y:S02]  /*e0e0*/  PRMT R22, RZ, 0x7610, R22 ;  /* 0x00007610ff167816 */ /* 0x000fe40000000016 */
[----:B------:R-:W-:Y:S02]  /*e0f0*/  PRMT R23, RZ, 0x7610, R23 ;  /* 0x00007610ff177816 */ /* 0x000fe40000000017 */
[----:B------:R1:W4:Y:S01]  /*e100*/  @!P4 LDG.E.U16 R34, desc[UR6][R32.64] ;  /* 0x000000062022c981 */ /* 0x000322000c1e1500 */
[----:B0-----:R-:W-:-:S05]  /*e110*/  IMAD.WIDE R28, R4, 0x2, R90 ;  /* 0x00000002041c7825 */ /* 0x001fca00078e025a */
[----:B------:R-:W-:Y:S01]  /*e120*/  STL.64 [R1+0x7d8], R28 ;  /* 0x0007d81c01007387 */ /* 0x000fe20000100a00 */
[----:B-1----:R-:W-:-:S04]  /*e130*/  IMAD.WIDE R26, R6, 0x2, R90 ;  /* 0x00000002061a7825 */ /* 0x002fc800078e025a */
[--C-:B------:R-:W-:Y:S01]  /*e140*/  IMAD.WIDE R32, R4, 0x2, R88.reuse ;  /* 0x0000000204207825 */ /* 0x100fe200078e0258 */
[----:B------:R-:W4:Y:S04]  /*e150*/  @!P3 LDG.E.U16 R23, desc[UR6][R26.64] ;  /* 0x000000061a17b981 */ /* 0x000f28000c1e1500 */
[----:B---3--:R-:W-:Y:S04]  /*e160*/  STL [R1+0x1c], R24 ;  /* 0x00001c1801007387 */ /* 0x008fe80000100800 */
[----:B--2---:R0:W-:Y:S02]  /*e170*/  STL [R1+0x20], R25 ;  /* 0x0000201901007387 */ /* 0x0041e40000100800 */
[----:B0-----:R-:W-:Y:S01]  /*e180*/  IMAD.WIDE R24, R6, 0x2, R88 ;  /* 0x0000000206187825 */ /* 0x001fe200078e0258 */
[----:B----4-:R-:W-:-:S02]  /*e190*/  PRMT R31, RZ, 0x7610, R31 ;  /* 0x00007610ff1f7816 */ /* 0x010fc4000000001f */
[----:B------:R-:W-:Y:S02]  /*e1a0*/  PRMT R30, RZ, 0x7610, R30 ;  /* 0x00007610ff1e7816 */ /* 0x000fe4000000001e */
[----:B------:R-:W2:Y:S04]  /*e1b0*/  @!P3 LDG.E.U16 R22, desc[UR6][R24.64] ;  /* 0x000000061816b981 */ /* 0x000ea8000c1e1500 */
[----:B------:R0:W-:Y:S04]  /*e1c0*/  STL.64 [R1+0x7d0], R32 ;  /* 0x0007d02001007387 */ /* 0x0001e80000100a00 */
[----:B------:R-:W3:Y:S04]  /*e1d0*/  @!P1 LDG.E.U16 R31, desc[UR6][R28.64] ;  /* 0x000000061c1f9981 */ /* 0x000ee8000c1e1500 */
[----:B------:R-:W4:Y:S04]  /*e1e0*/  @!P1 LDG.E.U16 R30, desc[UR6][R32.64] ;  /* 0x00000006201e9981 */ /* 0x000f28000c1e1500 */
[----:B------:R-:W3:Y:S01]  /*e1f0*/  LDL.LU.64 R28, [R1+0x2308] ;  /* 0x00230800011c7983 */ /* 0x000ee20000300a00 */
[----:B------:R-:W-:-:S03]  /*e200*/  VIADD R4, R5, 0xffffff69 ;  /* 0xffffff6905047836 */ /* 0x000fc60000000000 */
[----:B0-----:R-:W3:Y:S02]  /*e210*/  LDL.LU.64 R32, [R1+0x2300] ;  /* 0x0023000001207983 */ /* 0x001ee40000300a00 */
[----:B------:R-:W-:Y:S02]  /*e220*/  ISETP.GE.U32.AND P3, PT, R4, 0x7ffffe6a, PT ;  /* 0x7ffffe6a0400780c */ /* 0x000fe40003f66070 */
[----:B------:R-:W-:Y:S01]  /*e230*/  STL.64 [R1+0x7c8], R26 ;  /* 0x0007c81a01007387 */ /* 0x000fe20000100a00 */
[----:B------:R-:W-:-:S03]  /*e240*/  IMAD R4, R2, 0x8f, RZ ;  /* 0x0000008f02047824 */ /* 0x000fc600078e02ff */
[----:B------:R-:W-:Y:S04]  /*e250*/  STL.64 [R1+0x7c0], R24 ;  /* 0x0007c01801007387 */ /* 0x000fe80000100a00 */
[----:B--2---:R-:W-:Y:S04]  /*e260*/  STL [R1+0x1224], R22 ;  /* 0x0012241601007387 */ /* 0x004fe80000100800 */
[----:B------:R0:W-:Y:S04]  /*e270*/  STL [R1+0x1228], R23 ;  /* 0x0012281701007387 */ /* 0x0001e80000100800 */
[----:B----4-:R-:W-:Y:S01]  /*e280*/  STL [R1+0x10e0], R30 ;  /* 0x0010e01e01007387 */ /* 0x010fe20000100800 */
[----:B0-----:R-:W-:-:S03]  /*e290*/  IMAD.WIDE R22, R4, 0x2, R90 ;  /* 0x0000000204167825 */ /* 0x001fc600078e025a */
[----:B---3--:R0:W-:Y:S01]  /*e2a0*/  STL [R1+0x10e4], R31 ;  /* 0x0010e41f01007387 */ /* 0x0081e20000100800 */
[----:B------:R-:W-:Y:S02]  /*e2b0*/  PRMT R28, RZ, 0x7610, R28 ;  /* 0x00007610ff1c7816 */ /* 0x000fe4000000001c */
[----:B------:R-:W-:Y:S01]  /*e2c0*/  PRMT R29, RZ, 0x7610, R29 ;  /* 0x00007610ff1d7816 */ /* 0x000fe2000000001d */
[----:B0-----:R-:W-:-:S05]  /*e2d0*/  IMAD.WIDE R30, R4, 0x2, R88 ;  /* 0x00000002041e7825 */ /* 0x001fca00078e0258 */
[----:B------:R-:W2:Y:S04]  /*e2e0*/  @!P6 LDG.E.U16 R29, desc[UR6][R22.64] ;  /* 0x00000006161de981 */ /* 0x000ea8000c1e1500 */
[----:B------:R0:W3:Y:S04]  /*e2f0*/  @!P6 LDG.E.U16 R28, desc[UR6][R30.64] ;  /* 0x000000061e1ce981 */ /* 0x0000e8000c1e1500 */
[----:B------:R1:W-:Y:S04]  /*e300*/  STL.64 [R1+0x7b8], R22 ;  /* 0x0007b81601007387 */ /* 0x0003e80000100a00 */
[----:B------:R0:W-:Y:S04]  /*e310*/  STL.64 [R1+0x7b0], R30 ;  /* 0x0007b01e01007387 */ /* 0x0001e80000100a00 */
[----:B-1----:R-:W4:Y:S01]  /*e320*/  LDL.LU.64 R22, [R1+0x22f8] ;  /* 0x0022f80001167983 */ /* 0x002f220000300a00 */
[----:B------:R-:W-:-:S05]  /*e330*/  VIADD R7, R5, 0xffffff6c ;  /* 0xffffff6c05077836 */ /* 0x000fca0000000000 */
[----:B------:R-:W-:Y:S01]  /*e340*/  ISETP.GE.U32.AND P4, PT, R7, 0x7ffffe6d, PT ;  /* 0x7ffffe6d0700780c */ /* 0x000fe20003f86070 */
[----:B------:R-:W-:Y:S01]  /*e350*/  IMAD R6, R2, 0x93, RZ ;  /* 0x0000009302067824 */ /* 0x000fe200078e02ff */
[----:B------:R-:W-:Y:S02]  /*e360*/  PRMT R33, RZ, 0x7610, R33 ;  /* 0x00007610ff217816 */ /* 0x000fe40000000021 */
[----:B------:R-:W-:Y:S01]  /*e370*/  PRMT R32, RZ, 0x7610, R32 ;  /* 0x00007610ff207816 */ /* 0x000fe20000000020 */
[----:B------:R-:W-:-:S04]  /*e380*/  IMAD.WIDE R26, R6, 0x2, R90 ;  /* 0x00000002061a7825 */ /* 0x000fc800078e025a */
[----:B------:R-:W-:-:S04]  /*e390*/  IMAD.WIDE R24, R6, 0x2, R88 ;  /* 0x0000000206187825 */ /* 0x000fc800078e0258 */
[C---:B------:R-:W-:Y:S01]  /*e3a0*/  VIADD R4, R5.reuse, 0xffffff64 ;  /* 0xffffff6405047836 */ /* 0x040fe20000000000 */
[----:B------:R1:W4:Y:S01]  /*e3b0*/  @!P4 LDG.E.U16 R33, desc[UR6][R26.64] ;  /* 0x000000061a21c981 */ /* 0x000322000c1e1500 */
[----:B------:R-:W-:-:S03]  /*e3c0*/  VIADD R7, R5, 0xffffff6a ;  /* 0xffffff6a05077836 */ /* 0x000fc60000000000 */
[----:B------:R0:W4:Y:S01]  /*e3d0*/  @!P4 LDG.E.U16 R32, desc[UR6][R24.64] ;  /* 0x000000061820c981 */ /* 0x000122000c1e1500 */
[----:B------:R-:W-:Y:S01]  /*e3e0*/  ISETP.GE.U32.AND P4, PT, R4, 0x7ffffe65, PT ;  /* 0x7ffffe650400780c */ /* 0x000fe20003f86070 */
[----:B------:R-:W-:Y:S02]  /*e3f0*/  IMAD R4, R2, 0x94, RZ ;  /* 0x0000009402047824 */ /* 0x000fe400078e02ff */
[----:B------:R1:W-:Y:S01]  /*e400*/  STL.64 [R1+0x778], R26 ;  /* 0x0007781a01007387 */ /* 0x0003e20000100a00 */
[----:B------:R-:W-:-:S03]  /*e410*/  PRMT R3, RZ, 0x7610, R3 ;  /* 0x00007610ff037816 */ /* 0x000fc60000000003 */
[----:B------:R1:W-:Y:S01]  /*e420*/  STL.64 [R1+0x770], R24 ;  /* 0x0007701801007387 */ /* 0x0003e20000100a00 */
[----:B------:R-:W-:Y:S01]  /*e430*/  ISETP.GE.U32.AND P1, PT, R7, 0x7ffffe6b, PT ;  /* 0x7ffffe6b0700780c */ /* 0x000fe20003f26070 */
[----:B0-----:R-:W-:-:S04]  /*e440*/  IMAD.WIDE R30, R4, 0x2, R88 ;  /* 0x00000002041e7825 */ /* 0x001fc800078e0258 */
[----:B------:R-:W-:-:S04]  /*e450*/  IMAD R6, R2, 0x95, RZ ;  /* 0x0000009502067824 */ /* 0x000fc800078e02ff */
[----:B-1----:R-:W-:-:S04]  /*e460*/  IMAD.WIDE R26, R6, 0x2, R90 ;  /* 0x00000002061a7825 */ /* 0x002fc800078e025a */
[----:B------:R-:W-:Y:S01]  /*e470*/  IMAD.WIDE R24, R6, 0x2, R88 ;  /* 0x0000000206187825 */ /* 0x000fe200078e0258 */
[----:B---3--:R-:W-:Y:S04]  /*e480*/  STL [R1+0x12e0], R28 ;  /* 0x0012e01c01007387 */ /* 0x008fe80000100800 */
[----:B--2---:R0:W-:Y:S02]  /*e490*/  STL [R1+0x12e4], R29 ;  /* 0x0012e41d01007387 */ /* 0x0041e40000100800 */
[----:B0-----:R-:W-:Y:S01]  /*e4a0*/  IMAD.WIDE R28, R4, 0x2, R90 ;  /* 0x00000002041c7825 */ /* 0x001fe200078e025a */
[----:B----4-:R-:W-:-:S04]  /*e4b0*/  PRMT R22, RZ, 0x7610, R22 ;  /* 0x00007610ff167816 */ /* 0x010fc80000000016 */
[----:B------:R0:W-:Y:S04]  /*e4c0*/  STL.64 [R1+0x768], R28 ;  /* 0x0007681c01007387 */ /* 0x0001e80000100a00 */
[----:B------:R-:W2:Y:S01]  /*e4d0*/  @!P0 LDG.E.U16 R3, desc[UR6][R28.64] ;  /* 0x000000061c038981 */ /* 0x000ea2000c1e1500 */
[----:B------:R-:W-:-:S03]  /*e4e0*/  PRMT R23, RZ, 0x7610, R23 ;  /* 0x00007610ff177816 */ /* 0x000fc60000000017 */
[----:B------:R1:W-:Y:S04]  /*e4f0*/  STL.64 [R1+0x760], R30 ;  /* 0x0007601e01007387 */ /* 0x0003e80000100a00 */
[----:B------:R-:W3:Y:S04]  /*e500*/  @!P1 LDG.E.U16 R22, desc[UR6][R24.64] ;  /* 0x0000000618169981 */ /* 0x000ee8000c1e1500 */
[----:B0-----:R-:W4:Y:S04]  /*e510*/  LDL.LU.64 R28, [R1+0x22f0] ;  /* 0x0022f000011c7983 */ /* 0x001f280000300a00 */
[----:B------:R-:W3:Y:S01]  /*e520*/  @!P1 LDG.E.U16 R23, desc[UR6][R26.64] ;  /* 0x000000061a179981 */ /* 0x000ee2000c1e1500 */
[C---:B------:R-:W-:Y:S01]  /*e530*/  VIADD R4, R5.reuse, 0xffffff62 ;  /* 0xffffff6205047836 */ /* 0x040fe20000000000 */
[----:B------:R-:W-:Y:S01]  /*e540*/  PRMT R85, RZ, 0x7610, R85 ;  /* 0x00007610ff557816 */ /* 0x000fe20000000055 */
[----:B------:R-:W-:-:S03]  /*e550*/  VIADD R7, R5, 0xffffff68 ;  /* 0xffffff6805077836 */ /* 0x000fc60000000000 */
[----:B------:R-:W-:Y:S01]  /*e560*/  ISETP.GE.U32.AND P1, PT, R4, 0x7ffffe63, PT ;  /* 0x7ffffe630400780c */ /* 0x000fe20003f26070 */
[C---:B------:R-:W-:Y:S01]  /*e570*/  IMAD R4, R2.reuse, 0x96, RZ ;  /* 0x0000009602047824 */ /* 0x040fe200078e02ff */
[----:B------:R1:W3:Y:S01]  /*e580*/  @!P0 LDG.E.U16 R85, desc[UR6][R30.64] ;  /* 0x000000061e558981 */ /* 0x0002e2000c1e1500 */
[----:B------:R-:W-:Y:S01]  /*e590*/  ISETP.GE.U32.AND P6, PT, R7, 0x7ffffe69, PT ;  /* 0x7ffffe690700780c */ /* 0x000fe20003fc6070 */
[----:B------:R-:W-:Y:S01]  /*e5a0*/  IMAD R6, R2, 0x97, RZ ;  /* 0x0000009702067824 */ /* 0x000fe200078e02ff */
[----:B------:R-:W-:Y:S01]  /*e5b0*/  PRMT R20, RZ, 0x7610, R20 ;  /* 0x00007610ff147816 */ /* 0x000fe20000000014 */
[----:B-1----:R-:W-:Y:S01]  /*e5c0*/  IMAD.WIDE R30, R4, 0x2, R88 ;  /* 0x00000002041e7825 */ /* 0x002fe200078e0258 */
[----:B------:R-:W-:Y:S01]  /*e5d0*/  PRMT R21, RZ, 0x7610, R21 ;  /* 0x00007610ff157816 */ /* 0x000fe20000000015 */
[----:B--2---:R0:W-:Y:S04]  /*e5e0*/  STL [R1+0x18], R3 ;  /* 0x0000180301007387 */ /* 0x0041e80000100800 */
[----:B0-----:R-:W2:Y:S01]  /*e5f0*/  LDL.LU R3, [R1+0x22e8] ;  /* 0x0022e80001037983 */ /* 0x001ea20000300800 */
[----:B----4-:R-:W-:-:S03]  /*e600*/  PRMT R28, RZ, 0x7610, R28 ;  /* 0x00007610ff1c7816 */ /* 0x010fc6000000001c */
[----:B------:R0:W-:Y:S01]  /*e610*/  STL.64 [R1+0x758], R26 ;  /* 0x0007581a01007387 */ /* 0x0001e20000100a00 */
[----:B------:R-:W-:-:S03]  /*e620*/  PRMT R29, RZ, 0x7610, R29 ;  /* 0x00007610ff1d7816 */ /* 0x000fc6000000001d */
[----:B------:R1:W-:Y:S04]  /*e630*/  STL.64 [R1+0x750], R24 ;  /* 0x0007501801007387 */ /* 0x0003e80000100a00 */
[----:B------:R-:W4:Y:S01]  /*e640*/  @!P3 LDG.E.U16 R28, desc[UR6][R30.64] ;  /* 0x000000061e1cb981 */ /* 0x000f22000c1e1500 */
[----:B0-----:R-:W-:-:S05]  /*e650*/  IMAD.WIDE R26, R4, 0x2, R90 ;  /* 0x00000002041a7825 */ /* 0x001fca00078e025a */
[----:B------:R-:W-:Y:S01]  /*e660*/  STL.64 [R1+0x748], R26 ;  /* 0x0007481a01007387 */ /* 0x000fe20000100a00 */
[----:B-1----:R-:W-:-:S03]  /*e670*/  IMAD.WIDE R24, R6, 0x2, R90 ;  /* 0x0000000206187825 */ /* 0x002fc600078e025a */
[----:B---3--:R-:W-:Y:S04]  /*e680*/  STL [R1+0x10d8], R22 ;  /* 0x0010d81601007387 */ /* 0x008fe80000100800 */
[----:B------:R-:W3:Y:S04]  /*e690*/  @!P3 LDG.E.U16 R29, desc[UR6][R26.64] ;  /* 0x000000061a1db981 */ /* 0x000ee8000c1e1500 */
[----:B------:R0:W-:Y:S04]  /*e6a0*/  STL [R1+0x10dc], R23 ;  /* 0x0010dc1701007387 */ /* 0x0001e80000100800 */
[----:B------:R1:W2:Y:S01]  /*e6b0*/  @!P6 LDG.E.U16 R21, desc[UR6][R24.64] ;  /* 0x000000061815e981 */ /* 0x0002a2000c1e1500 */
[----:B0-----:R-:W-:-:S03]  /*e6c0*/  IMAD.WIDE R22, R6, 0x2, R88 ;  /* 0x0000000206167825 */ /* 0x001fc600078e0258 */
[----:B------:R0:W-:Y:S04]  /*e6d0*/  STL.64 [R1+0x740], R30 ;  /* 0x0007401e01007387 */ /* 0x0001e80000100a00 */
[----:B------:R1:W2:Y:S04]  /*e6e0*/  @!P6 LDG.E.U16 R20, desc[UR6][R22.64] ;  /* 0x000000061614e981 */ /* 0x0002a8000c1e1500 */
[----:B------:R-:W2:Y:S04]  /*e6f0*/  LDL.LU.64 R26, [R1+0x22e0] ;  /* 0x0022e000011a7983 */ /* 0x000ea80000300a00 */
[----:B0-----:R-:W2:Y:S01]  /*e700*/  LDL.LU.64 R30, [R1+0x22d8] ;  /* 0x0022d800011e7983 */ /* 0x001ea20000300a00 */
[----:B------:R-:W-:-:S02]  /*e710*/  VIADD R4, R5, 0xffffff60 ;  /* 0xffffff6005047836 */ /* 0x000fc40000000000 */
[----:B------:R-:W-:Y:S01]  /*e720*/  VIADD R7, R5, 0xffffff63 ;  /* 0xffffff6305077836 */ /* 0x000fe20000000000 */
[----:B------:R1:W-:Y:S02]  /*e730*/  STL.64 [R1+0x738], R24 ;  /* 0x0007381801007387 */ /* 0x0003e40000100a00 */
[----:B------:R-:W-:Y:S01]  /*e740*/  ISETP.GE.U32.AND P6, PT, R4, 0x7ffffe61, PT ;  /* 0x7ffffe610400780c */ /* 0x000fe20003fc6070 */
[C---:B------:R-:W-:Y:S01]  /*e750*/  IMAD R4, R2.reuse, 0x9b, RZ ;  /* 0x0000009b02047824 */ /* 0x040fe200078e02ff */
[----:B------:R0:W-:Y:S01]  /*e760*/  STL.64 [R1+0x730], R22 ;  /* 0x0007301601007387 */ /* 0x0001e20000100a00 */
[----:B------:R-:W-:Y:S01]  /*e770*/  ISETP.GE.U32.AND P0, PT, R7, 0x7ffffe64, PT ;  /* 0x7ffffe640700780c */ /* 0x000fe20003f06070 */
[----:B------:R-:W-:Y:S02]  /*e780*/  IMAD R6, R2, 0x9c, RZ ;  /* 0x0000009c02067824 */ /* 0x000fe400078e02ff */
[----:B------:R-:W-:Y:S01]  /*e790*/  VIADD R7, R5, 0xffffff61 ;  /* 0xffffff6105077836 */ /* 0x000fe20000000000 */
[----:B------:R-:W-:-:S02]  /*e7a0*/  PRMT R84, RZ, 0x7610, R84 ;  /* 0x00007610ff547816 */ /* 0x000fc40000000054 */
[----:B------:R-:W-:Y:S01]  /*e7b0*/  PRMT R83, RZ, 0x7610, R83 ;  /* 0x00007610ff537816 */ /* 0x000fe20000000053 */
[----:B-1----:R-:W-:Y:S01]  /*e7c0*/  IMAD.WIDE R24, R4, 0x2, R88 ;  /* 0x0000000204187825 */ /* 0x002fe200078e0258 */
[----:B------:R-:W-:-:S03]  /*e7d0*/  ISETP.GE.U32.AND P3, PT, R7, 0x7ffffe62, PT ;  /* 0x7ffffe620700780c */ /* 0x000fc60003f66070 */
[----:B0-----:R-:W-:Y:S01]  /*e7e0*/  IMAD.WIDE R22, R6, 0x2, R90 ;  /* 0x0000000206167825 */ /* 0x001fe200078e025a */
[----:B------:R-:W-:-:S04]  /*e7f0*/  PRMT R18, RZ, 0x7610, R18 ;  /* 0x00007610ff127816 */ /* 0x000fc80000000012 */
[----:B------:R0:W2:Y:S01]  /*e800*/  @!P0 LDG.E.U16 R84, desc[UR6][R22.64] ;  /* 0x0000000616548981 */ /* 0x0000a2000c1e1500 */
[----:B------:R-:W-:-:S03]  /*e810*/  PRMT R19, RZ, 0x7610, R19 ;  /* 0x00007610ff137816 */ /* 0x000fc60000000013 */
[----:B----4-:R-:W-:Y:S04]  /*e820*/  STL [R1+0x121c], R28 ;  /* 0x00121c1c01007387 */ /* 0x010fe80000100800 */
[----:B---3--:R1:W-:Y:S02]  /*e830*/  STL [R1+0x1220], R29 ;  /* 0x0012201d01007387 */ /* 0x0083e40000100800 */
[----:B-1----:R-:W-:-:S05]  /*e840*/  IMAD.WIDE R28, R4, 0x2, R90 ;  /* 0x00000002041c7825 */ /* 0x002fca00078e025a */
[----:B------:R-:W-:Y:S01]  /*e850*/  STL.64 [R1+0x6f8], R28 ;  /* 0x0006f81c01007387 */ /* 0x000fe20000100a00 */
[----:B------:R-:W-:-:S03]  /*e860*/  VIADD R4, R5, 0xffffff5b ;  /* 0xffffff5b05047836 */ /* 0x000fc60000000000 */
[----:B--2---:R-:W-:Y:S04]  /*e870*/  STL [R1+0x12d8], R20 ;  /* 0x0012d81401007387 */ /* 0x004fe80000100800 */
[----:B------:R1:W-:Y:S01]  /*e880*/  STL [R1+0x12dc], R21 ;  /* 0x0012dc1501007387 */ /* 0x0003e20000100800 */
[----:B------:R-:W-:Y:S01]  /*e890*/  PRMT R30, RZ, 0x7610, R30 ;  /* 0x00007610ff1e7816 */ /* 0x000fe2000000001e */
[----:B-1----:R-:W-:Y:S01]  /*e8a0*/  IMAD.WIDE R20, R6, 0x2, R88 ;  /* 0x0000000206147825 */ /* 0x002fe200078e0258 */
[----:B------:R-:W-:Y:S01]  /*e8b0*/  PRMT R31, RZ, 0x7610, R31 ;  /* 0x00007610ff1f7816 */ /* 0x000fe2000000001f */
[----:B------:R-:W-:Y:S02]  /*e8c0*/  STL.64 [R1+0x6f0], R24 ;  /* 0x0006f01801007387 */ /* 0x000fe40000100a00 */
[----:B------:R-:W-:-:S02]  /*e8d0*/  IMAD R6, R2, 0x9e, RZ ;  /* 0x0000009e02067824 */ /* 0x000fc400078e02ff */
[----:B------:R1:W2:Y:S01]  /*e8e0*/  @!P0 LDG.E.U16 R83, desc[UR6][R20.64] ;  /* 0x0000000614538981 */ /* 0x0002a2000c1e1500 */
[----:B------:R-:W-:Y:S01]  /*e8f0*/  ISETP.GE.U32.AND P0, PT, R4, 0x7ffffe5c, PT ;  /* 0x7ffffe5c0400780c */ /* 0x000fe20003f06070 */
[----:B------:R-:W-:Y:S02]  /*e900*/  IMAD R4, R2, 0x9d, RZ ;  /* 0x0000009d02047824 */ /* 0x000fe400078e02ff */
[----:B------:R0:W-:Y:S01]  /*e910*/  STL.64 [R1+0x6e8], R22 ;  /* 0x0006e81601007387 */ /* 0x0001e20000100a00 */
[----:B------:R-:W-:-:S03]  /*e920*/  PRMT R27, RZ, 0x7610, R27 ;  /* 0x00007610ff1b7816 */ /* 0x000fc6000000001b */
[----:B------:R1:W-:Y:S01]  /*e930*/  STL.64 [R1+0x6e0], R20 ;  /* 0x0006e01401007387 */ /* 0x0003e20000100a00 */
[----:B------:R-:W-:-:S03]  /*e940*/  PRMT R26, RZ, 0x7610, R26 ;  /* 0x00007610ff1a7816 */ /* 0x000fc6000000001a */
[----:B------:R3:W4:Y:S04]  /*e950*/  @!P4 LDG.E.U16 R30, desc[UR6][R24.64] ;  /* 0x00000006181ec981 */ /* 0x000728000c1e1500 */
[----:B------:R3:W2:Y:S01]  /*e960*/  @!P4 LDG.E.U16 R31, desc[UR6][R28.64] ;  /* 0x000000061c1fc981 */ /* 0x0006a2000c1e1500 */
[----:B0-----:R-:W-:-:S04]  /*e970*/  IMAD.WIDE R22, R6, 0x2, R90 ;  /* 0x0000000206167825 */ /* 0x001fc800078e025a */
[----:B-1----:R-:W-:Y:S01]  /*e980*/  IMAD.WIDE R20, R6, 0x2, R88 ;  /* 0x0000000206147825 */ /* 0x002fe200078e0258 */
[----:B------:R-:W2:Y:S03]  /*e990*/  @!P3 LDG.E.U16 R19, desc[UR6][R22.64] ;  /* 0x000000061613b981 */ /* 0x000ea6000c1e1500 */
[C---:B---3--:R-:W-:Y:S01]  /*e9a0*/  IMAD.WIDE R24, R4.reuse, 0x2, R90 ;  /* 0x0000000204187825 */ /* 0x048fe200078e025a */
[----:B------:R-:W3:Y:S03]  /*e9b0*/  @!P3 LDG.E.U16 R18, desc[UR6][R20.64] ;  /* 0x000000061412b981 */ /* 0x000ee6000c1e1500 */
[----:B------:R-:W-:Y:S01]  /*e9c0*/  IMAD.WIDE R28, R4, 0x2, R88 ;  /* 0x00000002041c7825 */ /* 0x000fe200078e0258 */
[----:B------:R0:W-:Y:S04]  /*e9d0*/  STL.64 [R1+0x6d8], R24 ;  /* 0x0006d81801007387 */ /* 0x0001e80000100a00 */
[----:B------:R1:W-:Y:S04]  /*e9e0*/  STL.64 [R1+0x6d0], R28 ;  /* 0x0006d01c01007387 */ /* 0x0003e80000100a00 */
[----:B------:R-:W4:Y:S04]  /*e9f0*/  @!P1 LDG.E.U16 R27, desc[UR6][R24.64] ;  /* 0x00000006181b9981 */ /* 0x000f28000c1e1500 */
[----:B------:R-:W4:Y:S04]  /*ea00*/  @!P1 LDG.E.U16 R26, desc[UR6][R28.64] ;  /* 0x000000061c1a9981 */ /* 0x000f28000c1e1500 */
[----:B0-----:R-:W4:Y:S01]  /*ea10*/  LDL.LU.64 R24, [R1+0x22d0] ;  /* 0x0022d00001187983 */ /* 0x001f220000300a00 */
[----:B------:R-:W-:-:S03]  /*ea20*/  VIADD R4, R5, 0xffffff59 ;  /* 0xffffff5905047836 */ /* 0x000fc60000000000 */
[----:B-1----:R-:W4:Y:S02]  /*ea30*/  LDL.LU.64 R28, [R1+0x22c8] ;  /* 0x0022c800011c7983 */ /* 0x002f240000300a00 */
[----:B------:R-:W-:Y:S02]  /*ea40*/  ISETP.GE.U32.AND P3, PT, R4, 0x7ffffe5a, PT ;  /* 0x7ffffe5a0400780c */ /* 0x000fe40003f66070 */
[----:B------:R-:W-:Y:S01]  /*ea50*/  STL.64 [R1+0x6c8], R22 ;  /* 0x0006c81601007387 */ /* 0x000fe20000100a00 */
[----:B------:R-:W-:-:S03]  /*ea60*/  IMAD R4, R2, 0x9f, RZ ;  /* 0x0000009f02047824 */ /* 0x000fc600078e02ff */
[----:B------:R-:W-:Y:S04]  /*ea70*/  STL.64 [R1+0x6c0], R20 ;  /* 0x0006c01401007387 */ /* 0x000fe80000100a00 */
[----:B---3--:R-:W-:Y:S04]  /*ea80*/  STL [R1+0x1214], R18 ;  /* 0x0012141201007387 */ /* 0x008fe80000100800 */
[----:B--2---:R0:W-:Y:S04]  /*ea90*/  STL [R1+0x1218], R19 ;  /* 0x0012181301007387 */ /* 0x0041e80000100800 */
[----:B----4-:R-:W-:Y:S01]  /*eaa0*/  STL [R1+0x10d0], R26 ;  /* 0x0010d01a01007387 */ /* 0x010fe20000100800 */
[----:B0-----:R-:W-:-:S03]  /*eab0*/  IMAD.WIDE R18, R4, 0x2, R90 ;  /* 0x0000000204127825 */ /* 0x001fc600078e025a */
[----:B------:R0:W-:Y:S01]  /*eac0*/  STL [R1+0x10d4], R27 ;  /* 0x0010d41b01007387 */ /* 0x0001e20000100800 */
        /* <DEDUP_REMOVED lines=33> */
[----:B------:R0:W-:Y:S01]  /*ece0*/  STL.64 [R1+0x668], R24 ;  /* 0x0006681801007387 */ /* 0x0001e20000100a00 */
[----:B------:R-:W-:-:S03]  /*ecf0*/  PRMT R19, RZ, 0x7610, R19 ;  /* 0x00007610ff137816 */ /* 0x000fc60000000013 */
[----:B------:R1:W-:Y:S04]  /*ed00*/  STL.64 [R1+0x660], R26 ;  /* 0x0006601a01007387 */ /* 0x0003e80000100a00 */
[----:B------:R-:W2:Y:S04]  /*ed10*/  @!P0 LDG.E.U16 R82, desc[UR6][R24.64] ;  /* 0x0000000618528981 */ /* 0x000ea8000c1e1500 */
[----:B------:R-:W3:Y:S04]  /*ed20*/  @!P1 LDG.E.U16 R18, desc[UR6][R20.64] ;  /* 0x0000000614129981 */ /* 0x000ee8000c1e1500 */
[----:B------:R-:W4:Y:S04]  /*ed30*/  @!P1 LDG.E.U16 R19, desc[UR6][R22.64] ;  /* 0x0000000616139981 */ /* 0x000f28000c1e1500 */
[----:B0-----:R-:W2:Y:S01]  /*ed40*/  LDL.LU.64 R24, [R1+0x22b8] ;  /* 0x0022b80001187983 */ /* 0x001ea20000300a00 */
[C---:B------:R-:W-:Y:S01]  /*ed50*/  VIADD R4, R5.reuse, 0xffffff52 ;  /* 0xffffff5205047836 */ /* 0x040fe20000000000 */
[----:B------:R-:W-:Y:S01]  /*ed60*/  PRMT R81, RZ, 0x7610, R81 ;  /* 0x00007610ff517816 */ /* 0x000fe20000000051 */
[----:B------:R-:W-:-:S03]  /*ed70*/  VIADD R7, R5, 0xffffff58 ;  /* 0xffffff5805077836 */ /* 0x000fc60000000000 */
[----:B------:R-:W-:Y:S01]  /*ed80*/  ISETP.GE.U32.AND P1, PT, R4, 0x7ffffe53, PT ;  /* 0x7ffffe530400780c */ /* 0x000fe20003f26070 */
[----:B------:R-:W-:Y:S01]  /*ed90*/  IMAD R4, R2, 0xa6, RZ ;  /* 0x000000a602047824 */ /* 0x000fe200078e02ff */
[----:B------:R1:W4:Y:S01]  /*eda0*/  @!P0 LDG.E.U16 R81, desc[UR6][R26.64] ;  /* 0x000000061a518981 */ /* 0x000322000c1e1500 */
[----:B------:R-:W-:-:S03]  /*edb0*/  ISETP.GE.U32.AND P6, PT, R7, 0x7ffffe59, PT ;  /* 0x7ffffe590700780c */ /* 0x000fc60003fc6070 */
[----:B------:R0:W-:Y:S01]  /*edc0*/  STL.64 [R1+0x658], R22 ;  /* 0x0006581601007387 */ /* 0x0001e20000100a00 */
[----:B------:R-:W-:Y:S02]  /*edd0*/  IMAD R6, R2, 0xa7, RZ ;  /* 0x000000a702067824 */ /* 0x000fe400078e02ff */
[C---:B-1----:R-:W-:Y:S01]  /*ede0*/  IMAD.WIDE R26, R4.reuse, 0x2, R88 ;  /* 0x00000002041a7825 */ /* 0x042fe200078e0258 */
[----:B------:R1:W-:Y:S03]  /*edf0*/  STL.64 [R1+0x650], R20 ;  /* 0x0006501401007387 */ /* 0x0003e60000100a00 */
[----:B0-----:R-:W-:Y:S01]  /*ee00*/  IMAD.WIDE R22, R4, 0x2, R90 ;  /* 0x0000000204167825 */ /* 0x001fe200078e025a */
[----:B------:R-:W-:-:S04]  /*ee10*/  PRMT R16, RZ, 0x7610, R16 ;  /* 0x00007610ff107816 */ /* 0x000fc80000000010 */
[----:B------:R-:W-:Y:S01]  /*ee20*/  STL.64 [R1+0x648], R22 ;  /* 0x0006481601007387 */ /* 0x000fe20000100a00 */
[----:B------:R-:W-:Y:S01]  /*ee30*/  PRMT R17, RZ, 0x7610, R17 ;  /* 0x00007610ff117816 */ /* 0x000fe20000000011 */
[----:B-1----:R-:W-:-:S05]  /*ee40*/  IMAD.WIDE R20, R6, 0x2, R90 ;  /* 0x0000000206147825 */ /* 0x002fca00078e025a */
[----:B------:R0:W4:Y:S04]  /*ee50*/  @!P6 LDG.E.U16 R17, desc[UR6][R20.64] ;  /* 0x000000061411e981 */ /* 0x000128000c1e1500 */
[----:B---3--:R-:W-:Y:S01]  /*ee60*/  STL [R1+0x10c8], R18 ;  /* 0x0010c81201007387 */ /* 0x008fe20000100800 */
[----:B--2---:R-:W-:Y:S02]  /*ee70*/  PRMT R24, RZ, 0x7610, R24 ;  /* 0x00007610ff187816 */ /* 0x004fe40000000018 */
[----:B------:R-:W-:Y:S01]  /*ee80*/  PRMT R25, RZ, 0x7610, R25 ;  /* 0x00007610ff197816 */ /* 0x000fe20000000019 */
[----:B----4-:R1:W-:Y:S04]  /*ee90*/  STL [R1+0x10cc], R19 ;  /* 0x0010cc1301007387 */ /* 0x0103e80000100800 */
[----:B------:R-:W2:Y:S04]  /*eea0*/  @!P3 LDG.E.U16 R24, desc[UR6][R26.64] ;  /* 0x000000061a18b981 */ /* 0x000ea8000c1e1500 */
[----:B------:R-:W3:Y:S01]  /*eeb0*/  @!P3 LDG.E.U16 R25, desc[UR6][R22.64] ;  /* 0x000000061619b981 */ /* 0x000ee2000c1e1500 */
[----:B-1----:R-:W-:-:S05]  /*eec0*/  IMAD.WIDE R18, R6, 0x2, R88 ;  /* 0x0000000206127825 */ /* 0x002fca00078e0258 */
[----:B------:R1:W4:Y:S04]  /*eed0*/  @!P6 LDG.E.U16 R16, desc[UR6][R18.64] ;  /* 0x000000061210e981 */ /* 0x000328000c1e1500 */
[----:B------:R0:W-:Y:S04]  /*eee0*/  STL.64 [R1+0x640], R26 ;  /* 0x0006401a01007387 */ /* 0x0001e80000100a00 */
[----:B------:R-:W4:Y:S04]  /*eef0*/  LDL.LU.64 R22, [R1+0x22b0] ;  /* 0x0022b00001167983 */ /* 0x000f280000300a00 */
        /* <DEDUP_REMOVED lines=12> */
[----:B0-----:R-:W-:Y:S01]  /*efc0*/  IMAD.WIDE R20, R4, 0x2, R88 ;  /* 0x0000000204147825 */ /* 0x001fe200078e0258 */
[----:B------:R-:W-:-:S03]  /*efd0*/  ISETP.GE.U32.AND P3, PT, R7, 0x7ffffe52, PT ;  /* 0x7ffffe520700780c */ /* 0x000fc60003f66070 */
[----:B-1----:R-:W-:Y:S01]  /*efe0*/  IMAD.WIDE R18, R6, 0x2, R90 ;  /* 0x0000000206127825 */ /* 0x002fe200078e025a */
[----:B------:R-:W-:-:S04]  /*eff0*/  PRMT R14, RZ, 0x7610, R14 ;  /* 0x00007610ff0e7816 */ /* 0x000fc8000000000e */
[----:B------:R0:W4:Y:S01]  /*f000*/  @!P0 LDG.E.U16 R80, desc[UR6][R18.64] ;  /* 0x0000000612508981 */ /* 0x000122000c1e1500 */
[----:B------:R-:W-:-:S03]  /*f010*/  PRMT R15, RZ, 0x7610, R15 ;  /* 0x00007610ff0f7816 */ /* 0x000fc6000000000f */
[----:B--2---:R-:W-:Y:S04]  /*f020*/  STL [R1+0x120c], R24 ;  /* 0x00120c1801007387 */ /* 0x004fe80000100800 */
[----:B---3--:R1:W-:Y:S02]  /*f030*/  STL [R1+0x1210], R25 ;  /* 0x0012101901007387 */ /* 0x0083e40000100800 */
[----:B-1----:R-:W-:-:S05]  /*f040*/  IMAD.WIDE R24, R4, 0x2, R90 ;  /* 0x0000000204187825 */ /* 0x002fca00078e025a */
[----:B------:R-:W-:Y:S01]  /*f050*/  STL.64 [R1+0x5f8], R24 ;  /* 0x0005f81801007387 */ /* 0x000fe20000100a00 */
[----:B------:R-:W-:-:S03]  /*f060*/  VIADD R4, R5, 0xffffff4b ;  /* 0xffffff4b05047836 */ /* 0x000fc60000000000 */
[----:B----4-:R-:W-:Y:S04]  /*f070*/  STL [R1+0x12c8], R16 ;  /* 0x0012c81001007387 */ /* 0x010fe80000100800 */
[----:B------:R1:W-:Y:S01]  /*f080*/  STL [R1+0x12cc], R17 ;  /* 0x0012cc1101007387 */ /* 0x0003e20000100800 */
[----:B------:R-:W-:Y:S02]  /*f090*/  PRMT R26, RZ, 0x7610, R26 ;  /* 0x00007610ff1a7816 */ /* 0x000fe4000000001a */
[----:B------:R-:W-:Y:S01]  /*f0a0*/  PRMT R27, RZ, 0x7610, R27 ;  /* 0x00007610ff1b7816 */ /* 0x000fe2000000001b */
[----:B-1----:R-:W-:Y:S01]  /*f0b0*/  IMAD.WIDE R16, R6, 0x2, R88 ;  /* 0x0000000206107825 */ /* 0x002fe200078e0258 */
[----:B------:R-:W-:Y:S03]  /*f0c0*/  STL.64 [R1+0x5f0], R20 ;  /* 0x0005f01401007387 */ /* 0x000fe60000100a00 */
[----:B------:R-:W-:Y:S01]  /*f0d0*/  IMAD R6, R2, 0xae, RZ ;  /* 0x000000ae02067824 */ /* 0x000fe200078e02ff */
[----:B------:R1:W2:Y:S01]  /*f0e0*/  @!P0 LDG.E.U16 R79, desc[UR6][R16.64] ;  /* 0x00000006104f8981 */ /* 0x0002a2000c1e1500 */
[----:B------:R-:W-:Y:S01]  /*f0f0*/  ISETP.GE.U32.AND P0, PT, R4, 0x7ffffe4c, PT ;  /* 0x7ffffe4c0400780c */ /* 0x000fe20003f06070 */
[----:B------:R-:W-:-:S02]  /*f100*/  IMAD R4, R2, 0xad, RZ ;  /* 0x000000ad02047824 */ /* 0x000fc400078e02ff */
        /* <DEDUP_REMOVED lines=30> */
[----:B0-----:R-:W-:Y:S01]  /*f2f0*/  IMAD.WIDE R22, R4, 0x2, R88 ;  /* 0x0000000204167825 */ /* 0x001fe200078e0258 */
[----:B------:R0:W-:Y:S04]  /*f300*/  STL.64 [R1+0x5b8], R14 ;  /* 0x0005b80e01007387 */ /* 0x0001e80000100a00 */
[----:B------:R1:W2:Y:S04]  /*f310*/  @!P6 LDG.E.U16 R20, desc[UR6][R22.64] ;  /* 0x000000061614e981 */ /* 0x0002a8000c1e1500 */
[----:B------:R-:W3:Y:S04]  /*f320*/  @!P6 LDG.E.U16 R21, desc[UR6][R14.64] ;  /* 0x000000060e15e981 */ /* 0x000ee8000c1e1500 */
[----:B------:R1:W-:Y:S04]  /*f330*/  STL.64 [R1+0x5b0], R22 ;  /* 0x0005b01601007387 */ /* 0x0003e80000100a00 */
[----:B0-----:R-:W4:Y:S01]  /*f340*/  LDL.LU.64 R14, [R1+0x2290] ;  /* 0x00229000010e7983 */ /* 0x001f220000300a00 */
[----:B------:R-:W-:-:S05]  /*f350*/  VIADD R7, R5, 0xffffff4c ;  /* 0xffffff4c05077836 */ /* 0x000fca0000000000 */
[----:B------:R-:W-:Y:S01]  /*f360*/  ISETP.GE.U32.AND P4, PT, R7, 0x7ffffe4d, PT ;  /* 0x7ffffe4d0700780c */ /* 0x000fe20003f86070 */
[----:B------:R-:W-:Y:S01]  /*f370*/  IMAD R6, R2, 0xb3, RZ ;  /* 0x000000b302067824 */ /* 0x000fe200078e02ff */
[----:B------:R-:W-:Y:S01]  /*f380*/  PRMT R25, RZ, 0x7610, R25 ;  /* 0x00007610ff197816 */ /* 0x000fe20000000019 */
[----:B------:R-:W-:Y:S01]  /*f390*/  VIADD R7, R5, 0xffffff4a ;  /* 0xffffff4a05077836 */ /* 0x000fe20000000000 */
[----:B------:R-:W-:Y:S01]  /*f3a0*/  PRMT R24, RZ, 0x7610, R24 ;  /* 0x00007610ff187816 */ /* 0x000fe20000000018 */
[----:B------:R-:W-:-:S04]  /*f3b0*/  IMAD.WIDE R18, R6, 0x2, R90 ;  /* 0x0000000206127825 */ /* 0x000fc800078e025a */
[----:B------:R-:W-:-:S04]  /*f3c0*/  IMAD.WIDE R16, R6, 0x2, R88 ;  /* 0x0000000206107825 */ /* 0x000fc800078e0258 */
[----:B------:R-:W-:Y:S01]  /*f3d0*/  VIADD R4, R5, 0xffffff44 ;  /* 0xffffff4405047836 */ /* 0x000fe20000000000 */
[----:B------:R-:W-:Y:S01]  /*f3e0*/  ISETP.GE.U32.AND P1, PT, R7, 0x7ffffe4b, PT ;  /* 0x7ffffe4b0700780c */ /* 0x000fe20003f26070 */
[----:B------:R0:W4:Y:S04]  /*f3f0*/  @!P4 LDG.E.U16 R25, desc[UR6][R18.64] ;  /* 0x000000061219c981 */ /* 0x000128000c1e1500 */
[----:B------:R0:W4:Y:S01]  /*f400*/  @!P4 LDG.E.U16 R24, desc[UR6][R16.64] ;  /* 0x000000061018c981 */ /* 0x000122000c1e1500 */
[----:B------:R-:W-:Y:S01]  /*f410*/  ISETP.GE.U32.AND P4, PT, R4, 0x7ffffe45, PT ;  /* 0x7ffffe450400780c */ /* 0x000fe20003f86070 */
[C---:B------:R-:W-:Y:S02]  /*f420*/  IMAD R4, R2.reuse, 0xb4, RZ ;  /* 0x000000b402047824 */ /* 0x040fe400078e02ff */
[----:B------:R0:W-:Y:S01]  /*f430*/  STL.64 [R1+0x578], R18 ;  /* 0x0005781201007387 */ /* 0x0001e20000100a00 */
[----:B------:R-:W-:-:S03]  /*f440*/  IMAD R6, R2, 0xb5, RZ ;  /* 0x000000b502067824 */ /* 0x000fc600078e02ff */
[----:B------:R0:W-:Y:S01]  /*f450*/  STL.64 [R1+0x570], R16 ;  /* 0x0005701001007387 */ /* 0x0001e20000100a00 */
[----:B------:R-:W-:Y:S01]  /*f460*/  PRMT R78, RZ, 0x7610, R78 ;  /* 0x00007610ff4e7816 */ /* 0x000fe2000000004e */
[----:B-1----:R-:W-:-:S04]  /*f470*/  IMAD.WIDE R22, R4, 0x2, R88 ;  /* 0x0000000204167825 */ /* 0x002fc800078e0258 */
[----:B0-----:R-:W-:-:S04]  /*f480*/  IMAD.WIDE R18, R6, 0x2, R90 ;  /* 0x0000000206127825 */ /* 0x001fc800078e025a */
[----:B------:R-:W-:Y:S01]  /*f490*/  IMAD.WIDE R16, R6, 0x2, R88 ;  /* 0x0000000206107825 */ /* 0x000fe200078e0258 */
[----:B--2---:R-:W-:Y:S04]  /*f4a0*/  STL [R1+0x12c0], R20 ;  /* 0x0012c01401007387 */ /* 0x004fe80000100800 */
[----:B---3--:R0:W-:Y:S02]  /*f4b0*/  STL [R1+0x12c4], R21 ;  /* 0x0012c41501007387 */ /* 0x0081e40000100800 */
[----:B0-----:R-:W-:Y:S01]  /*f4c0*/  IMAD.WIDE R20, R4, 0x2, R90 ;  /* 0x0000000204147825 */ /* 0x001fe200078e025a */
[----:B----4-:R-:W-:Y:S02]  /*f4d0*/  PRMT R14, RZ, 0x7610, R14 ;  /* 0x00007610ff0e7816 */ /* 0x010fe4000000000e */
[----:B------:R-:W-:-:S02]  /*f4e0*/  PRMT R15, RZ, 0x7610, R15 ;  /* 0x00007610ff0f7816 */ /* 0x000fc4000000000f */
[----:B------:R0:W-:Y:S04]  /*f4f0*/  STL.64 [R1+0x568], R20 ;  /* 0x0005681401007387 */ /* 0x0001e80000100a00 */
[----:B------:R1:W-:Y:S04]  /*f500*/  STL.64 [R1+0x560], R22 ;  /* 0x0005601601007387 */ /* 0x0003e80000100a00 */
[----:B------:R-:W2:Y:S04]  /*f510*/  @!P0 LDG.E.U16 R78, desc[UR6][R20.64] ;  /* 0x00000006144e8981 */ /* 0x000ea8000c1e1500 */
[----:B------:R-:W3:Y:S04]  /*f520*/  @!P1 LDG.E.U16 R14, desc[UR6][R16.64] ;  /* 0x00000006100e9981 */ /* 0x000ee8000c1e1500 */
[----:B------:R-:W4:Y:S04]  /*f530*/  @!P1 LDG.E.U16 R15, desc[UR6][R18.64] ;  /* 0x00000006120f9981 */ /* 0x000f28000c1e1500 */
[----:B0-----:R-:W2:Y:S01]  /*f540*/  LDL.LU.64 R20, [R1+0x2288] ;  /* 0x0022880001147983 */ /* 0x001ea20000300a00 */
[C---:B------:R-:W-:Y:S01]  /*f550*/  VIADD R4, R5.reuse, 0xffffff42 ;  /* 0xffffff4205047836 */ /* 0x040fe20000000000 */
[----:B------:R-:W-:Y:S01]  /*f560*/  PRMT R77, RZ, 0x7610, R77 ;  /* 0x00007610ff4d7816 */ /* 0x000fe2000000004d */
[----:B------:R-:W-:Y:S01]  /*f570*/  VIADD R7, R5, 0xffffff48 ;  /* 0xffffff4805077836 */ /* 0x000fe20000000000 */
[----:B------:R-:W-:Y:S02]  /*f580*/  STL.64 [R1+0x558], R18 ;  /* 0x0005581201007387 */ /* 0x000fe40000100a00 */
[----:B------:R-:W-:Y:S01]  /*f590*/  ISETP.GE.U32.AND P1, PT, R4, 0x7ffffe43, PT ;  /* 0x7ffffe430400780c */ /* 0x000fe20003f26070 */
[----:B------:R-:W-:Y:S01]  /*f5a0*/  IMAD R4, R2, 0xb6, RZ ;  /* 0x000000b602047824 */ /* 0x000fe200078e02ff */
[----:B------:R0:W-:Y:S01]  /*f5b0*/  STL.64 [R1+0x550], R16 ;  /* 0x0005501001007387 */ /* 0x0001e20000100a00 */
[----:B------:R-:W-:-:S03]  /*f5c0*/  ISETP.GE.U32.AND P6, PT, R7, 0x7ffffe49, PT ;  /* 0x7ffffe490700780c */ /* 0x000fc60003fc6070 */
[----:B------:R1:W2:Y:S01]  /*f5d0*/  @!P0 LDG.E.U16 R77, desc[UR6][R22.64] ;  /* 0x00000006164d8981 */ /* 0x0002a2000c1e1500 */
[----:B------:R-:W-:Y:S01]  /*f5e0*/  IMAD R6, R2, 0xb7, RZ ;  /* 0x000000b702067824 */ /* 0x000fe200078e02ff */
[----:B------:R-:W-:Y:S01]  /*f5f0*/  PRMT R12, RZ, 0x7610, R12 ;  /* 0x00007610ff0c7816 */ /* 0x000fe2000000000c */
[----:B-1----:R-:W-:Y:S01]  /*f600*/  IMAD.WIDE R22, R4, 0x2, R88 ;  /* 0x0000000204167825 */ /* 0x002fe200078e0258 */
[----:B------:R-:W-:-:S03]  /*f610*/  PRMT R13, RZ, 0x7610, R13 ;  /* 0x00007610ff0d7816 */ /* 0x000fc6000000000d */
[----:B0-----:R-:W-:-:S04]  /*f620*/  IMAD.WIDE R16, R6, 0x2, R88 ;  /* 0x0000000206107825 */ /* 0x001fc800078e0258 */
[----:B------:R-:W-:Y:S01]  /*f630*/  IMAD.WIDE R18, R6, 0x2, R90 ;  /* 0x0000000206127825 */ /* 0x000fe200078e025a */
[----:B------:R-:W2:Y:S04]  /*f640*/  @!P6 LDG.E.U16 R12, desc[UR6][R16.64] ;  /* 0x00000006100ce981 */ /* 0x000ea8000c1e1500 */
[----:B------:R0:W2:Y:S04]  /*f650*/  @!P6 LDG.E.U16 R13, desc[UR6][R18.64] ;  /* 0x00000006120de981 */ /* 0x0000a8000c1e1500 */
[----:B---3--:R-:W-:Y:S04]  /*f660*/  STL [R1+0x10b8], R14 ;  /* 0x0010b80e01007387 */ /* 0x008fe80000100800 */
[----:B----4-:R1:W-:Y:S01]  /*f670*/  STL [R1+0x10bc], R15 ;  /* 0x0010bc0f01007387 */ /* 0x0103e20000100800 */
[----:B--2---:R-:W-:-:S02]  /*f680*/  PRMT R20, RZ, 0x7610, R20 ;  /* 0x00007610ff147816 */ /* 0x004fc40000000014 */
[----:B------:R-:W-:Y:S01]  /*f690*/  PRMT R21, RZ, 0x7610, R21 ;  /* 0x00007610ff157816 */ /* 0x000fe20000000015 */
[----:B-1----:R-:W-:-:S03]  /*f6a0*/  IMAD.WIDE R14, R4, 0x2, R90 ;  /* 0x00000002040e7825 */ /* 0x002fc600078e025a */
[----:B------:R-:W2:Y:S04]  /*f6b0*/  @!P3 LDG.E.U16 R20, desc[UR6][R22.64] ;  /* 0x000000061614b981 */ /* 0x000ea8000c1e1500 */
[----:B------:R-:W3:Y:S04]  /*f6c0*/  @!P3 LDG.E.U16 R21, desc[UR6][R14.64] ;  /* 0x000000060e15b981 */ /* 0x000ee8000c1e1500 */
[----:B------:R1:W-:Y:S04]  /*f6d0*/  STL.64 [R1+0x548], R14 ;  /* 0x0005480e01007387 */ /* 0x0003e80000100a00 */
[----:B------:R4:W-:Y:S04]  /*f6e0*/  STL.64 [R1+0x540], R22 ;  /* 0x0005401601007387 */ /* 0x0009e80000100a00 */
[----:B-1----:R-:W3:Y:S04]  /*f6f0*/  LDL.LU.64 R14, [R1+0x2280] ;  /* 0x00228000010e7983 */ /* 0x002ee80000300a00 */
[----:B----4-:R-:W4:Y:S01]  /*f700*/  LDL.LU.64 R22, [R1+0x2278] ;  /* 0x0022780001167983 */ /* 0x010f220000300a00 */
[----:B------:R-:W-:-:S02]  /*f710*/  VIADD R4, R5, 0xffffff40 ;  /* 0xffffff4005047836 */ /* 0x000fc40000000000 */
[----:B------:R-:W-:Y:S01]  /*f720*/  VIADD R7, R5, 0xffffff43 ;  /* 0xffffff4305077836 */ /* 0x000fe20000000000 */
[----:B------:R0:W-:Y:S02]  /*f730*/  STL.64 [R1+0x538], R18 ;  /* 0x0005381201007387 */ /* 0x0001e40000100a00 */
[----:B------:R-:W-:Y:S01]  /*f740*/  ISETP.GE.U32.AND P6, PT, R4, 0x7ffffe41, PT ;  /* 0x7ffffe410400780c */ /* 0x000fe20003fc6070 */
[C---:B------:R-:W-:Y:S01]  /*f750*/  IMAD R4, R2.reuse, 0xbb, RZ ;  /* 0x000000bb02047824 */ /* 0x040fe200078e02ff */
[----:B------:R1:W-:Y:S01]  /*f760*/  STL.64 [R1+0x530], R16 ;  /* 0x0005301001007387 */ /* 0x0003e20000100a00 */
[----:B------:R-:W-:Y:S01]  /*f770*/  ISETP.GE.U32.AND P0, PT, R7, 0x7ffffe44, PT ;  /* 0x7ffffe440700780c */ /* 0x000fe20003f06070 */
[----:B------:R-:W-:Y:S02]  /*f780*/  VIADD R7, R5, 0xffffff41 ;  /* 0xffffff4105077836 */ /* 0x000fe40000000000 */
[----:B------:R-:W-:Y:S01]  /*f790*/  IMAD R6, R2, 0xbc, RZ ;  /* 0x000000bc02067824 */ /* 0x000fe200078e02ff */
[----:B------:R-:W-:-:S02]  /*f7a0*/  PRMT R76, RZ, 0x7610, R76 ;  /* 0x00007610ff4c7816 */ /* 0x000fc4000000004c */
[----:B------:R-:W-:Y:S01]  /*f7b0*/  PRMT R75, RZ, 0x7610, R75 ;  /* 0x00007610ff4b7816 */ /* 0x000fe2000000004b */
[----:B0-----:R-:W-:Y:S01]  /*f7c0*/  IMAD.WIDE R18, R4, 0x2, R88 ;  /* 0x0000000204127825 */ /* 0x001fe200078e0258 */
[----:B------:R-:W-:-:S03]  /*f7d0*/  ISETP.GE.U32.AND P3, PT, R7, 0x7ffffe42, PT ;  /* 0x7ffffe420700780c */ /* 0x000fc60003f66070 */
[----:B-1----:R-:W-:-:S05]  /*f7e0*/  IMAD.WIDE R16, R6, 0x2, R90 ;  /* 0x0000000206107825 */ /* 0x002fca00078e025a */
[----:B------:R0:W4:Y:S01]  /*f7f0*/  @!P0 LDG.E.U16 R76, desc[UR6][R16.64] ;  /* 0x00000006104c8981 */ /* 0x000122000c1e1500 */
[----:B------:R-:W-:Y:S02]  /*f800*/  PRMT R66, RZ, 0x7610, R66 ;  /* 0x00007610ff427816 */ /* 0x000fe40000000042 */
[----:B------:R-:W-:Y:S01]  /*f810*/  PRMT R67, RZ, 0x7610, R67 ;  /* 0x00007610ff437816 */ /* 0x000fe20000000043 */
[----:B--2---:R-:W-:Y:S04]  /*f820*/  STL [R1+0x11fc], R20 ;  /* 0x0011fc1401007387 */ /* 0x004fe80000100800 */
[----:B---3--:R1:W-:Y:S02]  /*f830*/  STL [R1+0x1200], R21 ;  /* 0x0012001501007387 */ /* 0x0083e40000100800 */
[----:B-1----:R-:W-:-:S05]  /*f840*/  IMAD.WIDE R20, R4, 0x2, R90 ;  /* 0x0000000204147825 */ /* 0x002fca00078e025a */
[----:B------:R-:W-:Y:S01]  /*f850*/  STL.64 [R1+0x4f8], R20 ;  /* 0x0004f81401007387 */ /* 0x000fe20000100a00 */
[----:B------:R-:W-:-:S03]  /*f860*/  VIADD R4, R5, 0xffffff3b ;  /* 0xffffff3b05047836 */ /* 0x000fc60000000000 */
[----:B------:R-:W-:Y:S04]  /*f870*/  STL [R1+0x12b8], R12 ;  /* 0x0012b80c01007387 */ /* 0x000fe80000100800 */
[----:B------:R1:W-:Y:S01]  /*f880*/  STL [R1+0x12bc], R13 ;  /* 0x0012bc0d01007387 */ /* 0x0003e20000100800 */
[----:B----4-:R-:W-:Y:S02]  /*f890*/  PRMT R22, RZ, 0x7610, R22 ;  /* 0x00007610ff167816 */ /* 0x010fe40000000016 */
[----:B------:R-:W-:Y:S01]  /*f8a0*/  PRMT R23, RZ, 0x7610, R23 ;  /* 0x00007610ff177816 */ /* 0x000fe20000000017 */
[----:B-1----:R-:W-:Y:S01]  /*f8b0*/  IMAD.WIDE R12, R6, 0x2, R88 ;  /* 0x00000002060c7825 */ /* 0x002fe200078e0258 */
[----:B------:R-:W-:Y:S03]  /*f8c0*/  STL.64 [R1+0x4f0], R18 ;  /* 0x0004f01201007387 */ /* 0x000fe60000100a00 */
[----:B------:R-:W-:Y:S01]  /*f8d0*/  IMAD R6, R2, 0xbe, RZ ;  /* 0x000000be02067824 */ /* 0x000fe200078e02ff */
[----:B------:R-:W2:Y:S01]  /*f8e0*/  @!P0 LDG.E.U16 R75, desc[UR6][R12.64] ;  /* 0x000000060c4b8981 */ /* 0x000ea2000c1e1500 */
[----:B------:R-:W-:Y:S01]  /*f8f0*/  ISETP.GE.U32.AND P0, PT, R4, 0x7ffffe3c, PT ;  /* 0x7ffffe3c0400780c */ /* 0x000fe20003f06070 */
[----:B------:R-:W-:Y:S01]  /*f900*/  IMAD R4, R2, 0xbd, RZ ;  /* 0x000000bd02047824 */ /* 0x000fe200078e02ff */
[----:B------:R-:W-:Y:S01]  /*f910*/  PRMT R14, RZ, 0x7610, R14 ;  /* 0x00007610ff0e7816 */ /* 0x000fe2000000000e */
[----:B------:R0:W-:Y:S01]  /*f920*/  STL.64 [R1+0x4e8], R16 ;  /* 0x0004e81001007387 */ /* 0x0001e20000100a00 */
[----:B------:R-:W-:-:S03]  /*f930*/  PRMT R15, RZ, 0x7610, R15 ;  /* 0x00007610ff0f7816 */ /* 0x000fc6000000000f */
[----:B------:R1:W3:Y:S04]  /*f940*/  @!P4 LDG.E.U16 R22, desc[UR6][R18.64] ;  /* 0x000000061216c981 */ /* 0x0002e8000c1e1500 */
[----:B------:R4:W2:Y:S01]  /*f950*/  @!P4 LDG.E.U16 R23, desc[UR6][R20.64] ;  /* 0x000000061417c981 */ /* 0x0008a2000c1e1500 */
[----:B0-----:R-:W-:-:S03]  /*f960*/  IMAD.WIDE R16, R6, 0x2, R88 ;  /* 0x0000000206107825 */ /* 0x001fc600078e0258 */
[----:B------:R0:W-:Y:S01]  /*f970*/  STL.64 [R1+0x4e0], R12 ;  /* 0x0004e00c01007387 */ /* 0x0001e20000100a00 */
[----:B-1----:R-:W-:-:S03]  /*f980*/  IMAD.WIDE R18, R6, 0x2, R90 ;  /* 0x0000000206127825 */ /* 0x002fc600078e025a */
[----:B------:R-:W2:Y:S01]  /*f990*/  @!P3 LDG.E.U16 R14, desc[UR6][R16.64] ;  /* 0x00000006100eb981 */ /* 0x000ea2000c1e1500 */
[----:B----4-:R-:W-:-:S03]  /*f9a0*/  IMAD.WIDE R20, R4, 0x2, R88 ;  /* 0x0000000204147825 */ /* 0x010fc600078e0258 */
[----:B------:R-:W4:Y:S01]  /*f9b0*/  @!P3 LDG.E.U16 R15, desc[UR6][R18.64] ;  /* 0x00000006120fb981 */ /* 0x000f22000c1e1500 */
[----:B0-----:R-:W-:-:S03]  /*f9c0*/  IMAD.WIDE R12, R4, 0x2, R90 ;  /* 0x00000002040c7825 */ /* 0x001fc600078e025a */
[----:B------:R-:W3:Y:S04]  /*f9d0*/  @!P1 LDG.E.U16 R66, desc[UR6][R20.64] ;  /* 0x0000000614429981 */ /* 0x000ee8000c1e1500 */
[----:B------:R-:W3:Y:S01]  /*f9e0*/  @!P1 LDG.E.U16 R67, desc[UR6][R12.64] ;  /* 0x000000060c439981 */ /* 0x000ee2000c1e1500 */
[----:B------:R-:W-:-:S03]  /*f9f0*/  VIADD R4, R5, 0xffffff39 ;  /* 0xffffff3905047836 */ /* 0x000fc60000000000 */
[----:B------:R0:W-:Y:S04]  /*fa00*/  STL.64 [R1+0x4d8], R12 ;  /* 0x0004d80c01007387 */ /* 0x0001e80000100a00 */
[----:B------:R1:W-:Y:S01]  /*fa10*/  STL.64 [R1+0x4d0], R20 ;  /* 0x0004d01401007387 */ /* 0x0003e20000100a00 */
[----:B------:R-:W-:Y:S01]  /*fa20*/  ISETP.GE.U32.AND P3, PT, R4, 0x7ffffe3a, PT ;  /* 0x7ffffe3a0400780c */ /* 0x000fe20003f66070 */
[----:B------:R-:W-:Y:S02]  /*fa30*/  IMAD R4, R2, 0xbf, RZ ;  /* 0x000000bf02047824 */ /* 0x000fe400078e02ff */
[----:B0-----:R-:W3:Y:S04]  /*fa40*/  LDL.LU.64 R12, [R1+0x2270] ;  /* 0x00227000010c7983 */ /* 0x001ee80000300a00 */
[----:B-1----:R-:W3:Y:S04]  /*fa50*/  LDL.LU.64 R20, [R1+0x2268] ;  /* 0x0022680001147983 */ /* 0x002ee80000300a00 */
[----:B------:R-:W-:Y:S04]  /*fa60*/  STL.64 [R1+0x4c8], R18 ;  /* 0x0004c81201007387 */ /* 0x000fe80000100a00 */
[----:B------:R-:W-:Y:S01]  /*fa70*/  STL.64 [R1+0x4c0], R16 ;  /* 0x0004c01001007387 */ /* 0x000fe20000100a00 */
[----:B------:R-:W-:-:S02]  /*fa80*/  PRMT R59, RZ, 0x7610, R59 ;  /* 0x00007610ff3b7816 */ /* 0x000fc4000000003b */
[----:B------:R-:W-:Y:S01]  /*fa90*/  PRMT R58, RZ, 0x7610, R58 ;  /* 0x00007610ff3a7816 */ /* 0x000fe2000000003a */
[----:B--2---:R-:W-:Y:S04]  /*faa0*/  STL [R1+0x11f4], R14 ;  /* 0x0011f40e01007387 */ /* 0x004fe80000100800 */
[----:B----4-:R0:W-:Y:S04]  /*fab0*/  STL [R1+0x11f8], R15 ;  /* 0x0011f80f01007387 */ /* 0x0101e80000100800 */
[----:B---3--:R-:W-:Y:S04]  /*fac0*/  STL [R1+0x10ac], R66 ;  /* 0x0010ac4201007387 */ /* 0x008fe80000100800 */
[----:B------:R1:W-:Y:S01]  /*fad0*/  STL [R1+0x10b4], R67 ;  /* 0x0010b44301007387 */ /* 0x0003e20000100800 */
[----:B0-----:R-:W-:-:S05]  /*fae0*/  IMAD.WIDE R14, R4, 0x2, R90 ;  /* 0x00000002040e7825 */ /* 0x001fca00078e025a */
[----:B------:R0:W-:Y:S01]  /*faf0*/  STL.64 [R1+0x4b8], R14 ;  /* 0x0004b80e01007387 */ /* 0x0001e20000100a00 */
[----:B-1----:R-:W-:-:S03]  /*fb00*/  IMAD.WIDE R66, R4, 0x2, R88 ;  /* 0x0000000204427825 */ /* 0x002fc600078e0258 */
[----:B------:R-:W2:Y:S04]  /*fb10*/  @!P6 LDG.E.U16 R59, desc[UR6][R14.64] ;  /* 0x000000060e3be981 */ /* 0x000ea8000c1e1500 */
[----:B------:R-:W-:Y:S04]  /*fb20*/  STL.64 [R1+0x4b0], R66 ;  /* 0x0004b04201007387 */ /* 0x000fe80000100a00 */
[----:B------:R-:W3:Y:S04]  /*fb30*/  @!P6 LDG.E.U16 R58, desc[UR6][R66.64] ;  /* 0x00000006423ae981 */ /* 0x000ee8000c1e1500 */
[----:B0-----:R-:W4:Y:S01]  /*fb40*/  LDL.LU.64 R14, [R1+0x2260] ;  /* 0x00226000010e7983 */ /* 0x001f220000300a00 */
[----:B------:R-:W-:-:S02]  /*fb50*/  VIADD R7, R5, 0xffffff3c ;  /* 0xffffff3c05077836 */ /* 0x000fc40000000000 */
[----:B------:R-:W-:-:S03]  /*fb60*/  IMAD R6, R2, 0xc3, RZ ;  /* 0x000000c302067824 */ /* 0x000fc600078e02ff */
[----:B------:R-:W-:Y:S01]  /*fb70*/  ISETP.GE.U32.AND P4, PT, R7, 0x7ffffe3d, PT ;  /* 0x7ffffe3d0700780c */ /* 0x000fe20003f86070 */
[----:B------:R-:W-:Y:S01]  /*fb80*/  VIADD R7, R5, 0xffffff3a ;  /* 0xffffff3a05077836 */ /* 0x000fe20000000000 */
[----:B------:R-:W-:Y:S01]  /*fb90*/  PRMT R21, RZ, 0x7610, R21 ;  /* 0x00007610ff157816 */ /* 0x000fe20000000015 */
[C---:B------:R-:W-:Y:S01]  /*fba0*/  IMAD.WIDE R18, R6.reuse, 0x2, R90 ;  /* 0x0000000206127825 */ /* 0x040fe200078e025a */
[----:B------:R-:W-:Y:S02]  /*fbb0*/  PRMT R20, RZ, 0x7610, R20 ;  /* 0x00007610ff147816 */ /* 0x000fe40000000014 */
[----:B------:R-:W-:Y:S01]  /*fbc0*/  ISETP.GE.U32.AND P1, PT, R7, 0x7ffffe3b, PT ;  /* 0x7ffffe3b0700780c */ /* 0x000fe20003f26070 */
[----:B------:R-:W-:Y:S01]  /*fbd0*/  IMAD.WIDE R16, R6, 0x2, R88 ;  /* 0x0000000206107825 */ /* 0x000fe200078e0258 */
[----:B------:R0:W-:Y:S03]  /*fbe0*/  STL.64 [R1+0x478], R18 ;  /* 0x0004781201007387 */ /* 0x0001e60000100a00 */
[----:B------:R-:W-:-:S02]  /*fbf0*/  VIADD R4, R5, 0xffffff34 ;  /* 0xffffff3405047836 */ /* 0x000fc40000000000 */
[----:B------:R-:W-:Y:S01]  /*fc00*/  IMAD R6, R2, 0xc5, RZ ;  /* 0x000000c502067824 */ /* 0x000fe200078e02ff */
[----:B------:R1:W-:Y:S04]  /*fc10*/  STL.64 [R1+0x470], R16 ;  /* 0x0004701001007387 */ /* 0x0003e80000100a00 */
[----:B------:R0:W2:Y:S04]  /*fc20*/  @!P4 LDG.E.U16 R21, desc[UR6][R18.64] ;  /* 0x000000061215c981 */ /* 0x0000a8000c1e1500 */
[----:B------:R1:W2:Y:S01]  /*fc30*/  @!P4 LDG.E.U16 R20, desc[UR6][R16.64] ;  /* 0x000000061014c981 */ /* 0x0002a2000c1e1500 */
[----:B------:R-:W-:Y:S01]  /*fc40*/  ISETP.GE.U32.AND P4, PT, R4, 0x7ffffe35, PT ;  /* 0x7ffffe350400780c */ /* 0x000fe20003f86070 */
[----:B------:R-:W-:-:S02]  /*fc50*/  IMAD R4, R2, 0xc4, RZ ;  /* 0x000000c402047824 */ /* 0x000fc400078e02ff */
[----:B0-----:R-:W-:Y:S01]  /*fc60*/  IMAD.WIDE R18, R6, 0x2, R88 ;  /* 0x0000000206127825 */ /* 0x001fe200078e0258 */
[----:B------:R-:W-:-:S03]  /*fc70*/  PRMT R74, RZ, 0x7610, R74 ;  /* 0x00007610ff4a7816 */ /* 0x000fc6000000004a */
[----:B-1----:R-:W-:-:S04]  /*fc80*/  IMAD.WIDE R16, R4, 0x2, R90 ;  /* 0x0000000204107825 */ /* 0x002fc800078e025a */
[----:B------:R-:W-:Y:S01]  /*fc90*/  IMAD.WIDE R66, R4, 0x2, R88 ;  /* 0x0000000204427825 */ /* 0x000fe200078e0258 */
[----:B------:R-:W2:Y:S04]  /*fca0*/  @!P0 LDG.E.U16 R74, desc[UR6][R16.64] ;  /* 0x00000006104a8981 */ /* 0x000ea8000c1e1500 */
[----:B---3--:R-:W-:Y:S01]  /*fcb0*/  STL [R1+0x12b0], R58 ;  /* 0x0012b03a01007387 */ /* 0x008fe20000100800 */
[----:B----4-:R-:W-:-:S03]  /*fcc0*/  PRMT R14, RZ, 0x7610, R14 ;  /* 0x00007610ff0e7816 */ /* 0x010fc6000000000e */
[----:B--2---:R0:W-:Y:S01]  /*fcd0*/  STL [R1+0x12b4], R59 ;  /* 0x0012b43b01007387 */ /* 0x0041e20000100800 */
[----:B------:R-:W-:-:S03]  /*fce0*/  PRMT R15, RZ, 0x7610, R15 ;  /* 0x00007610ff0f7816 */ /* 0x000fc6000000000f */
[----:B------:R1:W2:Y:S01]  /*fcf0*/  @!P1 LDG.E.U16 R14, desc[UR6][R18.64] ;  /* 0x00000006120e9981 */ /* 0x0002a2000c1e1500 */
[----:B0-----:R-:W-:-:S05]  /*fd00*/  IMAD.WIDE R58, R6, 0x2, R90 ;  /* 0x00000002063a7825 */ /* 0x001fca00078e025a */
[----:B------:R0:W3:Y:S04]  /*fd10*/  @!P1 LDG.E.U16 R15, desc[UR6][R58.64] ;  /* 0x000000063a0f9981 */ /* 0x0000e8000c1e1500 */
[----:B------:R4:W-:Y:S04]  /*fd20*/  STL.64 [R1+0x468], R16 ;  /* 0x0004681001007387 */ /* 0x0009e80000100a00 */
[----:B------:R-:W-:Y:S04]  /*fd30*/  STL.64 [R1+0x460], R66 ;  /* 0x0004604201007387 */ /* 0x000fe80000100a00 */
[----:B----4-:R-:W4:Y:S01]  /*fd40*/  LDL.LU.64 R16, [R1+0x2258] ;  /* 0x0022580001107983 */ /* 0x010f220000300a00 */
[----:B------:R-:W-:-:S02]  /*fd50*/  VIADD R4, R5, 0xffffff32 ;  /* 0xffffff3205047836 */ /* 0x000fc40000000000 */
[----:B------:R-:W-:Y:S01]  /*fd60*/  VIADD R7, R5, 0xffffff38 ;  /* 0xffffff3805077836 */ /* 0x000fe20000000000 */
[----:B------:R-:W-:Y:S02]  /*fd70*/  STL.64 [R1+0x458], R58 ;  /* 0x0004583a01007387 */ /* 0x000fe40000100a00 */
[----:B------:R-:W-:Y:S01]  /*fd80*/  ISETP.GE.U32.AND P1, PT, R4, 0x7ffffe33, PT ;  /* 0x7ffffe330400780c */ /* 0x000fe20003f26070 */
[----:B------:R-:W-:Y:S01]  /*fd90*/  IMAD R4, R2, 0xc6, RZ ;  /* 0x000000c602047824 */ /* 0x000fe200078e02ff */
[----:B------:R1:W-:Y:S01]  /*fda0*/  STL.64 [R1+0x450], R18 ;  /* 0x0004501201007387 */ /* 0x0003e20000100a00 */
[----:B------:R-:W-:Y:S02]  /*fdb0*/  PRMT R86, RZ, 0x7610, R86 ;  /* 0x00007610ff567816 */ /* 0x000fe40000000056 */
[----:B------:R-:W-:Y:S02]  /*fdc0*/  ISETP.GE.U32.AND P6, PT, R7, 0x7ffffe39, PT ;  /* 0x7ffffe390700780c */ /* 0x000fe40003fc6070 */
[----:B------:R-:W-:-:S02]  /*fdd0*/  PRMT R87, RZ, 0x7610, R87 ;  /* 0x00007610ff577816 */ /* 0x000fc40000000057 */
[----:B------:R-:W-:Y:S01]  /*fde0*/  PRMT R73, RZ, 0x7610, R73 ;  /* 0x00007610ff497816 */ /* 0x000fe20000000049 */
[----:B------:R-:W-:Y:S02]  /*fdf0*/  IMAD R6, R2, 0xc7, RZ ;  /* 0x000000c702067824 */ /* 0x000fe400078e02ff */
[----:B-1----:R-:W-:-:S03]  /*fe00*/  IMAD.WIDE R18, R4, 0x2, R88 ;  /* 0x0000000204127825 */ /* 0x002fc600078e0258 */
[----:B------:R1:W4:Y:S04]  /*fe10*/  @!P0 LDG.E.U16 R73, desc[UR6][R66.64] ;  /* 0x0000000642498981 */ /* 0x000328000c1e1500 */
[----:B------:R-:W4:Y:S01]  /*fe20*/  @!P3 LDG.E.U16 R86, desc[UR6][R18.64] ;  /* 0x000000061256b981 */ /* 0x000f22000c1e1500 */
[----:B0-----:R-:W-:-:S04]  /*fe30*/  IMAD.WIDE R58, R6, 0x2, R88 ;  /* 0x00000002063a7825 */ /* 0x001fc800078e0258 */
[--C-:B-1----:R-:W-:Y:S01]  /*fe40*/  IMAD.WIDE R66, R6, 0x2, R90.reuse ;  /* 0x0000000206427825 */ /* 0x102fe200078e025a */
[----:B--2---:R-:W-:Y:S04]  /*fe50*/  STL [R1+0xcc], R14 ;  /* 0x0000cc0e01007387 */ /* 0x004fe80000100800 */
[----:B---3--:R0:W-:Y:S02]  /*fe60*/  STL [R1+0x10a8], R15 ;  /* 0x0010a80f01007387 */ /* 0x0081e40000100800 */
[----:B0-----:R-:W-:-:S05]  /*fe70*/  IMAD.WIDE R14, R4, 0x2, R90 ;  /* 0x00000002040e7825 */ /* 0x001fca00078e025a */
[----:B------:R-:W2:Y:S01]  /*fe80*/  @!P3 LDG.E.U16 R87, desc[UR6][R14.64] ;  /* 0x000000060e57b981 */ /* 0x000ea2000c1e1500 */
[----:B----4-:R-:W-:Y:S02]  /*fe90*/  PRMT R16, RZ, 0x7610, R16 ;  /* 0x00007610ff107816 */ /* 0x010fe40000000010 */
[----:B------:R-:W-:-:S04]  /*fea0*/  PRMT R17, RZ, 0x7610, R17 ;  /* 0x00007610ff117816 */ /* 0x000fc80000000011 */
[----:B------:R-:W3:Y:S04]  /*feb0*/  @!P6 LDG.E.U16 R16, desc[UR6][R58.64] ;  /* 0x000000063a10e981 */ /* 0x000ee8000c1e1500 */
[----:B------:R0:W4:Y:S04]  /*fec0*/  @!P6 LDG.E.U16 R17, desc[UR6][R66.64] ;  /* 0x000000064211e981 */ /* 0x000128000c1e1500 */
        /* <DEDUP_REMOVED lines=12> */
[----:B------:R-:W-:Y:S01]  /*ff90*/  IMAD R6, R2, 0xcc, RZ ;  /* 0x000000cc02067824 */ /* 0x000fe200078e02ff */
[----:B------:R-:W-:Y:S02]  /*ffa0*/  PRMT R72, RZ, 0x7610, R72 ;  /* 0x00007610ff487816 */ /* 0x000fe40000000048 */
[----:B------:R-:W-:Y:S01]  /*ffb0*/  PRMT R71, RZ, 0x7610, R71 ;  /* 0x00007610ff477816 */ /* 0x000fe20000000047 */
[----:B0-----:R-:W-:-:S04]  /*ffc0*/  IMAD.WIDE R66, R4, 0x2, R88 ;  /* 0x0000000204427825 */ /* 0x001fc800078e0258 */
[----:B-1----:R-:W-:-:S05]  /*ffd0*/  IMAD.WIDE R58, R6, 0x2, R90 ;  /* 0x00000002063a7825 */ /* 0x002fca00078e025a */
[----:B------:R-:W4:Y:S01]  /*ffe0*/  @!P0 LDG.E.U16 R72, desc[UR6][R58.64] ;  /* 0x000000063a488981 */ /* 0x000f22000c1e1500 */
[----:B------:R-:W-:-:S03]  /*fff0*/  PRMT R3, RZ, 0x7610, R3 ;  /* 0x00007610ff037816 */ /* 0x000fc60000000003 */
[----:B--2---:R0:W-:Y:S02]  /*10000*/  STL [R1+0x11f0], R87 ;  /* 0x0011f05701007387 */ /* 0x0041e40000100800 */
[----:B0-----:R-:W-:-:S05]  /*10010*/  IMAD.WIDE R86, R4, 0x2, R90 ;  /* 0x0000000204567825 */ /* 0x001fca00078e025a */
[----:B------:R-:W-:Y:S01]  /*10020*/  STL.64 [R1+0x3f8], R86 ;  /* 0x0003f85601007387 */ /* 0x000fe20000100a00 */
[----:B------:R-:W-:-:S03]  /*10030*/  VIADD R4, R5, 0xffffff2b ;  /* 0xffffff2b05047836 */ /* 0x000fc60000000000 */
[----:B---3--:R-:W-:Y:S04]  /*10040*/  STL [R1+0x12a8], R16 ;  /* 0x0012a81001007387 */ /* 0x008fe80000100800 */
[----:B----4-:R0:W-:Y:S02]  /*10050*/  STL [R1+0x12ac], R17 ;  /* 0x0012ac1101007387 */ /* 0x0101e40000100800 */
[----:B0-----:R-:W-:Y:S02]  /*10060*/  IMAD.WIDE R16, R6, 0x2, R88 ;  /* 0x0000000206107825 */ /* 0x001fe400078e0258 */
[----:B------:R-:W-:Y:S04]  /*10070*/  STL.64 [R1+0x3f0], R66 ;  /* 0x0003f04201007387 */ /* 0x000fe80000100a00 */
[----:B------:R0:W2:Y:S01]  /*10080*/  @!P0 LDG.E.U16 R71, desc[UR6][R16.64] ;  /* 0x0000000610478981 */ /* 0x0000a2000c1e1500 */
[----:B------:R-:W-:Y:S01]  /*10090*/  ISETP.GE.U32.AND P0, PT, R4, 0x7ffffe2c, PT ;  /* 0x7ffffe2c0400780c */ /* 0x000fe20003f06070 */
[----:B------:R-:W-:-:S02]  /*100a0*/  IMAD R4, R2, 0xcd, RZ ;  /* 0x000000cd02047824 */ /* 0x000fc400078e02ff */
[----:B------:R-:W-:Y:S04]  /*100b0*/  STL.64 [R1+0x3e8], R58 ;  /* 0x0003e83a01007387 */ /* 0x000fe80000100a00 */
[----:B------:R0:W-:Y:S02]  /*100c0*/  STL.64 [R1+0x3e0], R16 ;  /* 0x0003e01001007387 */ /* 0x0001e40000100a00 */
[----:B0-----:R-:W-:-:S05]  /*100d0*/  IMAD.WIDE R16, R4, 0x2, R90 ;  /* 0x0000000204107825 */ /* 0x001fca00078e025a */
[----:B------:R-:W3:Y:S01]  /*100e0*/  @!P1 LDG.E.U16 R3, desc[UR6][R16.64] ;  /* 0x0000000610039981 */ /* 0x000ee2000c1e1500 */
[----:B------:R-:W-:Y:S01]  /*100f0*/  VIADD R7, R5, 0xffffff31 ;  /* 0xffffff3105077836 */ /* 0x000fe20000000000 */
[----:B------:R-:W-:Y:S02]  /*10100*/  PRMT R19, RZ, 0x7610, R19 ;  /* 0x00007610ff137816 */ /* 0x000fe40000000013 */
[----:B------:R-:W-:Y:S02]  /*10110*/  PRMT R18, RZ, 0x7610, R18 ;  /* 0x00007610ff127816 */ /* 0x000fe40000000012 */
[----:B------:R-:W-:Y:S01]  /*10120*/  ISETP.GE.U32.AND P3, PT, R7, 0x7ffffe32, PT ;  /* 0x7ffffe320700780c */ /* 0x000fe20003f66070 */
[----:B------:R-:W-:Y:S01]  /*10130*/  IMAD R6, R2, 0xce, RZ ;  /* 0x000000ce02067824 */ /* 0x000fe200078e02ff */
[----:B------:R0:W4:Y:S01]  /*10140*/  @!P4 LDG.E.U16 R19, desc[UR6][R86.64] ;  /* 0x000000065613c981 */ /* 0x000122000c1e1500 */
[----:B------:R-:W-:Y:S02]  /*10150*/  PRMT R93, RZ, 0x7610, R93 ;  /* 0x00007610ff5d7816 */ /* 0x000fe4000000005d */
[----:B------:R-:W-:Y:S01]  /*10160*/  PRMT R56, RZ, 0x7610, R56 ;  /* 0x00007610ff387816 */ /* 0x000fe20000000038 */
[----:B------:R1:W2:Y:S01]  /*10170*/  @!P4 LDG.E.U16 R18, desc[UR6][R66.64] ;  /* 0x000000064212c981 */ /* 0x0002a2000c1e1500 */
[----:B------:R-:W-:Y:S01]  /*10180*/  PRMT R57, RZ, 0x7610, R57 ;  /* 0x00007610ff397816 */ /* 0x000fe20000000039 */
[----:B------:R-:W-:-:S04]  /*10190*/  IMAD.WIDE R58, R6, 0x2, R88 ;  /* 0x00000002063a7825 */ /* 0x000fc800078e0258 */
[----:B0-----:R-:W-:Y:S01]  /*101a0*/  IMAD.WIDE R86, R4, 0x2, R88 ;  /* 0x0000000204567825 */ /* 0x001fe200078e0258 */
[----:B------:R0:W-:Y:S03]  /*101b0*/  STL.64 [R1+0x3d8], R16 ;  /* 0x0003d81001007387 */ /* 0x0001e60000100a00 */
[----:B-1----:R-:W-:Y:S01]  /*101c0*/  IMAD.WIDE R66, R6, 0x2, R90 ;  /* 0x0000000206427825 */ /* 0x002fe200078e025a */
[----:B------:R1:W2:Y:S04]  /*101d0*/  @!P1 LDG.E.U16 R93, desc[UR6][R86.64] ;  /* 0x00000006565d9981 */ /* 0x0002a8000c1e1500 */
[----:B------:R1:W-:Y:S04]  /*101e0*/  STL.64 [R1+0x3d0], R86 ;  /* 0x0003d05601007387 */ /* 0x0003e80000100a00 */
[----:B------:R-:W2:Y:S04]  /*101f0*/  @!P3 LDG.E.U16 R56, desc[UR6][R58.64] ;  /* 0x000000063a38b981 */ /* 0x000ea8000c1e1500 */
[----:B0-----:R-:W2:Y:S04]  /*10200*/  LDL.LU.64 R16, [R1+0x2240] ;  /* 0x0022400001107983 */ /* 0x001ea80000300a00 */
[----:B------:R0:W4:Y:S01]  /*10210*/  @!P3 LDG.E.U16 R57, desc[UR6][R66.64] ;  /* 0x000000064239b981 */ /* 0x000122000c1e1500 */
[----:B------:R-:W-:Y:S01]  /*10220*/  VIADD R4, R5, 0xffffff29 ;  /* 0xffffff2905047836 */ /* 0x000fe20000000000 */
[----:B------:R-:W-:-:S04]  /*10230*/  PRMT R64, RZ, 0x7610, R64 ;  /* 0x00007610ff407816 */ /* 0x000fc80000000040 */
[----:B------:R-:W-:Y:S01]  /*10240*/  ISETP.GE.U32.AND P3, PT, R4, 0x7ffffe2a, PT ;  /* 0x7ffffe2a0400780c */ /* 0x000fe20003f66070 */
[----:B------:R-:W-:Y:S01]  /*10250*/  IMAD R4, R2, 0xcf, RZ ;  /* 0x000000cf02047824 */ /* 0x000fe200078e02ff */
[----:B------:R-:W-:-:S03]  /*10260*/  PRMT R63, RZ, 0x7610, R63 ;  /* 0x00007610ff3f7816 */ /* 0x000fc6000000003f */
[----:B-1----:R-:W-:-:S05]  /*10270*/  IMAD.WIDE R86, R4, 0x2, R90 ;  /* 0x0000000204567825 */ /* 0x002fca00078e025a */
[----:B------:R1:W4:Y:S04]  /*10280*/  @!P6 LDG.E.U16 R64, desc[UR6][R86.64] ;  /* 0x000000065640e981 */ /* 0x000328000c1e1500 */
[----:B---3--:R3:W-:Y:S04]  /*10290*/  STL [R1+0xc8], R3 ;  /* 0x0000c80301007387 */ /* 0x0087e80000100800 */
[----:B---3--:R-:W3:Y:S04]  /*102a0*/  LDL.LU R3, [R1+0x2238] ;  /* 0x0022380001037983 */ /* 0x008ee80000300800 */
[----:B------:R0:W-:Y:S02]  /*102b0*/  STL.64 [R1+0x3c8], R66 ;  /* 0x0003c84201007387 */ /* 0x0001e40000100a00 */
[----:B0-----:R-:W-:-:S05]  /*102c0*/  IMAD.WIDE R66, R4, 0x2, R88 ;  /* 0x0000000204427825 */ /* 0x001fca00078e0258 */
[----:B------:R0:W3:Y:S01]  /*102d0*/  @!P6 LDG.E.U16 R63, desc[UR6][R66.64] ;  /* 0x00000006423fe981 */ /* 0x0000e2000c1e1500 */
[----:B------:R-:W-:-:S05]  /*102e0*/  VIADD R7, R5, 0xffffff2c ;  /* 0xffffff2c05077836 */ /* 0x000fca0000000000 */
[----:B------:R-:W-:Y:S01]  /*102f0*/  ISETP.GE.U32.AND P4, PT, R7, 0x7ffffe2d, PT ;  /* 0x7ffffe2d0700780c */ /* 0x000fe20003f86070 */
[----:B--2---:R-:W-:Y:S01]  /*10300*/  STL [R1+0x2180], R93 ;  /* 0x0021805d01007387 */ /* 0x004fe20000100800 */
[----:B------:R-:W-:-:S03]  /*10310*/  IMAD R6, R2, 0xd3, RZ ;  /* 0x000000d302067824 */ /* 0x000fc600078e02ff */
[----:B------:R2:W-:Y:S01]  /*10320*/  STL.64 [R1+0x3c0], R58 ;  /* 0x0003c03a01007387 */ /* 0x0005e20000100a00 */
[----:B------:R-:W-:-:S03]  /*10330*/  PRMT R17, RZ, 0x7610, R17 ;  /* 0x00007610ff117816 */ /* 0x000fc60000000011 */
[----:B------:R-:W-:Y:S01]  /*10340*/  STL.64 [R1+0x3b8], R86 ;  /* 0x0003b85601007387 */ /* 0x000fe20000100a00 */
[----:B------:R-:W-:Y:S01]  /*10350*/  PRMT R16, RZ, 0x7610, R16 ;  /* 0x00007610ff107816 */ /* 0x000fe20000000010 */
[C---:B------:R-:W-:Y:S02]  /*10360*/  VIADD R7, R5.reuse, 0xffffff2a ;  /* 0xffffff2a05077836 */ /* 0x040fe40000000000 */
[----:B------:R-:W-:Y:S01]  /*10370*/  STL [R1+0x11e4], R56 ;  /* 0x0011e43801007387 */ /* 0x000fe20000100800 */
[----:B------:R-:W-:-:S03]  /*10380*/  VIADD R4, R5, 0xffffff24 ;  /* 0xffffff2405047836 */ /* 0x000fc60000000000 */
[----:B----4-:R4:W-:Y:S01]  /*10390*/  STL [R1+0x11e8], R57 ;  /* 0x0011e83901007387 */ /* 0x0109e20000100800 */
[----:B--2---:R-:W-:Y:S01]  /*103a0*/  IMAD.WIDE R58, R6, 0x2, R90 ;  /* 0x00000002063a7825 */ /* 0x004fe200078e025a */
[----:B------:R-:W-:-:S03]  /*103b0*/  ISETP.GE.U32.AND P1, PT, R7, 0x7ffffe2b, PT ;  /* 0x7ffffe2b0700780c */ /* 0x000fc60003f26070 */
[----:B----4-:R-:W-:Y:S01]  /*103c0*/  IMAD.WIDE R56, R6, 0x2, R88 ;  /* 0x0000000206387825 */ /* 0x010fe200078e0258 */
[----:B------:R2:W4:Y:S03]  /*103d0*/  @!P4 LDG.E.U16 R17, desc[UR6][R58.64] ;  /* 0x000000063a11c981 */ /* 0x000526000c1e1500 */
[----:B------:R-:W-:Y:S01]  /*103e0*/  VIADD R7, R5, 0xffffff28 ;  /* 0xffffff2805077836 */ /* 0x000fe20000000000 */
[----:B------:R0:W4:Y:S01]  /*103f0*/  @!P4 LDG.E.U16 R16, desc[UR6][R56.64] ;  /* 0x000000063810c981 */ /* 0x000122000c1e1500 */
[----:B------:R-:W-:Y:S01]  /*10400*/  ISETP.GE.U32.AND P4, PT, R4, 0x7ffffe25, PT ;  /* 0x7ffffe250400780c */ /* 0x000fe20003f86070 */
[C---:B------:R-:W-:Y:S01]  /*10410*/  IMAD R4, R2.reuse, 0xd4, RZ ;  /* 0x000000d402047824 */ /* 0x040fe200078e02ff */
[----:B------:R-:W-:Y:S01]  /*10420*/  PRMT R70, RZ, 0x7610, R70 ;  /* 0x00007610ff467816 */ /* 0x000fe20000000046 */
[----:B------:R0:W-:Y:S01]  /*10430*/  STL.64 [R1+0x3b0], R66 ;  /* 0x0003b04201007387 */ /* 0x0001e20000100a00 */
[----:B------:R-:W-:Y:S01]  /*10440*/  PRMT R69, RZ, 0x7610, R69 ;  /* 0x00007610ff457816 */ /* 0x000fe20000000045 */
[----:B------:R-:W-:Y:S01]  /*10450*/  IMAD R6, R2, 0xdb, RZ ;  /* 0x000000db02067824 */ /* 0x000fe200078e02ff */
[----:B------:R-:W-:Y:S01]  /*10460*/  ISETP.GE.U32.AND P6, PT, R7, 0x7ffffe29, PT ;  /* 0x7ffffe290700780c */ /* 0x000fe20003fc6070 */
[----:B-1----:R-:W-:Y:S01]  /*10470*/  IMAD.WIDE R86, R4, 0x2, R90 ;  /* 0x0000000204567825 */ /* 0x002fe200078e025a */
[----:B------:R2:W-:Y:S01]  /*10480*/  STL.64 [R1+0x378], R58 ;  /* 0x0003783a01007387 */ /* 0x0005e20000100a00 */
[----:B------:R-:W-:-:S02]  /*10490*/  PRMT R15, RZ, 0x7610, R15 ;  /* 0x00007610ff0f7816 */ /* 0x000fc4000000000f */
[C---:B------:R-:W-:Y:S01]  /*104a0*/  VIADD R7, R5.reuse, 0xffffff1c ;  /* 0xffffff1c05077836 */ /* 0x040fe20000000000 */
[----:B------:R1:W-:Y:S01]  /*104b0*/  STL.64 [R1+0x370], R56 ;  /* 0x0003703801007387 */ /* 0x0003e20000100a00 */
[----:B------:R-:W-:Y:S01]  /*104c0*/  PRMT R14, RZ, 0x7610, R14 ;  /* 0x00007610ff0e7816 */ /* 0x000fe2000000000e */
[----:B0-----:R-:W-:Y:S02]  /*104d0*/  IMAD.WIDE R66, R4, 0x2, R88 ;  /* 0x0000000204427825 */ /* 0x001fe400078e0258 */
[----:B------:R0:W4:Y:S02]  /*104e0*/  @!P0 LDG.E.U16 R70, desc[UR6][R86.64] ;  /* 0x0000000656468981 */ /* 0x000124000c1e1500 */
[----:B------:R-:W-:Y:S02]  /*104f0*/  VIADD R4, R5, 0xffffff14 ;  /* 0xffffff1405047836 */ /* 0x000fe40000000000 */
[----:B------:R0:W4:Y:S01]  /*10500*/  @!P0 LDG.E.U16 R69, desc[UR6][R66.64] ;  /* 0x0000000642458981 */ /* 0x000122000c1e1500 */
[----:B--2---:R-:W-:Y:S01]  /*10510*/  IMAD.WIDE R58, R6, 0x2, R90 ;  /* 0x00000002063a7825 */ /* 0x004fe200078e025a */
[----:B------:R-:W-:-:S03]  /*10520*/  ISETP.GE.U32.AND P0, PT, R7, 0x7ffffe1d, PT ;  /* 0x7ffffe1d0700780c */ /* 0x000fc60003f06070 */
[----:B-1----:R-:W-:Y:S01]  /*10530*/  IMAD.WIDE R56, R6, 0x2, R88 ;  /* 0x0000000206387825 */ /* 0x002fe200078e0258 */
[----:B------:R1:W2:Y:S04]  /*10540*/  @!P4 LDG.E.U16 R15, desc[UR6][R58.64] ;  /* 0x000000063a0fc981 */ /* 0x0002a8000c1e1500 */
[----:B------:R0:W2:Y:S01]  /*10550*/  @!P4 LDG.E.U16 R14, desc[UR6][R56.64] ;  /* 0x00000006380ec981 */ /* 0x0000a2000c1e1500 */
[----:B------:R-:W-:Y:S01]  /*10560*/  ISETP.GE.U32.AND P4, PT, R4, 0x7ffffe15, PT ;  /* 0x7ffffe150400780c */ /* 0x000fe20003f86070 */
[C---:B------:R-:W-:Y:S01]  /*10570*/  IMAD R4, R2.reuse, 0xe3, RZ ;  /* 0x000000e302047824 */ /* 0x040fe200078e02ff */
[----:B------:R-:W-:Y:S01]  /*10580*/  PRMT R13, RZ, 0x7610, R13 ;  /* 0x00007610ff0d7816 */ /* 0x000fe2000000000d */
[----:B------:R0:W-:Y:S01]  /*10590*/  STL.64 [R1+0x368], R86 ;  /* 0x0003685601007387 */ /* 0x0001e20000100a00 */
[----:B------:R-:W-:Y:S01]  /*105a0*/  PRMT R12, RZ, 0x7610, R12 ;  /* 0x00007610ff0c7816 */ /* 0x000fe2000000000c */
[----:B------:R-:W-:-:S02]  /*105b0*/  IMAD R6, R2, 0xeb, RZ ;  /* 0x000000eb02067824 */ /* 0x000fc400078e02ff */
[----:B------:R1:W-:Y:S01]  /*105c0*/  STL.64 [R1+0x360], R66 ;  /* 0x0003604201007387 */ /* 0x0003e20000100a00 */
[----:B------:R-:W-:Y:S01]  /*105d0*/  VIADD R7, R5, 0xffffff0c ;  /* 0xffffff0c05077836 */ /* 0x000fe20000000000 */
[----:B------:R-:W-:Y:S02]  /*105e0*/  PRMT R11, RZ, 0x7610, R11 ;  /* 0x00007610ff0b7816 */ /* 0x000fe4000000000b */
[----:B------:R1:W-:Y:S01]  /*105f0*/  STL.64 [R1+0x2f8], R58 ;  /* 0x0002f83a01007387 */ /* 0x0003e20000100a00 */
[----:B------:R-:W-:Y:S01]  /*10600*/  PRMT R10, RZ, 0x7610, R10 ;  /* 0x00007610ff0a7816 */ /* 0x000fe2000000000a */
[C---:B0-----:R-:W-:Y:S02]  /*10610*/  IMAD.WIDE R86, R4.reuse, 0x2, R90 ;  /* 0x0000000204567825 */ /* 0x041fe400078e025a */
[----:B------:R0:W-:Y:S02]  /*10620*/  STL.64 [R1+0x2f0], R56 ;  /* 0x0002f03801007387 */ /* 0x0001e40000100a00 */
[----:B-1----:R-:W-:-:S02]  /*10630*/  IMAD.WIDE R66, R4, 0x2, R88 ;  /* 0x0000000204427825 */ /* 0x002fc400078e0258 */
[----:B------:R1:W2:Y:S02]  /*10640*/  @!P0 LDG.E.U16 R13, desc[UR6][R86.64] ;  /* 0x00000006560d8981 */ /* 0x0002a4000c1e1500 */
[C---:B------:R-:W-:Y:S02]  /*10650*/  IMAD.WIDE R58, R6.reuse, 0x2, R90 ;  /* 0x00000002063a7825 */ /* 0x040fe400078e025a */
[----:B------:R1:W2:Y:S01]  /*10660*/  @!P0 LDG.E.U16 R12, desc[UR6][R66.64] ;  /* 0x00000006420c8981 */ /* 0x0002a2000c1e1500 */
[----:B------:R-:W-:Y:S01]  /*10670*/  ISETP.GE.U32.AND P0, PT, R7, 0x7ffffe0d, PT ;  /* 0x7ffffe0d0700780c */ /* 0x000fe20003f06070 */
[----:B------:R-:W-:Y:S02]  /*10680*/  VIADD R4, R5, 0xffffff04 ;  /* 0xffffff0405047836 */ /* 0x000fe40000000000 */
[----:B------:R1:W2:Y:S01]  /*10690*/  @!P4 LDG.E.U16 R11, desc[UR6][R58.64] ;  /* 0x000000063a0bc981 */ /* 0x0002a2000c1e1500 */
[----:B0-----:R-:W-:-:S03]  /*106a0*/  IMAD.WIDE R56, R6, 0x2, R88 ;  /* 0x0000000206387825 */ /* 0x001fc600078e0258 */
[----:B------:R-:W-:Y:S04]  /*106b0*/  STL [R1+0x12a4], R64 ;  /* 0x0012a44001007387 */ /* 0x000fe80000100800 */
[----:B------:R0:W2:Y:S01]  /*106c0*/  @!P4 LDG.E.U16 R10, desc[UR6][R56.64] ;  /* 0x00000006380ac981 */ /* 0x0000a2000c1e1500 */
[----:B------:R-:W-:Y:S01]  /*106d0*/  ISETP.GE.U32.AND P4, PT, R4, 0x7ffffe05, PT ;  /* 0x7ffffe050400780c */ /* 0x000fe20003f86070 */
[----:B------:R-:W-:Y:S01]  /*106e0*/  IMAD R4, R2, 0xf3, RZ ;  /* 0x000000f302047824 */ /* 0x000fe200078e02ff */
[----:B------:R-:W-:Y:S02]  /*106f0*/  PRMT R9, RZ, 0x7610, R9 ;  /* 0x00007610ff097816 */ /* 0x000fe40000000009 */
[----:B------:R-:W-:Y:S02]  /*10700*/  PRMT R8, RZ, 0x7610, R8 ;  /* 0x00007610ff087816 */ /* 0x000fe40000000008 */
[----:B------:R-:W-:-:S02]  /*10710*/  PRMT R61, RZ, 0x7610, R61 ;  /* 0x00007610ff3d7816 */ /* 0x000fc4000000003d */
[----:B------:R-:W-:Y:S02]  /*10720*/  PRMT R60, RZ, 0x7610, R60 ;  /* 0x00007610ff3c7816 */ /* 0x000fe4000000003c */
[----:B------:R-:W-:Y:S02]  /*10730*/  PRMT R6, RZ, 0x7610, R6 ;  /* 0x00007610ff067816 */ /* 0x000fe40000000006 */
[----:B------:R-:W-:Y:S02]  /*10740*/  PRMT R7, RZ, 0x7610, R7 ;  /* 0x00007610ff077816 */ /* 0x000fe40000000007 */
[----:B------:R-:W-:Y:S02]  /*10750*/  PRMT R54, RZ, 0x7610, R54 ;  /* 0x00007610ff367816 */ /* 0x000fe40000000036 */
[----:B------:R-:W-:Y:S01]  /*10760*/  PRMT R55, RZ, 0x7610, R55 ;  /* 0x00007610ff377816 */ /* 0x000fe20000000037 */
[----:B---3--:R3:W-:Y:S04]  /*10770*/  STL [R1+0x12a0], R63 ;  /* 0x0012a03f01007387 */ /* 0x0087e80000100800 */
[----:B------:R1:W-:Y:S04]  /*10780*/  STL.64 [R1+0x278], R86 ;  /* 0x0002785601007387 */ /* 0x0003e80000100a00 */
[----:B------:R0:W-:Y:S01]  /*10790*/  STL.64 [R1+0x270], R66 ;  /* 0x0002704201007387 */ /* 0x0001e20000100a00 */
[----:B---3--:R-:W-:-:S02]  /*107a0*/  IMAD R63, R2, 0xfb, RZ ;  /* 0x000000fb023f7824 */ /* 0x008fc400078e02ff */
[----:B-1----:R-:W-:-:S04]  /*107b0*/  IMAD.WIDE R86, R4, 0x2, R90 ;  /* 0x0000000204567825 */ /* 0x002fc800078e025a */
[----:B0-----:R-:W-:Y:S01]  /*107c0*/  IMAD.WIDE R66, R4, 0x2, R88 ;  /* 0x0000000204427825 */ /* 0x001fe200078e0258 */
[----:B------:R0:W3:Y:S03]  /*107d0*/  @!P0 LDG.E.U16 R9, desc[UR6][R86.64] ;  /* 0x0000000656098981 */ /* 0x0000e6000c1e1500 */
[----:B------:R-:W-:Y:S01]  /*107e0*/  VIADD R4, R5, 0xffffff23 ;  /* 0xffffff2305047836 */ /* 0x000fe20000000000 */
[----:B------:R1:W2:Y:S04]  /*107f0*/  @!P0 LDG.E.U16 R8, desc[UR6][R66.64] ;  /* 0x0000000642088981 */ /* 0x0002a8000c1e1500 */
[----:B------:R-:W-:Y:S01]  /*10800*/  ISETP.GE.U32.AND P0, PT, R4, 0x7ffffe24, PT ;  /* 0x7ffffe240400780c */ /* 0x000fe20003f06070 */
[----:B------:R0:W-:Y:S01]  /*10810*/  STL.64 [R1+0x1f8], R58 ;  /* 0x0001f83a01007387 */ /* 0x0001e20000100a00 */
[----:B------:R-:W-:-:S03]  /*10820*/  IMAD R4, R2, 0xd5, RZ ;  /* 0x000000d502047824 */ /* 0x000fc600078e02ff */
[----:B------:R1:W-:Y:S04]  /*10830*/  STL.64 [R1+0x1f0], R56 ;  /* 0x0001f03801007387 */ /* 0x0003e80000100a00 */
[----:B------:R1:W-:Y:S01]  /*10840*/  STL.64 [R1+0x178], R86 ;  /* 0x0001785601007387 */ /* 0x0003e20000100a00 */
[----:B0-----:R-:W-:-:S03]  /*10850*/  IMAD.WIDE R58, R63, 0x2, R90 ;  /* 0x000000023f3a7825 */ /* 0x001fc600078e025a */
[----:B------:R0:W-:Y:S01]  /*10860*/  STL.64 [R1+0x170], R66 ;  /* 0x0001704201007387 */ /* 0x0001e20000100a00 */
[----:B-1----:R-:W-:-:S03]  /*10870*/  IMAD.WIDE R56, R63, 0x2, R88 ;  /* 0x000000023f387825 */ /* 0x002fc600078e0258 */
[----:B------:R-:W-:Y:S01]  /*10880*/  STL.64 [R1+0xf8], R58 ;  /* 0x0000f83a01007387 */ /* 0x000fe20000100a00 */
[----:B------:R-:W-:-:S03]  /*10890*/  IMAD.WIDE R86, R4, 0x2, R88 ;  /* 0x0000000204567825 */ /* 0x000fc600078e0258 */
[----:B------:R-:W-:Y:S01]  /*108a0*/  STL.64 [R1+0xf0], R56 ;  /* 0x0000f03801007387 */ /* 0x000fe20000100a00 */
[----:B0-----:R-:W-:-:S03]  /*108b0*/  IMAD.WIDE R66, R4, 0x2, R90 ;  /* 0x0000000204427825 */ /* 0x001fc600078e025a */
[----:B------:R-:W2:Y:S04]  /*108c0*/  @!P1 LDG.E.U16 R60, desc[UR6][R86.64] ;  /* 0x00000006563c9981 */ /* 0x000ea8000c1e1500 */
[----:B------:R0:W-:Y:S01]  /*108d0*/  STL.64 [R1+0x358], R66 ;  /* 0x0003584201007387 */ /* 0x0001e20000100a00 */
[----:B------:R-:W-:-:S03]  /*108e0*/  IMAD R63, R2, 0xd6, RZ ;  /* 0x000000d6023f7824 */ /* 0x000fc600078e02ff */
[----:B------:R1:W-:Y:S04]  /*108f0*/  STL.64 [R1+0x350], R86 ;  /* 0x0003505601007387 */ /* 0x0003e80000100a00 */
[----:B------:R-:W3:Y:S04]  /*10900*/  @!P1 LDG.E.U16 R61, desc[UR6][R66.64] ;  /* 0x00000006423d9981 */ /* 0x000ee8000c1e1500 */
[----:B------:R1:W4:Y:S04]  /*10910*/  @!P4 LDG.E.U16 R6, desc[UR6][R56.64] ;  /* 0x000000063806c981 */ /* 0x000328000c1e1500 */
[----:B------:R1:W4:Y:S04]  /*10920*/  @!P4 LDG.E.U16 R7, desc[UR6][R58.64] ;  /* 0x000000063a07c981 */ /* 0x000328000c1e1500 */
[----:B0-----:R-:W4:Y:S01]  /*10930*/  LDL.LU.64 R66, [R1+0x2230] ;  /* 0x0022300001427983 */ /* 0x001f220000300a00 */
[----:B-1----:R-:W-:-:S03]  /*10940*/  IMAD.WIDE R56, R63, 0x2, R88 ;  /* 0x000000023f387825 */ /* 0x002fc600078e0258 */
[----:B------:R-:W4:Y:S01]  /*10950*/  LDL.LU R87, [R1+0x222c] ;  /* 0x00222c0001577983 */ /* 0x000f220000300800 */
[----:B------:R-:W-:-:S03]  /*10960*/  IMAD.WIDE R58, R63, 0x2, R90 ;  /* 0x000000023f3a7825 */ /* 0x000fc600078e025a */
[----:B------:R-:W4:Y:S04]  /*10970*/  @!P3 LDG.E.U16 R54, desc[UR6][R56.64] ;  /* 0x000000063836b981 */ /* 0x000f28000c1e1500 */
[----:B------:R0:W4:Y:S01]  /*10980*/  @!P3 LDG.E.U16 R55, desc[UR6][R58.64] ;  /* 0x000000063a37b981 */ /* 0x000122000c1e1500 */
[C---:B------:R-:W-:Y:S02]  /*10990*/  VIADD R4, R5.reuse, 0xffffff1b ;  /* 0xffffff1b05047836 */ /* 0x040fe40000000000 */
[----:B------:R-:W-:Y:S01]  /*109a0*/  VIADD R64, R5, 0xffffff22 ;  /* 0xffffff2205407836 */ /* 0x000fe20000000000 */
[----:B------:R0:W-:Y:S02]  /*109b0*/  STL.64 [R1+0x348], R58 ;  /* 0x0003483a01007387 */ /* 0x0001e40000100a00 */
[----:B------:R-:W-:Y:S01]  /*109c0*/  ISETP.GE.U32.AND P3, PT, R4, 0x7ffffe1c, PT ;  /* 0x7ffffe1c0400780c */ /* 0x000fe20003f66070 */
[----:B------:R-:W-:Y:S01]  /*109d0*/  IMAD R4, R2, 0xdc, RZ ;  /* 0x000000dc02047824 */ /* 0x000fe200078e02ff */
[----:B------:R1:W-:Y:S01]  /*109e0*/  STL.64 [R1+0x340], R56 ;  /* 0x0003403801007387 */ /* 0x0003e20000100a00 */
[----:B------:R-:W-:-:S02]  /*109f0*/  PRMT R68, RZ, 0x7610, R68 ;  /* 0x00007610ff447816 */ /* 0x000fc40000000044 */
[----:B------:R-:W-:Y:S01]  /*10a00*/  ISETP.GE.U32.AND P1, PT, R64, 0x7ffffe23, PT ;  /* 0x7ffffe234000780c */ /* 0x000fe20003f26070 */
[----:B------:R-:W-:Y:S02]  /*10a10*/  VIADD R64, R5, 0xffffff13 ;  /* 0xffffff1305407836 */ /* 0x000fe40000000000 */
[----:B0-----:R-:W-:-:S04]  /*10a20*/  IMAD.WIDE R58, R4, 0x2, R88 ;  /* 0x00000002043a7825 */ /* 0x001fc800078e0258 */
[----:B------:R-:W-:Y:S01]  /*10a30*/  IMAD R63, R2, 0xe4, RZ ;  /* 0x000000e4023f7824 */ /* 0x000fe200078e02ff */
[----:B------:R-:W-:-:S03]  /*10a40*/  PRMT R65, RZ, 0x7610, R65 ;  /* 0x00007610ff417816 */ /* 0x000fc60000000041 */
[----:B-1----:R-:W-:Y:S01]  /*10a50*/  IMAD.WIDE R56, R63, 0x2, R90 ;  /* 0x000000023f387825 */ /* 0x002fe200078e025a */
[----:B------:R-:W-:-:S03]  /*10a60*/  PRMT R52, RZ, 0x7610, R52 ;  /* 0x00007610ff347816 */ /* 0x000fc60000000034 */
[----:B------:R-:W-:Y:S01]  /*10a70*/  IMAD R86, R2, 0xf4, RZ ;  /* 0x000000f402567824 */ /* 0x000fe200078e02ff */
[----:B------:R-:W-:Y:S01]  /*10a80*/  PRMT R53, RZ, 0x7610, R53 ;  /* 0x00007610ff357816 */ /* 0x000fe20000000035 */
[----:B--2---:R-:W-:Y:S04]  /*10a90*/  STL [R1+0xbc], R60 ;  /* 0x0000bc3c01007387 */ /* 0x004fe80000100800 */
[----:B---3--:R0:W-:Y:S02]  /*10aa0*/  STL [R1+0xc0], R61 ;  /* 0x0000c03d01007387 */ /* 0x0081e40000100800 */
[----:B0-----:R-:W-:Y:S01]  /*10ab0*/  IMAD.WIDE R60, R4, 0x2, R90 ;  /* 0x00000002043c7825 */ /* 0x001fe200078e025a */
[----:B----4-:R-:W-:-:S03]  /*10ac0*/  PRMT R67, RZ, 0x7610, R67 ;  /* 0x00007610ff437816 */ /* 0x010fc60000000043 */
[----:B------:R-:W-:Y:S01]  /*10ad0*/  VIADD R4, R5, 0xffffff0b ;  /* 0xffffff0b05047836 */ /* 0x000fe20000000000 */
[----:B------:R-:W2:Y:S01]  /*10ae0*/  @!P0 LDG.E.U16 R68, desc[UR6][R60.64] ;  /* 0x000000063c448981 */ /* 0x000ea2000c1e1500 */
[----:B------:R-:W-:-:S03]  /*10af0*/  PRMT R66, RZ, 0x7610, R66 ;  /* 0x00007610ff427816 */ /* 0x000fc60000000042 */
[----:B------:R0:W3:Y:S01]  /*10b00*/  @!P0 LDG.E.U16 R67, desc[UR6][R58.64] ;  /* 0x000000063a438981 */ /* 0x0000e2000c1e1500 */
[----:B------:R-:W-:Y:S02]  /*10b10*/  ISETP.GE.U32.AND P0, PT, R64, 0x7ffffe14, PT ;  /* 0x7ffffe144000780c */ /* 0x000fe40003f06070 */
[----:B------:R-:W-:Y:S01]  /*10b20*/  ISETP.GE.U32.AND P4, PT, R4, 0x7ffffe0c, PT ;  /* 0x7ffffe0c0400780c */ /* 0x000fe20003f86070 */
[----:B------:R-:W-:Y:S01]  /*10b30*/  STL.64 [R1+0x2e8], R60 ;  /* 0x0002e83c01007387 */ /* 0x000fe20000100a00 */
[----:B------:R-:W-:-:S03]  /*10b40*/  IMAD R4, R2, 0xec, RZ ;  /* 0x000000ec02047824 */ /* 0x000fc600078e02ff */
[----:B------:R-:W-:Y:S01]  /*10b50*/  STL [R1+0x11dc], R54 ;  /* 0x0011dc3601007387 */ /* 0x000fe20000100800 */
[----:B------:R-:W-:-:S03]  /*10b60*/  PRMT R64, RZ, 0x7610, R64 ;  /* 0x00007610ff407816 */ /* 0x000fc60000000040 */
[----:B------:R1:W-:Y:S04]  /*10b70*/  STL [R1+0x11e0], R55 ;  /* 0x0011e03701007387 */ /* 0x0003e80000100800 */
[----:B------:R0:W-:Y:S04]  /*10b80*/  STL.64 [R1+0x2e0], R58 ;  /* 0x0002e03a01007387 */ /* 0x0001e80000100a00 */
[----:B------:R4:W-:Y:S01]  /*10b90*/  STL.64 [R1+0x268], R56 ;  /* 0x0002683801007387 */ /* 0x0009e20000100a00 */
[----:B-1----:R-:W-:-:S03]  /*10ba0*/  IMAD.WIDE R54, R63, 0x2, R88 ;  /* 0x000000023f367825 */ /* 0x002fc600078e0258 */
[----:B------:R4:W2:Y:S01]  /*10bb0*/  @!P3 LDG.E.U16 R66, desc[UR6][R56.64] ;  /* 0x000000063842b981 */ /* 0x0008a2000c1e1500 */
[----:B0-----:R-:W-:-:S03]  /*10bc0*/  IMAD.WIDE R58, R4, 0x2, R88 ;  /* 0x00000002043a7825 */ /* 0x001fc600078e0258 */
[----:B------:R0:W-:Y:S04]  /*10bd0*/  STL.64 [R1+0x260], R54 ;  /* 0x0002603601007387 */ /* 0x0001e80000100a00 */
[----:B------:R0:W2:Y:S01]  /*10be0*/  @!P3 LDG.E.U16 R65, desc[UR6][R54.64] ;  /* 0x000000063641b981 */ /* 0x0000a2000c1e1500 */
[----:B----4-:R-:W-:-:S04]  /*10bf0*/  IMAD.WIDE R56, R4, 0x2, R90 ;  /* 0x0000000204387825 */ /* 0x010fc800078e025a */
[C---:B------:R-:W-:Y:S01]  /*10c00*/  IMAD.WIDE R60, R86.reuse, 0x2, R90 ;  /* 0x00000002563c7825 */ /* 0x040fe200078e025a */
[----:B------:R1:W-:Y:S03]  /*10c10*/  STL.64 [R1+0x1e8], R56 ;  /* 0x0001e83801007387 */ /* 0x0003e60000100a00 */
[----:B0-----:R-:W-:Y:S01]  /*10c20*/  IMAD.WIDE R54, R86, 0x2, R88 ;  /* 0x0000000256367825 */ /* 0x001fe200078e0258 */
[----:B------:R0:W-:Y:S04]  /*10c30*/  STL.64 [R1+0x1e0], R58 ;  /* 0x0001e03a01007387 */ /* 0x0001e80000100a00 */
[----:B------:R-:W4:Y:S04]  /*10c40*/  @!P0 LDG.E.U16 R64, desc[UR6][R56.64] ;  /* 0x0000000638408981 */ /* 0x000f28000c1e1500 */
[----:B------:R-:W2:Y:S04]  /*10c50*/  @!P4 LDG.E.U16 R52, desc[UR6][R54.64] ;  /* 0x000000063634c981 */ /* 0x000ea8000c1e1500 */
[----:B------:R0:W3:Y:S04]  /*10c60*/  @!P4 LDG.E.U16 R53, desc[UR6][R60.64] ;  /* 0x000000063c35c981 */ /* 0x0000e8000c1e1500 */
[----:B-1----:R-:W4:Y:S01]  /*10c70*/  LDL.LU R56, [R1+0x2228] ;  /* 0x0022280001387983 */ /* 0x002f220000300800 */
[----:B------:R-:W-:Y:S01]  /*10c80*/  VIADD R4, R5, 0xffffff21 ;  /* 0xffffff2105047836 */ /* 0x000fe20000000000 */
[----:B------:R-:W-:-:S04]  /*10c90*/  PRMT R63, RZ, 0x7610, R63 ;  /* 0x00007610ff3f7816 */ /* 0x000fc8000000003f */
[----:B------:R-:W-:Y:S01]  /*10ca0*/  ISETP.GE.U32.AND P3, PT, R4, 0x7ffffe22, PT ;  /* 0x7ffffe220400780c */ /* 0x000fe20003f66070 */
[C---:B------:R-:W-:Y:S01]  /*10cb0*/  VIADD R4, R5.reuse, 0xffffff03 ;  /* 0xffffff0305047836 */ /* 0x040fe20000000000 */
[----:B------:R1:W4:Y:S01]  /*10cc0*/  @!P0 LDG.E.U16 R63, desc[UR6][R58.64] ;  /* 0x000000063a3f8981 */ /* 0x000322000c1e1500 */
[----:B------:R-:W-:-:S03]  /*10cd0*/  VIADD R86, R5, 0xffffff20 ;  /* 0xffffff2005567836 */ /* 0x000fc60000000000 */
[----:B------:R-:W-:Y:S01]  /*10ce0*/  ISETP.GE.U32.AND P4, PT, R4, 0x7ffffe04, PT ;  /* 0x7ffffe040400780c */ /* 0x000fe20003f86070 */
[----:B------:R-:W-:Y:S01]  /*10cf0*/  IMAD R4, R2, 0xfc, RZ ;  /* 0x000000fc02047824 */ /* 0x000fe200078e02ff */
[----:B0-----:R-:W1:Y:S04]  /*10d00*/  LDL.LU.64 R58, [R1+0x2220] ;  /* 0x00222000013a7983 */ /* 0x001e680000300a00 */
[----:B------:R0:W-:Y:S01]  /*10d10*/  STL.64 [R1+0x168], R60 ;  /* 0x0001683c01007387 */ /* 0x0001e20000100a00 */
[----:B------:R-:W-:Y:S01]  /*10d20*/  ISETP.GE.U32.AND P0, PT, R86, 0x7ffffe21, PT ;  /* 0x7ffffe215600780c */ /* 0x000fe20003f06070 */
[----:B------:R-:W-:Y:S02]  /*10d30*/  IMAD R86, R2, 0xd7, RZ ;  /* 0x000000d702567824 */ /* 0x000fe400078e02ff */
[----:B------:R-:W-:Y:S01]  /*10d40*/  STL.64 [R1+0x160], R54 ;  /* 0x0001603601007387 */ /* 0x000fe20000100a00 */
[----:B------:R-:W-:Y:S01]  /*10d50*/  PRMT R3, RZ, 0x7610, R3 ;  /* 0x00007610ff037816 */ /* 0x000fe20000000003 */
[----:B0-----:R-:W-:-:S05]  /*10d60*/  IMAD.WIDE R60, R4, 0x2, R90 ;  /* 0x00000002043c7825 */ /* 0x001fca00078e025a */
[----:B------:R-:W-:Y:S04]  /*10d70*/  STL.64 [R1+0xe8], R60 ;  /* 0x0000e83c01007387 */ /* 0x000fe80000100a00 */
[----:B--2---:R-:W-:Y:S04]  /*10d80*/  STL [R1+0x9c], R52 ;  /* 0x00009c3401007387 */ /* 0x004fe80000100800 */
[----:B---3--:R0:W-:Y:S01]  /*10d90*/  STL [R1+0xa0], R53 ;  /* 0x0000a03501007387 */ /* 0x0081e20000100800 */
[----:B----4-:R-:W-:Y:S01]  /*10da0*/  PRMT R56, RZ, 0x7610, R56 ;  /* 0x00007610ff387816 */ /* 0x010fe20000000038 */
[----:B0-----:R-:W-:-:S05]  /*10db0*/  IMAD.WIDE R52, R86, 0x2, R90 ;  /* 0x0000000256347825 */ /* 0x001fca00078e025a */
[----:B------:R-:W2:Y:S04]  /*10dc0*/  @!P4 LDG.E.U16 R56, desc[UR6][R60.64] ;  /* 0x000000063c38c981 */ /* 0x000ea8000c1e1500 */
[----:B------:R-:W3:Y:S01]  /*10dd0*/  @!P6 LDG.E.U16 R3, desc[UR6][R52.64] ;  /* 0x000000063403e981 */ /* 0x000ee2000c1e1500 */
[----:B------:R-:W-:Y:S01]  /*10de0*/  PRMT R93, RZ, 0x7610, R93 ;  /* 0x00007610ff5d7816 */ /* 0x000fe2000000005d */
[----:B------:R-:W-:Y:S01]  /*10df0*/  IMAD.WIDE R54, R4, 0x2, R88 ;  /* 0x0000000204367825 */ /* 0x000fe200078e0258 */
[----:B------:R-:W-:-:S04]  /*10e00*/  PRMT R87, RZ, 0x7610, R87 ;  /* 0x00007610ff577816 */ /* 0x000fc80000000057 */
[----:B------:R0:W-:Y:S01]  /*10e10*/  STL.64 [R1+0xe0], R54 ;  /* 0x0000e03601007387 */ /* 0x0001e20000100a00 */
[----:B------:R-:W-:-:S03]  /*10e20*/  IMAD R4, R2, 0xdd, RZ ;  /* 0x000000dd02047824 */ /* 0x000fc600078e02ff */
[----:B------:R0:W4:Y:S01]  /*10e30*/  @!P4 LDG.E.U16 R93, desc[UR6][R54.64] ;  /* 0x00000006365dc981 */ /* 0x000122000c1e1500 */
[----:B-1----:R-:W-:-:S03]  /*10e40*/  PRMT R59, RZ, 0x7610, R59 ;  /* 0x00007610ff3b7816 */ /* 0x002fc6000000003b */
[----:B------:R1:W-:Y:S01]  /*10e50*/  STL.64 [R1+0x338], R52 ;  /* 0x0003383401007387 */ /* 0x0003e20000100a00 */
[----:B------:R-:W-:Y:S01]  /*10e60*/  PRMT R58, RZ, 0x7610, R58 ;  /* 0x00007610ff3a7816 */ /* 0x000fe2000000003a */
[----:B0-----:R-:W-:-:S04]  /*10e70*/  IMAD.WIDE R54, R86, 0x2, R88 ;  /* 0x0000000256367825 */ /* 0x001fc800078e0258 */
[C---:B------:R-:W-:Y:S01]  /*10e80*/  IMAD.WIDE R60, R4.reuse, 0x2, R88 ;  /* 0x00000002043c7825 */ /* 0x040fe200078e0258 */
[----:B------:R-:W4:Y:S04]  /*10e90*/  @!P6 LDG.E.U16 R87, desc[UR6][R54.64] ;  /* 0x000000063657e981 */ /* 0x000f28000c1e1500 */
[----:B------:R-:W4:Y:S04]  /*10ea0*/  @!P1 LDG.E.U16 R58, desc[UR6][R60.64] ;  /* 0x000000063c3a9981 */ /* 0x000f28000c1e1500 */
[----:B--2---:R0:W-:Y:S04]  /*10eb0*/  STL [R1+0x98], R56 ;  /* 0x0000983801007387 */ /* 0x0041e80000100800 */
[----:B------:R-:W-:Y:S04]  /*10ec0*/  STL.64 [R1+0x330], R54 ;  /* 0x0003303601007387 */ /* 0x000fe80000100a00 */
[----:B-1----:R-:W2:Y:S01]  /*10ed0*/  LDL.LU.64 R52, [R1+0x2218] ;  /* 0x0022180001347983 */ /* 0x002ea20000300a00 */
[----:B0-----:R-:W-:-:S03]  /*10ee0*/  IMAD.WIDE R56, R4, 0x2, R90 ;  /* 0x0000000204387825 */ /* 0x001fc600078e025a */
[----:B---3--:R0:W-:Y:S04]  /*10ef0*/  STL [R1+0x129c], R3 ;  /* 0x00129c0301007387 */ /* 0x0081e80000100800 */
[----:B------:R-:W3:Y:S04]  /*10f00*/  @!P1 LDG.E.U16 R59, desc[UR6][R56.64] ;  /* 0x00000006383b9981 */ /* 0x000ee8000c1e1500 */
[----:B0-----:R-:W2:Y:S04]  /*10f10*/  LDL.LU R3, [R1+0x2210] ;  /* 0x0022100001037983 */ /* 0x001ea80000300800 */
[----:B------:R-:W2:Y:S04]  /*10f20*/  LDL.LU.64 R54, [R1+0x2208] ;  /* 0x0022080001367983 */ /* 0x000ea80000300a00 */
[----:B------:R0:W-:Y:S04]  /*10f30*/  STL.64 [R1+0x2d8], R56 ;  /* 0x0002d83801007387 */ /* 0x0001e80000100a00 */
[----:B------:R1:W-:Y:S04]  /*10f40*/  STL.64 [R1+0x2d0], R60 ;  /* 0x0002d03c01007387 */ /* 0x0003e80000100a00 */
[----:B0-----:R-:W2:Y:S04]  /*10f50*/  LDL.LU.64 R56, [R1+0x2200] ;  /* 0x0022000001387983 */ /* 0x001ea80000300a00 */
[----:B-1----:R-:W2:Y:S01]  /*10f60*/  LDL.LU.64 R60, [R1+0x21f8] ;  /* 0x0021f800013c7983 */ /* 0x002ea20000300a00 */
[----:B------:R-:W-:-:S05]  /*10f70*/  VIADD R86, R5, 0xffffff1a ;  /* 0xffffff1a05567836 */ /* 0x000fca0000000000 */
[----:B------:R-:W-:Y:S01]  /*10f80*/  ISETP.GE.U32.AND P4, PT, R86, 0x7ffffe1b, PT ;  /* 0x7ffffe1b5600780c */ /* 0x000fe20003f86070 */
[----:B------:R-:W-:Y:S01]  /*10f90*/  VIADD R86, R5, 0xffffff12 ;  /* 0xffffff1205567836 */ /* 0x000fe20000000000 */
[----:B----4-:R-:W-:Y:S01]  /*10fa0*/  STL [R1+0xb4], R58 ;  /* 0x0000b43a01007387 */ /* 0x010fe20000100800 */
[----:B------:R-:W-:-:S03]  /*10fb0*/  IMAD R4, R2, 0xe5, RZ ;  /* 0x000000e502047824 */ /* 0x000fc600078e02ff */
[----:B------:R-:W-:Y:S01]  /*10fc0*/  ISETP.GE.U32.AND P1, PT, R86, 0x7ffffe13, PT ;  /* 0x7ffffe135600780c */ /* 0x000fe20003f26070 */
[----:B---3--:R0:W-:Y:S04]  /*10fd0*/  STL [R1+0xb8], R59 ;  /* 0x0000b83b01007387 */ /* 0x0081e80000100800 */
[----:B------:R1:W-:Y:S01]  /*10fe0*/  STL [R1+0x1298], R87 ;  /* 0x0012985701007387 */ /* 0x0003e20000100800 */
[----:B0-----:R-:W-:-:S04]  /*10ff0*/  IMAD.WIDE R58, R4, 0x2, R90 ;  /* 0x00000002043a7825 */ /* 0x001fc800078e025a */
[----:B-1----:R-:W-:Y:S01]  /*11000*/  IMAD.WIDE R86, R4, 0x2, R88 ;  /* 0x0000000204567825 */ /* 0x002fe200078e0258 */
[----:B------:R0:W-:Y:S01]  /*11010*/  STL.64 [R1+0x258], R58 ;  /* 0x0002583a01007387 */ /* 0x0001e20000100a00 */
[----:B--2---:R-:W-:Y:S02]  /*11020*/  PRMT R61, RZ, 0x7610, R61 ;  /* 0x00007610ff3d7816 */ /* 0x004fe4000000003d */
[----:B------:R-:W-:-:S04]  /*11030*/  PRMT R60, RZ, 0x7610, R60 ;  /* 0x00007610ff3c7816 */ /* 0x000fc8000000003c */
[----:B------:R-:W2:Y:S04]  /*11040*/  @!P4 LDG.E.U16 R61, desc[UR6][R58.64] ;  /* 0x000000063a3dc981 */ /* 0x000ea8000c1e1500 */
[----:B------:R1:W3:Y:S04]  /*11050*/  @!P4 LDG.E.U16 R60, desc[UR6][R86.64] ;  /* 0x00000006563cc981 */ /* 0x0002e8000c1e1500 */
[----:B0-----:R-:W4:Y:S01]  /*11060*/  LDL.LU.64 R58, [R1+0x21f0] ;  /* 0x0021f000013a7983 */ /* 0x001f220000300a00 */
[----:B------:R-:W-:-:S03]  /*11070*/  VIADD R4, R5, 0xffffff0a ;  /* 0xffffff0a05047836 */ /* 0x000fc60000000000 */
[----:B------:R1:W-:Y:S02]  /*11080*/  STL.64 [R1+0x250], R86 ;  /* 0x0002505601007387 */ /* 0x0003e40000100a00 */
[----:B------:R-:W-:Y:S01]  /*11090*/  ISETP.GE.U32.AND P6, PT, R4, 0x7ffffe0b, PT ;  /* 0x7ffffe0b0400780c */ /* 0x000fe20003fc6070 */
[----:B------:R-:W-:-:S04]  /*110a0*/  IMAD R4, R2, 0xed, RZ ;  /* 0x000000ed02047824 */ /* 0x000fc800078e02ff */
[C---:B-1----:R-:W-:Y:S01]  /*110b0*/  IMAD.WIDE R86, R4.reuse, 0x2, R88 ;  /* 0x0000000204567825 */ /* 0x042fe200078e0258 */
[----:B---3--:R-:W-:Y:S04]  /*110c0*/  STL [R1+0xac], R60 ;  /* 0x0000ac3c01007387 */ /* 0x008fe80000100800 */
[----:B--2---:R0:W-:Y:S01]  /*110d0*/  STL [R1+0xb0], R61 ;  /* 0x0000b03d01007387 */ /* 0x0041e20000100800 */
[----:B----4-:R-:W-:Y:S02]  /*110e0*/  PRMT R59, RZ, 0x7610, R59 ;  /* 0x00007610ff3b7816 */ /* 0x010fe4000000003b */
[----:B------:R-:W-:Y:S01]  /*110f0*/  PRMT R58, RZ, 0x7610, R58 ;  /* 0x00007610ff3a7816 */ /* 0x000fe2000000003a */
[----:B0-----:R-:W-:-:S05]  /*11100*/  IMAD.WIDE R60, R4, 0x2, R90 ;  /* 0x00000002043c7825 */ /* 0x001fca00078e025a */
[----:B------:R0:W2:Y:S04]  /*11110*/  @!P1 LDG.E.U16 R58, desc[UR6][R86.64] ;  /* 0x00000006563a9981 */ /* 0x0000a8000c1e1500 */
[----:B------:R1:W-:Y:S04]  /*11120*/  STL.64 [R1+0x1d8], R60 ;  /* 0x0001d83c01007387 */ /* 0x0003e80000100a00 */
[----:B------:R-:W3:Y:S04]  /*11130*/  @!P1 LDG.E.U16 R59, desc[UR6][R60.64] ;  /* 0x000000063c3b9981 */ /* 0x000ee8000c1e1500 */
[----:B-1----:R-:W4:Y:S01]  /*11140*/  LDL.LU.64 R60, [R1+0x21e8] ;  /* 0x0021e800013c7983 */ /* 0x002f220000300a00 */
[----:B------:R-:W-:-:S05]  /*11150*/  VIADD R4, R5, 0xffffff19 ;  /* 0xffffff1905047836 */ /* 0x000fca0000000000 */
[----:B------:R-:W-:Y:S01]  /*11160*/  ISETP.GE.U32.AND P4, PT, R4, 0x7ffffe1a, PT ;  /* 0x7ffffe1a0400780c */ /* 0x000fe20003f86070 */
[----:B------:R-:W-:Y:S01]  /*11170*/  IMAD R4, R2, 0xf5, RZ ;  /* 0x000000f502047824 */ /* 0x000fe200078e02ff */
[----:B------:R0:W-:Y:S03]  /*11180*/  STL.64 [R1+0x1d0], R86 ;  /* 0x0001d05601007387 */ /* 0x0001e60000100a00 */
[C---:B0-----:R-:W-:Y:S01]  /*11190*/  IMAD.WIDE R86, R4.reuse, 0x2, R88 ;  /* 0x0000000204567825 */ /* 0x041fe200078e0258 */
[----:B--2---:R-:W-:Y:S04]  /*111a0*/  STL [R1+0xa4], R58 ;  /* 0x0000a43a01007387 */ /* 0x004fe80000100800 */
[----:B---3--:R0:W-:Y:S01]  /*111b0*/  STL [R1+0xa8], R59 ;  /* 0x0000a83b01007387 */ /* 0x0081e20000100800 */
[----:B----4-:R-:W-:Y:S01]  /*111c0*/  PRMT R60, RZ, 0x7610, R60 ;  /* 0x00007610ff3c7816 */ /* 0x010fe2000000003c */
[----:B0-----:R-:W-:Y:S01]  /*111d0*/  IMAD.WIDE R58, R4, 0x2, R90 ;  /* 0x00000002043a7825 */ /* 0x001fe200078e025a */
[----:B------:R-:W-:-:S04]  /*111e0*/  PRMT R61, RZ, 0x7610, R61 ;  /* 0x00007610ff3d7816 */ /* 0x000fc8000000003d */
[----:B------:R0:W2:Y:S04]  /*111f0*/  @!P6 LDG.E.U16 R60, desc[UR6][R86.64] ;  /* 0x00000006563ce981 */ /* 0x0000a8000c1e1500 */
[----:B------:R-:W3:Y:S04]  /*11200*/  @!P6 LDG.E.U16 R61, desc[UR6][R58.64] ;  /* 0x000000063a3de981 */ /* 0x000ee8000c1e1500 */
[----:B------:R1:W-:Y:S04]  /*11210*/  STL.64 [R1+0x158], R58 ;  /* 0x0001583a01007387 */ /* 0x0003e80000100a00 */
[----:B-1----:R-:W4:Y:S01]  /*11220*/  LDL.LU.64 R58, [R1+0x21e0] ;  /* 0x0021e000013a7983 */ /* 0x002f220000300a00 */
[----:B------:R-:W-:-:S05]  /*11230*/  VIADD R4, R5, 0xffffff02 ;  /* 0xffffff0205047836 */ /* 0x000fca0000000000 */
[----:B------:R-:W-:Y:S01]  /*11240*/  ISETP.GE.U32.AND P6, PT, R4, 0x7ffffe03, PT ;  /* 0x7ffffe030400780c */ /* 0x000fe20003fc6070 */
[----:B------:R-:W-:Y:S01]  /*11250*/  VIADD R4, R5, 0xffffff18 ;  /* 0xffffff1805047836 */ /* 0x000fe20000000000 */
[----:B------:R0:W-:Y:S04]  /*11260*/  STL.64 [R1+0x150], R86 ;  /* 0x0001505601007387 */ /* 0x0001e80000100a00 */
[----:B------:R-:W-:Y:S01]  /*11270*/  ISETP.GE.U32.AND P1, PT, R4, 0x7ffffe19, PT ;  /* 0x7ffffe190400780c */ /* 0x000fe20003f26070 */
[----:B------:R-:W-:Y:S01]  /*11280*/  IMAD R4, R2, 0xfd, RZ ;  /* 0x000000fd02047824 */ /* 0x000fe200078e02ff */
[----:B------:R-:W-:Y:S02]  /*11290*/  PRMT R92, RZ, 0x7610, R92 ;  /* 0x00007610ff5c7816 */ /* 0x000fe4000000005c */
[----:B------:R-:W-:Y:S01]  /*112a0*/  PRMT R3, RZ, 0x7610, R3 ;  /* 0x00007610ff037816 */ /* 0x000fe20000000003 */
[----:B0-----:R-:W-:-:S05]  /*112b0*/  IMAD.WIDE R86, R4, 0x2, R90 ;  /* 0x0000000204567825 */ /* 0x001fca00078e025a */
[----:B------:R0:W4:Y:S04]  /*112c0*/  @!P6 LDG.E.U16 R92, desc[UR6][R86.64] ;  /* 0x00000006565ce981 */ /* 0x000128000c1e1500 */
[----:B--2---:R-:W-:Y:S04]  /*112d0*/  STL [R1+0x1160], R60 ;  /* 0x0011603c01007387 */ /* 0x004fe80000100800 */
[----:B---3--:R1:W-:Y:S04]  /*112e0*/  STL [R1+0x1164], R61 ;  /* 0x0011643d01007387 */ /* 0x0083e80000100800 */
[----:B------:R0:W-:Y:S01]  /*112f0*/  STL.64 [R1+0xd8], R86 ;  /* 0x0000d85601007387 */ /* 0x0001e20000100a00 */
[----:B-1----:R-:W-:-:S04]  /*11300*/  IMAD.WIDE R60, R4, 0x2, R88 ;  /* 0x00000002043c7825 */ /* 0x002fc800078e0258 */
[----:B------:R-:W-:Y:S01]  /*11310*/  IMAD R4, R2, 0xde, RZ ;  /* 0x000000de02047824 */ /* 0x000fe200078e02ff */
[----:B------:R1:W-:Y:S01]  /*11320*/  STL.64 [R1+0xd0], R60 ;  /* 0x0000d03c01007387 */ /* 0x0003e20000100a00 */
[----:B----4-:R-:W-:Y:S02]  /*11330*/  PRMT R59, RZ, 0x7610, R59 ;  /* 0x00007610ff3b7816 */ /* 0x010fe4000000003b */
[----:B------:R-:W-:Y:S01]  /*11340*/  PRMT R58, RZ, 0x7610, R58 ;  /* 0x00007610ff3a7816 */ /* 0x000fe2000000003a */
[----:B------:R1:W2:Y:S01]  /*11350*/  @!P6 LDG.E.U16 R3, desc[UR6][R60.64] ;  /* 0x000000063c03e981 */ /* 0x0002a2000c1e1500 */
[----:B0-----:R-:W-:-:S05]  /*11360*/  IMAD.WIDE R86, R4, 0x2, R88 ;  /* 0x0000000204567825 */ /* 0x001fca00078e0258 */
[----:B------:R0:W3:Y:S01]  /*11370*/  @!P3 LDG.E.U16 R58, desc[UR6][R86.64] ;  /* 0x00000006563ab981 */ /* 0x0000e2000c1e1500 */
[----:B-1----:R-:W-:-:S05]  /*11380*/  IMAD.WIDE R60, R4, 0x2, R90 ;  /* 0x00000002043c7825 */ /* 0x002fca00078e025a */
[----:B------:R1:W-:Y:S04]  /*11390*/  STL.64 [R1+0x2c8], R60 ;  /* 0x0002c83c01007387 */ /* 0x0003e80000100a00 */
[----:B------:R-:W4:Y:S04]  /*113a0*/  @!P3 LDG.E.U16 R59, desc[UR6][R60.64] ;  /* 0x000000063c3bb981 */ /* 0x000f28000c1e1500 */
[----:B-1----:R-:W2:Y:S01]  /*113b0*/  LDL.LU.64 R60, [R1+0x21d8] ;  /* 0x0021d800013c7983 */ /* 0x002ea20000300a00 */
[----:B------:R-:W-:-:S03]  /*113c0*/  VIADD R4, R5, 0xffffff11 ;  /* 0xffffff1105047836 */ /* 0x000fc60000000000 */
[----:B------:R0:W-:Y:S02]  /*113d0*/  STL.64 [R1+0x2c0], R86 ;  /* 0x0002c05601007387 */ /* 0x0001e40000100a00 */
[----:B------:R-:W-:Y:S01]  /*113e0*/  ISETP.GE.U32.AND P3, PT, R4, 0x7ffffe12, PT ;  /* 0x7ffffe120400780c */ /* 0x000fe20003f66070 */
[----:B------:R-:W-:-:S04]  /*113f0*/  IMAD R4, R2, 0xdf, RZ ;  /* 0x000000df02047824 */ /* 0x000fc800078e02ff */
[C---:B0-----:R-:W-:Y:S01]  /*11400*/  IMAD.WIDE R86, R4.reuse, 0x2, R88 ;  /* 0x0000000204567825 */ /* 0x041fe200078e0258 */
[----:B---3--:R-:W-:Y:S04]  /*11410*/  STL [R1+0x11d4], R58 ;  /* 0x0011d43a01007387 */ /* 0x008fe80000100800 */
[----:B----4-:R0:W-:Y:S01]  /*11420*/  STL [R1+0x11d8], R59 ;  /* 0x0011d83b01007387 */ /* 0x0101e20000100800 */
[----:B--2---:R-:W-:Y:S01]  /*11430*/  PRMT R61, RZ, 0x7610, R61 ;  /* 0x00007610ff3d7816 */ /* 0x004fe2000000003d */
[----:B0-----:R-:W-:Y:S01]  /*11440*/  IMAD.WIDE R58, R4, 0x2, R90 ;  /* 0x00000002043a7825 */ /* 0x001fe200078e025a */
[----:B------:R-:W-:-:S04]  /*11450*/  PRMT R60, RZ, 0x7610, R60 ;  /* 0x00007610ff3c7816 */ /* 0x000fc8000000003c */
[----:B------:R0:W-:Y:S04]  /*11460*/  STL.64 [R1+0x2b8], R58 ;  /* 0x0002b83a01007387 */ /* 0x0001e80000100a00 */
        /* <DEDUP_REMOVED lines=17> */
[----:B------:R-:W-:-:S03]  /*11580*/  VIADD R4, R5, 0xffffff09 ;  /* 0xffffff0905047836 */ /* 0x000fc60000000000 */
[----:B------:R0:W-:Y:S02]  /*11590*/  STL.64 [R1+0x240], R86 ;  /* 0x0002405601007387 */ /* 0x0001e40000100a00 */
[----:B------:R-:W-:Y:S01]  /*115a0*/  ISETP.GE.U32.AND P4, PT, R4, 0x7ffffe0a, PT ;  /* 0x7ffffe0a0400780c */ /* 0x000fe20003f86070 */
[----:B------:R-:W-:-:S04]  /*115b0*/  IMAD R4, R2, 0xe7, RZ ;  /* 0x000000e702047824 */ /* 0x000fc800078e02ff */
[C---:B0-----:R-:W-:Y:S01]  /*115c0*/  IMAD.WIDE R86, R4.reuse, 0x2, R88 ;  /* 0x0000000204567825 */ /* 0x041fe200078e0258 */
[----:B--2---:R-:W-:Y:S04]  /*115d0*/  STL [R1+0x11cc], R58 ;  /* 0x0011cc3a01007387 */ /* 0x004fe80000100800 */
[----:B---3--:R0:W-:Y:S01]  /*115e0*/  STL [R1+0x11d0], R59 ;  /* 0x0011d03b01007387 */ /* 0x0081e20000100800 */
[----:B----4-:R-:W-:Y:S01]  /*115f0*/  PRMT R61, RZ, 0x7610, R61 ;  /* 0x00007610ff3d7816 */ /* 0x010fe2000000003d */
        /* <DEDUP_REMOVED lines=44> */
[----:B------:R-:W2:Y:S04]  /*118c0*/  @!P4 LDG.E.U16 R59, desc[UR6][R86.64] ;  /* 0x00000006563bc981 */ /* 0x000ea8000c1e1500 */
[----:B------:R0:W3:Y:S01]  /*118d0*/  @!P4 LDG.E.U16 R58, desc[UR6][R60.64] ;  /* 0x000000063c3ac981 */ /* 0x0000e2000c1e1500 */
[----:B------:R-:W-:-:S03]  /*118e0*/  VIADD R4, R5, 0xff ;  /* 0x000000ff05047836 */ /* 0x000fc60000000000 */
[----:B------:R-:W-:Y:S02]  /*118f0*/  STL.64 [R1+0x148], R86 ;  /* 0x0001485601007387 */ /* 0x000fe40000100a00 */
[----:B------:R-:W-:Y:S01]  /*11900*/  ISETP.GT.AND P0, PT, R4, 0xff, PT ;  /* 0x000000ff0400780c */ /* 0x000fe20003f04270 */
[----:B------:R-:W-:Y:S01]  /*11910*/  IMAD R4, R2, 0xf7, RZ ;  /* 0x000000f702047824 */ /* 0x000fe200078e02ff */
[----:B------:R0:W-:Y:S01]  /*11920*/  STL.64 [R1+0x140], R60 ;  /* 0x0001403c01007387 */ /* 0x0001e20000100a00 */
[----:B------:R-:W-:Y:S02]  /*11930*/  PRMT R54, RZ, 0x7610, R54 ;  /* 0x00007610ff367816 */ /* 0x000fe40000000036 */
[----:B------:R-:W-:Y:S01]  /*11940*/  PRMT R55, RZ, 0x7610, R55 ;  /* 0x00007610ff377816 */ /* 0x000fe20000000037 */
[----:B0-----:R-:W-:-:S05]  /*11950*/  IMAD.WIDE R60, R4, 0x2, R90 ;  /* 0x00000002043c7825 */ /* 0x001fca00078e025a */
[----:B------:R-:W4:Y:S04]  /*11960*/  @!P1 LDG.E.U16 R55, desc[UR6][R60.64] ;  /* 0x000000063c379981 */ /* 0x000f28000c1e1500 */
[----:B---3--:R-:W-:Y:S04]  /*11970*/  STL [R1+0x1278], R58 ;  /* 0x0012783a01007387 */ /* 0x008fe80000100800 */
[----:B--2---:R0:W-:Y:S02]  /*11980*/  STL [R1+0x127c], R59 ;  /* 0x00127c3b01007387 */ /* 0x0041e40000100800 */
[----:B0-----:R-:W-:-:S05]  /*11990*/  IMAD.WIDE R58, R4, 0x2, R88 ;  /* 0x00000002043a7825 */ /* 0x001fca00078e0258 */
[----:B------:R0:W2:Y:S01]  /*119a0*/  @!P1 LDG.E.U16 R54, desc[UR6][R58.64] ;  /* 0x000000063a369981 */ /* 0x0000a2000c1e1500 */
[----:B------:R-:W-:-:S03]  /*119b0*/  IMAD R4, R2, 0xfe, RZ ;  /* 0x000000fe02047824 */ /* 0x000fc600078e02ff */
[----:B------:R-:W-:Y:S01]  /*119c0*/  STL.64 [R1+0x138], R60 ;  /* 0x0001383c01007387 */ /* 0x000fe20000100a00 */
[----:B------:R-:W-:-:S03]  /*119d0*/  PRMT R57, RZ, 0x7610, R57 ;  /* 0x00007610ff397816 */ /* 0x000fc60000000039 */
[----:B------:R0:W-:Y:S01]  /*119e0*/  STL.64 [R1+0x130], R58 ;  /* 0x0001303a01007387 */ /* 0x0001e20000100a00 */
[----:B------:R-:W-:Y:S01]  /*119f0*/  PRMT R0, RZ, 0x7610, R0 ;  /* 0x00007610ff007816 */ /* 0x000fe20000000000 */
[----:B------:R-:W-:Y:S01]  /*11a00*/  IMAD R2, R2, 0xff, RZ ;  /* 0x000000ff02027824 */ /* 0x000fe200078e02ff */
[----:B------:R-:W-:Y:S01]  /*11a10*/  PRMT R62, RZ, 0x7610, R62 ;  /* 0x00007610ff3e7816 */ /* 0x000fe2000000003e */
[----:B0-----:R-:W-:-:S04]  /*11a20*/  IMAD.WIDE R58, R4, 0x2, R88 ;  /* 0x00000002043a7825 */ /* 0x001fc800078e0258 */
[----:B------:R-:W-:Y:S01]  /*11a30*/  IMAD.WIDE R60, R2, 0x2, R90 ;  /* 0x00000002023c7825 */ /* 0x000fe200078e025a */
[----:B------:R-:W3:Y:S04]  /*11a40*/  @!P3 LDG.E.U16 R0, desc[UR6][R58.64] ;  /* 0x000000063a00b981 */ /* 0x000ee8000c1e1500 */
[----:B------:R-:W3:Y:S01]  /*11a50*/  @!P6 LDG.E.U16 R62, desc[UR6][R60.64] ;  /* 0x000000063c3ee981 */ /* 0x000ee2000c1e1500 */
[----:B------:R-:W0:Y:S02]  /*11a60*/  S2R R87, SR_TID.X ;  /* 0x0000000000577919 */ /* 0x000e240000002100 */
[----:B0-----:R-:W-:-:S04]  /*11a70*/  LOP3.LUT R87, R87, 0x7f, RZ, 0xc0, !PT ;  /* 0x0000007f57577812 */ /* 0x001fc800078ec0ff */
[----:B------:R-:W-:Y:S01]  /*11a80*/  ISETP.LT.AND P1, PT, R87, R5, P0 ;  /* 0x000000055700720c */ /* 0x000fe20000721270 */
[----:B------:R-:W-:Y:S01]  /*11a90*/  IMAD.WIDE R86, R2, 0x2, R88 ;  /* 0x0000000202567825 */ /* 0x000fe200078e0258 */
[----:B------:R-:W-:-:S06]  /*11aa0*/  PRMT R5, RZ, 0x7610, R5 ;  /* 0x00007610ff057816 */ /* 0x000fcc0000000005 */
[----:B------:R-:W3:Y:S04]  /*11ab0*/  @!P6 LDG.E.U16 R5, desc[UR6][R86.64] ;  /* 0x000000065605e981 */ /* 0x000ee8000c1e1500 */
[----:B--2---:R-:W-:Y:S04]  /*11ac0*/  STL [R1+0x1270], R54 ;  /* 0x0012703601007387 */ /* 0x004fe80000100800 */
[----:B----4-:R0:W-:Y:S02]  /*11ad0*/  STL [R1+0x1274], R55 ;  /* 0x0012743701007387 */ /* 0x0101e40000100800 */
[----:B0-----:R-:W-:-:S05]  /*11ae0*/  IMAD.WIDE R54, R4, 0x2, R90 ;  /* 0x0000000204367825 */ /* 0x001fca00078e025a */
[----:B------:R-:W2:Y:S04]  /*11af0*/  @!P3 LDG.E.U16 R57, desc[UR6][R54.64] ;  /* 0x000000063639b981 */ /* 0x000ea8000c1e1500 */
[----:B------:R-:W-:Y:S04]  /*11b00*/  STL [R1+0x1f64], R90 ;  /* 0x001f645a01007387 */ /* 0x000fe80000100800 */
[----:B------:R0:W-:Y:S04]  /*11b10*/  STL.64 [R1+0x10], R54 ;  /* 0x0000103601007387 */ /* 0x0001e80000100a00 */
[----:B------:R-:W-:Y:S04]  /*11b20*/  STL [R1+0x2098], R90 ;  /* 0x0020985a01007387 */ /* 0x000fe80000100800 */
[----:B------:R-:W-:Y:S04]  /*11b30*/  STL.64 [R1+0x8], R58 ;  /* 0x0000083a01007387 */ /* 0x000fe80000100a00 */
[----:B------:R-:W-:Y:S04]  /*11b40*/  STL [R1+0x216c], R90 ;  /* 0x00216c5a01007387 */ /* 0x000fe80000100800 */
[----:B------:R-:W-:Y:S04]  /*11b50*/  STL.64 [R1], R60 ;  /* 0x0000003c01007387 */ /* 0x000fe80000100a00 */
[----:B------:R-:W-:Y:S04]  /*11b60*/  STL [R1+0x1f60], R91 ;  /* 0x001f605b01007387 */ /* 0x000fe80000100800 */
[----:B------:R-:W-:Y:S04]  /*11b70*/  STL [R1+0x2168], R91 ;  /* 0x0021685b01007387 */ /* 0x000fe80000100800 */
[----:B------:R-:W-:Y:S04]  /*11b80*/  STL [R1+0x2170], R91 ;  /* 0x0021705b01007387 */ /* 0x000fe80000100800 */
[----:B------:R-:W-:Y:S04]  /*11b90*/  STL [R1+0x1f6c], R88 ;  /* 0x001f6c5801007387 */ /* 0x000fe80000100800 */
[----:B------:R-:W-:Y:S04]  /*11ba0*/  STL [R1+0x1f68], R89 ;  /* 0x001f685901007387 */ /* 0x000fe80000100800 */
[----:B------:R-:W-:Y:S04]  /*11bb0*/  STL.64 [R1+0x2058], R88 ;  /* 0x0020585801007387 */ /* 0x000fe80000100a00 */
[----:B0-----:R-:W4:Y:S04]  /*11bc0*/  LDL.LU.64 R54, [R1+0x21a8] ;  /* 0x0021a80001367983 */ /* 0x001f280000300a00 */
[----:B--2---:R0:W-:Y:S04]  /*11bd0*/  STL [R1+0x11c0], R57 ;  /* 0x0011c03901007387 */ /* 0x0041e80000100800 */
[----:B0-----:R-:W2:Y:S04]  /*11be0*/  LDL.LU R57, [R1+0x21a0] ;  /* 0x0021a00001397983 */ /* 0x001ea80000300800 */
[----:B------:R-:W2:Y:S04]  /*11bf0*/  LDL.LU.64 R58, [R1+0x2198] ;  /* 0x00219800013a7983 */ /* 0x000ea80000300a00 */
[----:B---3--:R0:W-:Y:S04]  /*11c00*/  STL [R1+0x11bc], R0 ;  /* 0x0011bc0001007387 */ /* 0x0081e80000100800 */
[----:B0-----:R-:W3:Y:S04]  /*11c10*/  LDL.LU R0, [R1+0x2190] ;  /* 0x0021900001007983 */ /* 0x001ee80000300800 */
[----:B------:R-:W2:Y:S04]  /*11c20*/  LDL.LU.64 R60, [R1+0x2188] ;  /* 0x00218800013c7983 */ /* 0x000ea80000300a00 */
[----:B------:R0:W-:Y:S04]  /*11c30*/  STL [R1+0x11b8], R62 ;  /* 0x0011b83e01007387 */ /* 0x0001e80000100800 */
[----:B0-----:R-:W2:Y:S04]  /*11c40*/  LDL.LU R62, [R1+0x2184] ;  /* 0x00218400013e7983 */ /* 0x001ea80000300800 */
[----:B------:R-:W4:Y:S04]  /*11c50*/  LDL.LU R89, [R1+0x11a8] ;  /* 0x0011a80001597983 */ /* 0x000f280000300800 */
[----:B------:R-:W4:Y:S04]  /*11c60*/  LDL.LU R2, [R1+0x11a4] ;  /* 0x0011a40001027983 */ /* 0x000f280000300800 */
[----:B------:R-:W4:Y:S04]  /*11c70*/  LDL.LU R91, [R1+0x11a0] ;  /* 0x0011a000015b7983 */ /* 0x000f280000300800 */
[----:B------:R-:W4:Y:S04]  /*11c80*/  LDL.LU R90, [R1+0x119c] ;  /* 0x00119c00015a7983 */ /* 0x000f280000300800 */
[----:B------:R-:W4:Y:S04]  /*11c90*/  LDL.LU R4, [R1+0x1198] ;  /* 0x0011980001047983 */ /* 0x000f280000300800 */
[----:B------:R0:W-:Y:S04]  /*11ca0*/  STL [R1+0x11b4], R5 ;  /* 0x0011b40501007387 */ /* 0x0001e80000100800 */
[----:B0-----:R-:W4:Y:S04]  /*11cb0*/  LDL.LU R5, [R1+0x1194] ;  /* 0x0011940001057983 */ /* 0x001f280000300800 */
[----:B------:R-:W-:Y:S04]  /*11cc0*/  STL [R1+0x1f74], R86 ;  /* 0x001f745601007387 */ /* 0x000fe80000100800 */
[----:B------:R-:W-:Y:S04]  /*11cd0*/  STL [R1+0x1f70], R87 ;  /* 0x001f705701007387 */ /* 0x000fe80000100800 */
[----:B------:R-:W-:Y:S01]  /*11ce0*/  STL.64 [R1+0x2060], R86 ;  /* 0x0020605601007387 */ /* 0x000fe20000100a00 */
[----:B---3--:R-:W-:-:S05]  /*11cf0*/  LOP3.LUT R88, R0, 0x30, RZ, 0x3c, !PT ;  /* 0x0000003000587812 */ /* 0x008fca00078e3cff */
[----:B--2---:R-:W-:Y:S04]  /*11d00*/  STS.U16 [R88+UR76+0x10d80], R62 ;  /* 0x010d803e58007988 */ /* 0x004fe8000800044c */
[----:B------:R-:W-:Y:S04]  /*11d10*/  STS.U16 [R88+UR76+0x1180], R61 ;  /* 0x0011803d58007988 */ /* 0x000fe8000800044c */
[----:B------:R-:W-:Y:S04]  /*11d20*/  STS.U16 [R88+UR76+0x11180], R60 ;  /* 0x0111803c58007988 */ /* 0x000fe8000800044c */
[----:B------:R-:W-:Y:S04]  /*11d30*/  STS.U16 [R88+UR76+0x1580], R59 ;  /* 0x0015803b58007988 */ /* 0x000fe8000800044c */
[----:B------:R-:W-:Y:S04]  /*11d40*/  STS.U16 [R88+UR76+0x11580], R58 ;  /* 0x0115803a58007988 */ /* 0x000fe8000800044c */
[----:B------:R-:W-:Y:S04]  /*11d50*/  STS.U16 [R88+UR76+0x1980], R57 ;  /* 0x0019803958007988 */ /* 0x000fe8000800044c */
[----:B------:R-:W-:Y:S04]  /*11d60*/  STS.U16 [R88+UR76+0x11980], R56 ;  /* 0x0119803858007988 */ /* 0x000fe8000800044c */
        /* <DEDUP_REMOVED lines=15> */
[----:B------:R0:W-:Y:S04]  /*11e60*/  STS.U16 [R88+UR76+0x13980], R40 ;  /* 0x0139802858007988 */ /* 0x0001e8000800044c */
[----:B------:R-:W-:Y:S04]  /*11e70*/  STS.U16 [R88+UR76+0x3d80], R39 ;  /* 0x003d802758007988 */ /* 0x000fe8000800044c */
[----:B------:R-:W-:Y:S01]  /*11e80*/  STS.U16 [R88+UR76+0x13d80], R38 ;  /* 0x013d802658007988 */ /* 0x000fe2000800044c */
[----:B0-----:R-:W0:Y:S03]  /*11e90*/  LDC R40, c[0x0][0x3b0] ;  /* 0x0000ec00ff287b82 */ /* 0x001e260000000800 */
[----:B------:R-:W-:Y:S04]  /*11ea0*/  STS.U16 [R88+UR76+0x4180], R37 ;  /* 0x0041802558007988 */ /* 0x000fe8000800044c */
[----:B------:R1:W-:Y:S04]  /*11eb0*/  STS.U16 [R88+UR76+0x14180], R36 ;  /* 0x0141802458007988 */ /* 0x0003e8000800044c */
[----:B------:R-:W-:Y:S04]  /*11ec0*/  STS.U16 [R88+UR76+0x4580], R35 ;  /* 0x0045802358007988 */ /* 0x000fe8000800044c */
[----:B------:R-:W-:Y:S01]  /*11ed0*/  STS.U16 [R88+UR76+0x14580], R34 ;  /* 0x0145802258007988 */ /* 0x000fe2000800044c */
[----:B-1----:R-:W1:Y:S03]  /*11ee0*/  LDC R36, c[0x0][0x3b0] ;  /* 0x0000ec00ff247b82 */ /* 0x002e660000000800 */
[----:B------:R-:W-:Y:S04]  /*11ef0*/  STS.U16 [R88+UR76+0x4980], R33 ;  /* 0x0049802158007988 */ /* 0x000fe8000800044c */
[----:B------:R2:W-:Y:S04]  /*11f00*/  STS.U16 [R88+UR76+0x14980], R32 ;  /* 0x0149802058007988 */ /* 0x0005e8000800044c */
[----:B------:R-:W-:Y:S04]  /*11f10*/  STS.U16 [R88+UR76+0x4d80], R31 ;  /* 0x004d801f58007988 */ /* 0x000fe8000800044c */
[----:B------:R-:W-:Y:S01]  /*11f20*/  STS.U16 [R88+UR76+0x14d80], R30 ;  /* 0x014d801e58007988 */ /* 0x000fe2000800044c */
[----:B--2---:R-:W2:Y:S03]  /*11f30*/  LDC R32, c[0x0][0x3b0] ;  /* 0x0000ec00ff207b82 */ /* 0x004ea60000000800 */
[----:B------:R-:W-:Y:S04]  /*11f40*/  STS.U16 [R88+UR76+0x5180], R29 ;  /* 0x0051801d58007988 */ /* 0x000fe8000800044c */
[----:B------:R3:W-:Y:S04]  /*11f50*/  STS.U16 [R88+UR76+0x15180], R28 ;  /* 0x0151801c58007988 */ /* 0x0007e8000800044c */
[----:B------:R-:W-:Y:S04]  /*11f60*/  STS.U16 [R88+UR76+0x5580], R27 ;  /* 0x0055801b58007988 */ /* 0x000fe8000800044c */
[----:B------:R-:W-:Y:S01]  /*11f70*/  STS.U16 [R88+UR76+0x15580], R26 ;  /* 0x0155801a58007988 */ /* 0x000fe2000800044c */
[----:B---3--:R-:W3:Y:S03]  /*11f80*/  LDC R28, c[0x0][0x3b0] ;  /* 0x0000ec00ff1c7b82 */ /* 0x008ee60000000800 */
[----:B------:R-:W-:Y:S04]  /*11f90*/  STS.U16 [R88+UR76+0x5980], R25 ;  /* 0x0059801958007988 */ /* 0x000fe8000800044c */
[----:B------:R4:W-:Y:S04]  /*11fa0*/  STS.U16 [R88+UR76+0x15980], R24 ;  /* 0x0159801858007988 */ /* 0x0009e8000800044c */
[----:B------:R-:W-:Y:S04]  /*11fb0*/  STS.U16 [R88+UR76+0x5d80], R23 ;  /* 0x005d801758007988 */ /* 0x000fe8000800044c */
[----:B------:R-:W-:Y:S01]  /*11fc0*/  STS.U16 [R88+UR76+0x15d80], R22 ;  /* 0x015d801658007988 */ /* 0x000fe2000800044c */
[----:B----4-:R-:W4:Y:S03]  /*11fd0*/  LDC R24, c[0x0][0x3b0] ;  /* 0x0000ec00ff187b82 */ /* 0x010f260000000800 */
[----:B------:R0:W-:Y:S04]  /*11fe0*/  STS.U16 [R88+UR76+0x6180], R21 ;  /* 0x0061801558007988 */ /* 0x0001e8000800044c */
[----:B------:R-:W-:Y:S04]  /*11ff0*/  STS.U16 [R88+UR76+0x16180], R20 ;  /* 0x0161801458007988 */ /* 0x000fe8000800044c */
[----:B------:R1:W-:Y:S01]  /*12000*/  STS.U16 [R88+UR76+0x6580], R19 ;  /* 0x0065801358007988 */ /* 0x0003e2000800044c */
[----:B0-----:R-:W0:Y:S03]  /*12010*/  LDC R21, c[0x0][0x3b0] ;  /* 0x0000ec00ff157b82 */ /* 0x001e260000000800 */
[----:B------:R2:W-:Y:S04]  /*12020*/  STS.U16 [R88+UR76+0x16580], R18 ;  /* 0x0165801258007988 */ /* 0x0005e8000800044c */
[----:B------:R-:W-:Y:S01]  /*12030*/  STS.U16 [R88+UR76+0x6980], R17 ;  /* 0x0069801158007988 */ /* 0x000fe2000800044c */
[----:B-1----:R-:W1:Y:S03]  /*12040*/  LDC R19, c[0x0][0x3b0] ;  /* 0x0000ec00ff137b82 */ /* 0x002e660000000800 */
[----:B------:R3:W-:Y:S04]  /*12050*/  STS.U16 [R88+UR76+0x16980], R16 ;  /* 0x0169801058007988 */ /* 0x0007e8000800044c */
[----:B------:R3:W-:Y:S01]  /*12060*/  STS.U16 [R88+UR76+0x6d80], R15 ;  /* 0x006d800f58007988 */ /* 0x0007e2000800044c */
[----:B--2---:R-:W2:Y:S03]  /*12070*/  LDC R18, c[0x0][0x3b0] ;  /* 0x0000ec00ff127b82 */ /* 0x004ea60000000800 */
[----:B------:R-:W-:Y:S04]  /*12080*/  STS.U16 [R88+UR76+0x16d80], R14 ;  /* 0x016d800e58007988 */ /* 0x000fe8000800044c */
[----:B------:R4:W-:Y:S01]  /*12090*/  STS.U16 [R88+UR76+0x7180], R13 ;  /* 0x0071800d58007988 */ /* 0x0009e2000800044c */
[C---:B---3--:R-:W-:Y:S01]  /*120a0*/  LOP3.LUT R16, R0.reuse, 0x60, RZ, 0x3c, !PT ;  /* 0x0000006000107812 */ /* 0x048fe200078e3cff */
[----:B------:R-:W3:Y:S02]  /*120b0*/  LDC R15, c[0x0][0x3b0] ;  /* 0x0000ec00ff0f7b82 */ /* 0x000ee40000000800 */
[----:B------:R-:W-:Y:S04]  /*120c0*/  STS.U16 [R88+UR76+0x17180], R12 ;  /* 0x0171800c58007988 */ /* 0x000fe8000800044c */
[----:B------:R4:W-:Y:S02]  /*120d0*/  STS.U16 [R88+UR76+0x7580], R11 ;  /* 0x0075800b58007988 */ /* 0x0009e4000800044c */
[----:B----4-:R-:W4:Y:S02]  /*120e0*/  LDC R13, c[0x0][0x3b0] ;  /* 0x0000ec00ff0d7b82 */ /* 0x010f240000000800 */
[----:B------:R-:W-:Y:S04]  /*120f0*/  STS.U16 [R88+UR76+0x17580], R10 ;  /* 0x0175800a58007988 */ /* 0x000fe8000800044c */
[----:B------:R0:W-:Y:S02]  /*12100*/  STS.U16 [R88+UR76+0x7980], R9 ;  /* 0x0079800958007988 */ /* 0x0001e4000800044c */
[----:B------:R-:W1:Y:S02]  /*12110*/  LDC R11, c[0x0][0x3b0] ;  /* 0x0000ec00ff0b7b82 */ /* 0x000e640000000800 */
[----:B------:R-:W-:Y:S04]  /*12120*/  STS.U16 [R88+UR76+0x17980], R8 ;  /* 0x0179800858007988 */ /* 0x000fe8000800044c */
[----:B------:R2:W-:Y:S02]  /*12130*/  STS.U16 [R88+UR76+0x7d80], R7 ;  /* 0x007d800758007988 */ /* 0x0005e4000800044c */
[----:B0-----:R-:W0:Y:S01]  /*12140*/  LDC R9, c[0x0][0x3b0] ;  /* 0x0000ec00ff097b82 */ /* 0x001e220000000800 */
[----:B--2---:R-:W-:-:S07]  /*12150*/  LOP3.LUT R7, R0, 0x40, RZ, 0x3c, !PT ;  /* 0x0000004000077812 */ /* 0x004fce00078e3cff */
[----:B------:R-:W2:Y:S01]  /*12160*/  LDC R8, c[0x0][0x3b0] ;  /* 0x0000ec00ff087b82 */ /* 0x000ea20000000800 */
[----:B------:R-:W-:Y:S04]  /*12170*/  STL [R1+0x1c58], R7 ;  /* 0x001c580701007387 */ /* 0x000fe80000100800 */
[----:B------:R-:W2:Y:S03]  /*12180*/  LDL.LU R41, [R1+0x90] ;  /* 0x0000900001297983 */ /* 0x000ea60000300800 */
[----:B------:R-:W0:Y:S01]  /*12190*/  LDC R10, c[0x0][0x3b0] ;  /* 0x0000ec00ff0a7b82 */ /* 0x000e220000000800 */
[----:B------:R-:W3:Y:S04]  /*121a0*/  LDL.LU R42, [R1+0x8c] ;  /* 0x00008c00012a7983 */ /* 0x000ee80000300800 */
[----:B------:R-:W4:Y:S03]  /*121b0*/  LDL.LU R43, [R1+0x88] ;  /* 0x00008800012b7983 */ /* 0x000f260000300800 */
[----:B------:R-:W0:Y:S01]  /*121c0*/  LDC R12, c[0x0][0x3b0] ;  /* 0x0000ec00ff0c7b82 */ /* 0x000e220000000800 */
[----:B------:R-:W4:Y:S04]  /*121d0*/  LDL.LU R44, [R1+0x84] ;  /* 0x00008400012c7983 */ /* 0x000f280000300800 */
        /* <DEDUP_REMOVED lines=37> */
[----:B--2---:R-:W-:Y:S04]  /*12430*/  STS.U16 [R7+UR76+0xe00], R41 ;  /* 0x000e002907007988 */ /* 0x004fe8000800044c */
[----:B---3--:R-:W-:Y:S04]  /*12440*/  STS.U16 [R7+UR76+0x10e00], R42 ;  /* 0x010e002a07007988 */ /* 0x008fe8000800044c */
[----:B----4-:R-:W-:Y:S04]  /*12450*/  STS.U16 [R7+UR76+0x1200], R43 ;  /* 0x0012002b07007988 */ /* 0x010fe8000800044c */
[----:B------:R0:W-:Y:S04]  /*12460*/  STS.U16 [R7+UR76+0x11200], R44 ;  /* 0x0112002c07007988 */ /* 0x0001e8000800044c */
[----:B------:R-:W-:Y:S04]  /*12470*/  STS.U16 [R7+UR76+0x1600], R45 ;  /* 0x0016002d07007988 */ /* 0x000fe8000800044c */
[----:B------:R-:W-:Y:S01]  /*12480*/  STS.U16 [R7+UR76+0x11600], R46 ;  /* 0x0116002e07007988 */ /* 0x000fe2000800044c */
[----:B0-----:R-:W0:Y:S03]  /*12490*/  LDC R44, c[0x0][0x3b0] ;  /* 0x0000ec00ff2c7b82 */ /* 0x001e260000000800 */
        /* <DEDUP_REMOVED lines=23> */
[----:B------:R2:W-:Y:S04]  /*12610*/  STS.U16 [R7+UR76+0x14600], R4 ;  /* 0x0146000407007988 */ /* 0x0005e8000800044c */
[----:B-1----:R-:W3:Y:S04]  /*12620*/  LDL.LU R90, [R1+0xa0] ;  /* 0x0000a000015a7983 */ /* 0x002ee80000300800 */
[----:B------:R1:W-:Y:S04]  /*12630*/  STS.U16 [R7+UR76+0x4a00], R5 ;  /* 0x004a000507007988 */ /* 0x0003e8000800044c */
[----:B--2---:R-:W2:Y:S04]  /*12640*/  LDL.LU R4, [R1+0x9c] ;  /* 0x00009c0001047983 */ /* 0x004ea80000300800 */
[----:B-1----:R-:W4:Y:S04]  /*12650*/  LDL.LU R5, [R1+0x98] ;  /* 0x0000980001057983 */ /* 0x002f280000300800 */
[----:B------:R-:W4:Y:S04]  /*12660*/  LDL.LU R62, [R1+0x135c] ;  /* 0x00135c00013e7983 */ /* 0x000f280000300800 */
[----:B------:R-:W4:Y:S04]  /*12670*/  LDL.LU R86, [R1+0x1358] ;  /* 0x0013580001567983 */ /* 0x000f280000300800 */
[----:B------:R-:W4:Y:S04]  /*12680*/  LDL.LU R87, [R1+0x1354] ;  /* 0x0013540001577983 */ /* 0x000f280000300800 */
[----:B------:R-:W4:Y:S04]  /*12690*/  LDL.LU R88, [R1+0x1350] ;  /* 0x0013500001587983 */ /* 0x000f280000300800 */
[----:B------:R-:W4:Y:S04]  /*126a0*/  LDL.LU R89, [R1+0x11b0] ;  /* 0x0011b00001597983 */ /* 0x000f280000300800 */
[----:B------:R-:W-:Y:S04]  /*126b0*/  STS.U16 [R7+UR76+0x14a00], R85 ;  /* 0x014a005507007988 */ /* 0x000fe8000800044c */
[----:B------:R1:W-:Y:S04]  /*126c0*/  STS.U16 [R7+UR76+0x4e00], R84 ;  /* 0x004e005407007988 */ /* 0x0003e8000800044c */
[----:B------:R-:W-:Y:S04]  /*126d0*/  STS.U16 [R7+UR76+0x14e00], R83 ;  /* 0x014e005307007988 */ /* 0x000fe8000800044c */
[----:B------:R-:W-:Y:S01]  /*126e0*/  STS.U16 [R7+UR76+0x5200], R82 ;  /* 0x0052005207007988 */ /* 0x000fe2000800044c */
[----:B------:R-:W-:Y:S01]  /*126f0*/  LOP3.LUT R2, R0, 0x50, RZ, 0x3c, !PT ;  /* 0x0000005000027812 */ /* 0x000fe200078e3cff */
[----:B-1----:R-:W1:Y:S02]  /*12700*/  LDC R84, c[0x0][0x3b0] ;  /* 0x0000ec00ff547b82 */ /* 0x002e640000000800 */
        /* <DEDUP_REMOVED lines=23> */
[----:B------:R-:W4:Y:S01]  /*12880*/  LDL.LU R91, [R1+0x11ac] ;  /* 0x0011ac00015b7983 */ /* 0x000f220000300800 */
[----:B0-----:R-:W0:Y:S03]  /*12890*/  LDC R64, c[0x0][0x3b0] ;  /* 0x0000ec00ff407b82 */ /* 0x001e260000000800 */
[----:B---3--:R-:W-:Y:S04]  /*128a0*/  STS.U16 [R7+UR76+0x7a00], R90 ;  /* 0x007a005a07007988 */ /* 0x008fe8000800044c */
[----:B--2---:R2:W-:Y:S04]  /*128b0*/  STS.U16 [R7+UR76+0x17a00], R4 ;  /* 0x017a000407007988 */ /* 0x0045e8000800044c */
[----:B----4-:R3:W-:Y:S04]  /*128c0*/  STS.U16 [R7+UR76+0x7e00], R5 ;  /* 0x007e000507007988 */ /* 0x0107e8000800044c */
[----:B--2---:R-:W2:Y:S04]  /*128d0*/  LDL.LU R4, [R1+0x1154] ;  /* 0x0011540001047983 */ /* 0x004ea80000300800 */
[----:B------:R-:W4:Y:S04]  /*128e0*/  LDL.LU R48, [R1+0x1150] ;  /* 0x0011500001307983 */ /* 0x000f280000300800 */
[----:B------:R-:W4:Y:S04]  /*128f0*/  LDL.LU R61, [R1+0x114c] ;  /* 0x00114c00013d7983 */ /* 0x000f280000300800 */
[----:B---3--:R-:W3:Y:S04]  /*12900*/  LDL.LU R5, [R1+0x1148] ;  /* 0x0011480001057983 */ /* 0x008ee80000300800 */
[----:B------:R-:W-:Y:S04]  /*12910*/  STL [R1+0x1c54], R2 ;  /* 0x001c540201007387 */ /* 0x000fe80000100800 */
[----:B------:R0:W-:Y:S04]  /*12920*/  STS.U16 [R7+UR76+0x17e00], R93 ;  /* 0x017e005d07007988 */ /* 0x0001e8000800044c */
[----:B0-----:R-:W3:Y:S01]  /*12930*/  LDL.LU R93, [R1+0x2180] ;  /* 0x00218000015d7983 */ /* 0x001ee20000300800 */
[----:B------:R-:W0:Y:S03]  /*12940*/  LDC.64 R6, c[0x0][0x388] ;  /* 0x0000e200ff067b82 */ /* 0x000e260000000a00 */
[----:B------:R-:W3:Y:S04]  /*12950*/  LDL.LU R90, [R1+0x1144] ;  /* 0x00114400015a7983 */ /* 0x000ee80000300800 */
[----:B------:R-:W3:Y:S04]  /*12960*/  LDL.LU R49, [R1+0x1140] ;  /* 0x0011400001317983 */ /* 0x000ee80000300800 */
[----:B------:R-:W3:Y:S04]  /*12970*/  LDL.LU R50, [R1+0x113c] ;  /* 0x00113c0001327983 */ /* 0x000ee80000300800 */
[----:B------:R-:W3:Y:S04]  /*12980*/  LDL.LU R51, [R1+0x1138] ;  /* 0x0011380001337983 */ /* 0x000ee80000300800 */
[----:B------:R-:W3:Y:S04]  /*12990*/  LDL.LU R52, [R1+0x1134] ;  /* 0x0011340001347983 */ /* 0x000ee80000300800 */
[----:B------:R-:W3:Y:S04]  /*129a0*/  LDL.LU R53, [R1+0x1130] ;  /* 0x0011300001357983 */ /* 0x000ee80000300800 */
[----:B------:R1:W-:Y:S04]  /*129b0*/  STS.U16 [R2+UR76+0x280], R62 ;  /* 0x0002803e02007988 */ /* 0x0003e8000800044c */
[----:B------:R-:W3:Y:S04]  /*129c0*/  LDL.LU R54, [R1+0x112c] ;  /* 0x00112c0001367983 */ /* 0x000ee80000300800 */
[----:B------:R0:W-:Y:S04]  /*129d0*/  STS.U16 [R2+UR76+0x10280], R86 ;  /* 0x0102805602007988 */ /* 0x0001e8000800044c */
[----:B-1----:R-:W3:Y:S04]  /*129e0*/  LDL.LU R62, [R1+0x1128] ;  /* 0x00112800013e7983 */ /* 0x002ee80000300800 */
[----:B------:R1:W-:Y:S04]  /*129f0*/  STS.U16 [R2+UR76+0x680], R87 ;  /* 0x0006805702007988 */ /* 0x0003e8000800044c */
[----:B0-----:R-:W3:Y:S04]  /*12a00*/  LDL.LU R86, [R1+0x1124] ;  /* 0x0011240001567983 */ /* 0x001ee80000300800 */
[----:B-1----:R-:W3:Y:S04]  /*12a10*/  LDL.LU R87, [R1+0x1120] ;  /* 0x0011200001577983 */ /* 0x002ee80000300800 */
        /* <DEDUP_REMOVED lines=8> */
[----:B0-----:R-:W3:Y:S04]  /*12aa0*/  LDL.LU R88, [R1+0x1104] ;  /* 0x0011040001587983 */ /* 0x001ee80000300800 */
[----:B-1----:R-:W3:Y:S04]  /*12ab0*/  LDL.LU R89, [R1+0x1100] ;  /* 0x0011000001597983 */ /* 0x002ee80000300800 */
[----:B------:R0:W-:Y:S04]  /*12ac0*/  STS.U16 [R2+UR76+0x10a80], R91 ;  /* 0x010a805b02007988 */ /* 0x0001e8000800044c */
[----:B0-----:R-:W3:Y:S04]  /*12ad0*/  LDL.LU R91, [R1+0x10fc] ;  /* 0x0010fc00015b7983 */ /* 0x001ee80000300800 */
[----:B--2---:R0:W-:Y:S04]  /*12ae0*/  STS.U16 [R2+UR76+0xe80], R4 ;  /* 0x000e800402007988 */ /* 0x0041e8000800044c */
[----:B----4-:R-:W-:Y:S04]  /*12af0*/  STS.U16 [R2+UR76+0x10e80], R48 ;  /* 0x010e803002007988 */ /* 0x010fe8000800044c */
[----:B------:R-:W-:Y:S04]  /*12b00*/  STS.U16 [R2+UR76+0x1280], R61 ;  /* 0x0012803d02007988 */ /* 0x000fe8000800044c */
[----:B0-----:R-:W2:Y:S04]  /*12b10*/  LDL.LU R4, [R1+0x10f8] ;  /* 0x0010f80001047983 */ /* 0x001ea80000300800 */
[----:B---3--:R0:W-:Y:S04]  /*12b20*/  STS.U16 [R2+UR76+0x11280], R5 ;  /* 0x0112800502007988 */ /* 0x0081e8000800044c */
[----:B0-----:R-:W3:Y:S04]  /*12b30*/  LDL.LU R5, [R1+0x10f4] ;  /* 0x0010f40001057983 */ /* 0x001ee80000300800 */
[----:B------:R-:W4:Y:S04]  /*12b40*/  LDL.LU R61, [R1+0x10f0] ;  /* 0x0010f000013d7983 */ /* 0x000f280000300800 */
[----:B------:R0:W-:Y:S04]  /*12b50*/  STS.U16 [R2+UR76+0x1680], R90 ;  /* 0x0016805a02007988 */ /* 0x0001e8000800044c */
[----:B------:R-:W-:Y:S04]  /*12b60*/  STS.U16 [R2+UR76+0x11680], R49 ;  /* 0x0116803102007988 */ /* 0x000fe8000800044c */
[----:B------:R-:W-:Y:S04]  /*12b70*/  STS.U16 [R2+UR76+0x1a80], R50 ;  /* 0x001a803202007988 */ /* 0x000fe8000800044c */
[----:B------:R-:W-:Y:S04]  /*12b80*/  STS.U16 [R2+UR76+0x11a80], R51 ;  /* 0x011a803302007988 */ /* 0x000fe8000800044c */
[----:B------:R-:W-:Y:S04]  /*12b90*/  STS.U16 [R2+UR76+0x1e80], R52 ;  /* 0x001e803402007988 */ /* 0x000fe8000800044c */
[----:B------:R-:W-:Y:S04]  /*12ba0*/  STS.U16 [R2+UR76+0x11e80], R53 ;  /* 0x011e803502007988 */ /* 0x000fe8000800044c */
[----:B0-----:R-:W4:Y:S04]  /*12bb0*/  LDL.LU R90, [R1+0x10ec] ;  /* 0x0010ec00015a7983 */ /* 0x001f280000300800 */
[----:B------:R-:W-:Y:S04]  /*12bc0*/  STS.U16 [R2+UR76+0x2280], R54 ;  /* 0x0022803602007988 */ /* 0x000fe8000800044c */
[----:B------:R0:W-:Y:S04]  /*12bd0*/  STS.U16 [R2+UR76+0x12280], R62 ;  /* 0x0122803e02007988 */ /* 0x0001e8000800044c */
[----:B------:R1:W-:Y:S04]  /*12be0*/  STS.U16 [R2+UR76+0x2680], R86 ;  /* 0x0026805602007988 */ /* 0x0003e8000800044c */
[----:B0-----:R-:W4:Y:S04]  /*12bf0*/  LDL.LU R62, [R1+0x10e8] ;  /* 0x0010e800013e7983 */ /* 0x001f280000300800 */
[----:B------:R0:W-:Y:S04]  /*12c00*/  STS.U16 [R2+UR76+0x12680], R87 ;  /* 0x0126805702007988 */ /* 0x0001e8000800044c */
[----:B------:R-:W-:Y:S04]  /*12c10*/  STS.U16 [R2+UR76+0x2a80], R55 ;  /* 0x002a803702007988 */ /* 0x000fe8000800044c */
[----:B------:R-:W-:Y:S04]  /*12c20*/  STS.U16 [R2+UR76+0x12a80], R56 ;  /* 0x012a803802007988 */ /* 0x000fe8000800044c */
[----:B------:R-:W-:Y:S04]  /*12c30*/  STS.U16 [R2+UR76+0x2e80], R57 ;  /* 0x002e803902007988 */ /* 0x000fe8000800044c */
[----:B------:R-:W-:Y:S04]  /*12c40*/  STS.U16 [R2+UR76+0x12e80], R58 ;  /* 0x012e803a02007988 */ /* 0x000fe8000800044c */
[----:B------:R-:W-:Y:S04]  /*12c50*/  STS.U16 [R2+UR76+0x3280], R59 ;  /* 0x0032803b02007988 */ /* 0x000fe8000800044c */
[----:B-1----:R-:W4:Y:S04]  /*12c60*/  LDL.LU R86, [R1+0x10e4] ;  /* 0x0010e40001567983 */ /* 0x002f280000300800 */
[----:B------:R-:W-:Y:S04]  /*12c70*/  STS.U16 [R2+UR76+0x13280], R60 ;  /* 0x0132803c02007988 */ /* 0x000fe8000800044c */
[----:B0-----:R-:W4:Y:S04]  /*12c80*/  LDL.LU R87, [R1+0x10e0] ;  /* 0x0010e00001577983 */ /* 0x001f280000300800 */
[----:B------:R0:W-:Y:S04]  /*12c90*/  STS.U16 [R2+UR76+0x3680], R88 ;  /* 0x0036805802007988 */ /* 0x0001e8000800044c */
[----:B------:R1:W-:Y:S04]  /*12ca0*/  STS.U16 [R2+UR76+0x13680], R89 ;  /* 0x0136805902007988 */ /* 0x0003e8000800044c */
[----:B0-----:R-:W4:Y:S04]  /*12cb0*/  LDL.LU R88, [R1+0x10dc] ;  /* 0x0010dc0001587983 */ /* 0x001f280000300800 */
[----:B-1----:R-:W4:Y:S04]  /*12cc0*/  LDL.LU R89, [R1+0x10d8] ;  /* 0x0010d80001597983 */ /* 0x002f280000300800 */
[----:B------:R0:W-:Y:S04]  /*12cd0*/  STS.U16 [R2+UR76+0x3a80], R91 ;  /* 0x003a805b02007988 */ /* 0x0001e8000800044c */
[----:B------:R-:W4:Y:S04]  /*12ce0*/  LDL.LU R48, [R1+0x10d4] ;  /* 0x0010d40001307983 */ /* 0x000f280000300800 */
[----:B0-----:R-:W4:Y:S04]  /*12cf0*/  LDL.LU R91, [R1+0x10d0] ;  /* 0x0010d000015b7983 */ /* 0x001f280000300800 */
[----:B--2---:R0:W-:Y:S04]  /*12d00*/  STS.U16 [R2+UR76+0x13a80], R4 ;  /* 0x013a800402007988 */ /* 0x0041e8000800044c */
[----:B0-----:R-:W2:Y:S04]  /*12d10*/  LDL.LU R4, [R1+0x10cc] ;  /* 0x0010cc0001047983 */ /* 0x001ea80000300800 */
[----:B---3--:R0:W-:Y:S04]  /*12d20*/  STS.U16 [R2+UR76+0x3e80], R5 ;  /* 0x003e800502007988 */ /* 0x0081e8000800044c */
[----:B----4-:R-:W-:Y:S04]  /*12d30*/  STS.U16 [R2+UR76+0x13e80], R61 ;  /* 0x013e803d02007988 */ /* 0x010fe8000800044c */
[----:B0-----:R-:W3:Y:S04]  /*12d40*/  LDL.LU R5, [R1+0x10c8] ;  /* 0x0010c80001057983 */ /* 0x001ee80000300800 */
        /* <DEDUP_REMOVED lines=8> */
[----:B0-----:R-:W4:Y:S04]  /*12dd0*/  LDL.LU R90, [R1+0xcc] ;  /* 0x0000cc00015a7983 */ /* 0x001f280000300800 */
        /* <DEDUP_REMOVED lines=8> */
[----:B------:R0:W-:Y:S04]  /*12e60*/  STS.U16 [R2+UR76+0x4680], R86 ;  /* 0x0046805602007988 */ /* 0x0001e8000800044c */
[----:B------:R1:W-:Y:S04]  /*12e70*/  STS.U16 [R2+UR76+0x14680], R87 ;  /* 0x0146805702007988 */ /* 0x0003e8000800044c */
[----:B0-----:R-:W4:Y:S04]  /*12e80*/  LDL.LU R86, [R1+0xa8] ;  /* 0x0000a80001567983 */ /* 0x001f280000300800 */
[----:B-1----:R-:W4:Y:S04]  /*12e90*/  LDL.LU R87, [R1+0xa4] ;  /* 0x0000a40001577983 */ /* 0x002f280000300800 */
[----:B------:R0:W-:Y:S04]  /*12ea0*/  STS.U16 [R2+UR76+0x4a80], R88 ;  /* 0x004a805802007988 */ /* 0x0001e8000800044c */
[----:B------:R1:W-:Y:S04]  /*12eb0*/  STS.U16 [R2+UR76+0x14a80], R89 ;  /* 0x014a805902007988 */ /* 0x0003e8000800044c */
[----:B0-----:R-:W4:Y:S04]  /*12ec0*/  LDL.LU R88, [R1+0x1164] ;  /* 0x0011640001587983 */ /* 0x001f280000300800 */
[----:B-1----:R-:W4:Y:S04]  /*12ed0*/  LDL.LU R89, [R1+0x1160] ;  /* 0x0011600001597983 */ /* 0x002f280000300800 */
[----:B------:R0:W-:Y:S04]  /*12ee0*/  STS.U16 [R2+UR76+0x4e80], R48 ;  /* 0x004e803002007988 */ /* 0x0001e8000800044c */
[----:B------:R1:W-:Y:S01]  /*12ef0*/  STS.U16 [R2+UR76+0x14e80], R91 ;  /* 0x014e805b02007988 */ /* 0x0003e2000800044c */
[----:B0-----:R-:W0:Y:S03]  /*12f00*/  LDC R48, c[0x0][0x3b0] ;  /* 0x0000ec00ff307b82 */ /* 0x001e260000000800 */
[----:B-1----:R-:W4:Y:S04]  /*12f10*/  LDL.LU R91, [R1+0x1368] ;  /* 0x00136800015b7983 */ /* 0x002f280000300800 */
[----:B--2---:R1:W-:Y:S04]  /*12f20*/  STS.U16 [R2+UR76+0x5280], R4 ;  /* 0x0052800402007988 */ /* 0x0043e8000800044c */
[----:B-1----:R-:W2:Y:S04]  /*12f30*/  LDL.LU R4, [R1+0x1364] ;  /* 0x0013640001047983 */ /* 0x002ea80000300800 */
[----:B---3--:R1:W-:Y:S04]  /*12f40*/  STS.U16 [R2+UR76+0x15280], R5 ;  /* 0x0152800502007988 */ /* 0x0083e8000800044c */
[----:B----4-:R-:W-:Y:S04]  /*12f50*/  STS.U16 [R2+UR76+0x5680], R49 ;  /* 0x0056803102007988 */ /* 0x010fe8000800044c */
[----:B------:R-:W-:Y:S04]  /*12f60*/  STS.U16 [R2+UR76+0x15680], R50 ;  /* 0x0156803202007988 */ /* 0x000fe8000800044c */
[----:B------:R-:W-:Y:S04]  /*12f70*/  STS.U16 [R2+UR76+0x5a80], R51 ;  /* 0x005a803302007988 */ /* 0x000fe8000800044c */
[----:B------:R-:W-:Y:S04]  /*12f80*/  STS.U16 [R2+UR76+0x15a80], R52 ;  /* 0x015a803402007988 */ /* 0x000fe8000800044c */
[----:B------:R-:W-:Y:S04]  /*12f90*/  STS.U16 [R2+UR76+0x5e80], R53 ;  /* 0x005e803502007988 */ /* 0x000fe8000800044c */
[----:B------:R-:W-:Y:S04]  /*12fa0*/  STS.U16 [R2+UR76+0x15e80], R54 ;  /* 0x015e803602007988 */ /* 0x000fe8000800044c */
[----:B-1----:R-:W3:Y:S04]  /*12fb0*/  LDL.LU R5, [R1+0x1360] ;  /* 0x0013600001057983 */ /* 0x002ee80000300800 */
[----:B------:R-:W-:Y:S04]  /*12fc0*/  STS.U16 [R2+UR76+0x6280], R55 ;  /* 0x0062803702007988 */ /* 0x000fe8000800044c */
[----:B------:R1:W-:Y:S04]  /*12fd0*/  STS.U16 [R2+UR76+0x16280], R90 ;  /* 0x0162805a02007988 */ /* 0x0003e8000800044c */
[----:B------:R-:W-:Y:S04]  /*12fe0*/  STS.U16 [R2+UR76+0x6680], R56 ;  /* 0x0066803802007988 */ /* 0x000fe8000800044c */
[----:B------:R4:W-:Y:S04]  /*12ff0*/  STS.U16 [R2+UR76+0x16680], R93 ;  /* 0x0166805d02007988 */ /* 0x0009e8000800044c */
[----:B------:R-:W-:Y:S04]  /*13000*/  STS.U16 [R2+UR76+0x6a80], R57 ;  /* 0x006a803902007988 */ /* 0x000fe8000800044c */
[----:B------:R-:W-:Y:S04]  /*13010*/  STS.U16 [R2+UR76+0x16a80], R58 ;  /* 0x016a803a02007988 */ /* 0x000fe8000800044c */
[----:B------:R-:W-:Y:S04]  /*13020*/  STS.U16 [R2+UR76+0x6e80], R59 ;  /* 0x006e803b02007988 */ /* 0x000fe8000800044c */
[----:B------:R-:W-:Y:S04]  /*13030*/  STS.U16 [R2+UR76+0x16e80], R60 ;  /* 0x016e803c02007988 */ /* 0x000fe8000800044c */
[----:B------:R-:W-:Y:S04]  /*13040*/  STS.U16 [R2+UR76+0x7280], R61 ;  /* 0x0072803d02007988 */ /* 0x000fe8000800044c */
[----:B-1----:R-:W3:Y:S04]  /*13050*/  LDL.LU R90, [R1+0x137c] ;  /* 0x00137c00015a7983 */ /* 0x002ee80000300800 */
[----:B------:R-:W-:Y:S04]  /*13060*/  STS.U16 [R2+UR76+0x17280], R62 ;  /* 0x0172803e02007988 */ /* 0x000fe8000800044c */
[----:B----4-:R-:W4:Y:S04]  /*13070*/  LDL.LU R93, [R1+0x1378] ;  /* 0x00137800015d7983 */ /* 0x010f280000300800 */
[----:B------:R-:W-:Y:S04]  /*13080*/  STL [R1+0x209c], R0 ;  /* 0x00209c0001007387 */ /* 0x000fe80000100800 */
[----:B------:R-:W-:Y:S04]  /*13090*/  STS.U16 [R2+UR76+0x7680], R86 ;  /* 0x0076805602007988 */ /* 0x000fe8000800044c */
[----:B------:R-:W-:Y:S04]  /*130a0*/  STS.U16 [R2+UR76+0x17680], R87 ;  /* 0x0176805702007988 */ /* 0x000fe8000800044c */
[----:B------:R-:W-:Y:S04]  /*130b0*/  STL [R1+0x18b8], R16 ;  /* 0x0018b81001007387 */ /* 0x000fe80000100800 */
[----:B------:R-:W-:Y:S04]  /*130c0*/  STS.U16 [R2+UR76+0x7a80], R88 ;  /* 0x007a805802007988 */ /* 0x000fe8000800044c */
[----:B------:R-:W-:Y:S04]  /*130d0*/  STS.U16 [R2+UR76+0x17a80], R89 ;  /* 0x017a805902007988 */ /* 0x000fe8000800044c */
[----:B------:R1:W-:Y:S04]  /*130e0*/  STS.U16 [R2+UR76+0x7e80], R92 ;  /* 0x007e805c02007988 */ /* 0x0003e8000800044c */
[----:B------:R0:W-:Y:S04]  /*130f0*/  STS.U16 [R2+UR76+0x17e80], R3 ;  /* 0x017e800302007988 */ /* 0x0001e8000800044c */
[----:B-1----:R-:W4:Y:S04]  /*13100*/  LDL.LU R92, [R1+0x217c] ;  /* 0x00217c00015c7983 */ /* 0x002f280000300800 */
[----:B0-----:R-:W4:Y:S01]  /*13110*/  LDL.LU R3, [R1+0x2178] ;  /* 0x0021780001037983 */ /* 0x001f220000300800 */
[----:B------:R-:W0:Y:S03]  /*13120*/  LDC R2, c[0x0][0x3ac] ;  /* 0x0000eb00ff027b82 */ /* 0x000e260000000800 */
[----:B------:R-:W4:Y:S04]  /*13130*/  LDL.LU R52, [R1+0x116c] ;  /* 0x00116c0001347983 */ /* 0x000f280000300800 */
[----:B------:R-:W4:Y:S04]  /*13140*/  LDL.LU R53, [R1+0x1168] ;  /* 0x0011680001357983 */ /* 0x000f280000300800 */
[----:B------:R-:W-:Y:S04]  /*13150*/  STS.U16 [R16+UR76+0x300], R91 ;  /* 0x0003005b10007988 */ /* 0x000fe8000800044c */
[----:B------:R-:W4:Y:S04]  /*13160*/  LDL.LU R55, [R1+0x1188] ;  /* 0x0011880001377983 */ /* 0x000f280000300800 */
[----:B------:R-:W4:Y:S04]  /*13170*/  LDL.LU R56, [R1+0x1184] ;  /* 0x0011840001387983 */ /* 0x000f280000300800 */
[----:B------:R-:W4:Y:S04]  /*13180*/  LDL.LU R57, [R1+0x1180] ;  /* 0x0011800001397983 */ /* 0x000f280000300800 */
[----:B------:R-:W4:Y:S04]  /*13190*/  LDL.LU R58, [R1+0x117c] ;  /* 0x00117c00013a7983 */ /* 0x000f280000300800 */
[----:B------:R-:W4:Y:S04]  /*131a0*/  LDL.LU R59, [R1+0x1178] ;  /* 0x00117800013b7983 */ /* 0x000f280000300800 */
[----:B------:R-:W4:Y:S04]  /*131b0*/  LDL.LU R60, [R1+0x1174] ;  /* 0x00117400013c7983 */ /* 0x000f280000300800 */
[----:B--2---:R-:W-:Y:S04]  /*131c0*/  STS.U16 [R16+UR76+0x10300], R4 ;  /* 0x0103000410007988 */ /* 0x004fe8000800044c */
[----:B---3--:R1:W-:Y:S01]  /*131d0*/  STS.U16 [R16+UR76+0x700], R5 ;  /* 0x0007000510007988 */ /* 0x0083e2000800044c */
[----:B------:R-:W2:Y:S01]  /*131e0*/  S2R R54, SR_TID.X ;  /* 0x0000000000367919 */ /* 0x000ea20000002100 */
[----:B-1----:R-:W1:Y:S02]  /*131f0*/  LDC.64 R4, c[0x0][0x388] ;  /* 0x0000e200ff047b82 */ /* 0x002e640000000a00 */
[----:B------:R-:W-:Y:S04]  /*13200*/  STS.U16 [R16+UR76+0x10700], R90 ;  /* 0x0107005a10007988 */ /* 0x000fe8000800044c */
[----:B----4-:R-:W-:Y:S04]  /*13210*/  STS.U16 [R16+UR76+0xb00], R93 ;  /* 0x000b005d10007988 */ /* 0x010fe8000800044c */
[----:B------:R3:W-:Y:S04]  /*13220*/  STS.U16 [R16+UR76+0x10b00], R3 ;  /* 0x010b000310007988 */ /* 0x0007e8000800044c */
[----:B---3--:R-:W3:Y:S04]  /*13230*/  LDL.LU R3, [R1+0x2174] ;  /* 0x0021740001037983 */ /* 0x008ee80000300800 */
[----:B------:R-:W4:Y:S04]  /*13240*/  LDL.LU R61, [R1+0x1190] ;  /* 0x00119000013d7983 */ /* 0x000f280000300800 */
[----:B------:R-:W4:Y:S04]  /*13250*/  LDL.LU R62, [R1+0x118c] ;  /* 0x00118c00013e7983 */ /* 0x000f280000300800 */
[----:B------:R-:W4:Y:S04]  /*13260*/  LDL R86, [R1+0x10a4] ;  /* 0x0010a40001567983 */ /* 0x000f280000100800 */
[----:B------:R-:W4:Y:S04]  /*13270*/  LDL.LU R87, [R1+0x1398] ;  /* 0x0013980001577983 */ /* 0x000f280000300800 */
[----:B------:R-:W4:Y:S04]  /*13280*/  LDL.LU R88, [R1+0x139c] ;  /* 0x00139c0001587983 */ /* 0x000f280000300800 */
[----:B------:R-:W4:Y:S04]  /*13290*/  LDL.LU R89, [R1+0x13a0] ;  /* 0x0013a00001597983 */ /* 0x000f280000300800 */
[----:B------:R-:W4:Y:S04]  /*132a0*/  LDL.LU R91, [R1+0x13a4] ;  /* 0x0013a400015b7983 */ /* 0x000f280000300800 */
[----:B------:R-:W4:Y:S04]  /*132b0*/  LDL.LU R90, [R1+0x13a8] ;  /* 0x0013a800015a7983 */ /* 0x000f280000300800 */
[----:B------:R0:W-:Y:S04]  /*132c0*/  STS.U16 [R16+UR76+0xf00], R92 ;  /* 0x000f005c10007988 */ /* 0x0001e8000800044c */
[----:B0-----:R-:W4:Y:S04]  /*132d0*/  LDL.LU R92, [R1+0x13ac] ;  /* 0x0013ac00015c7983 */ /* 0x001f280000300800 */
[----:B------:R-:W4:Y:S01]  /*132e0*/  LDL.LU R93, [R1+0x13b0] ;  /* 0x0013b000015d7983 */ /* 0x000f220000300800 */
[----:B--2---:R-:W-:-:S03]  /*132f0*/  LOP3.LUT R54, R54, 0x7f, RZ, 0xc0, !PT ;  /* 0x0000007f36367812 */ /* 0x004fc600078ec0ff */
[----:B------:R-:W2:Y:S04]  /*13300*/  LDL.LU R42, [R1+0x13b4] ;  /* 0x0013b400012a7983 */ /* 0x000ea80000300800 */
[----:B------:R-:W2:Y:S04]  /*13310*/  LDL.LU R43, [R1+0x13b8] ;  /* 0x0013b800012b7983 */ /* 0x000ea80000300800 */
[----:B------:R-:W2:Y:S04]  /*13320*/  LDL.LU R45, [R1+0x13bc] ;  /* 0x0013bc00012d7983 */ /* 0x000ea80000300800 */
[----:B------:R-:W2:Y:S04]  /*13330*/  LDL.LU R46, [R1+0x13c0] ;  /* 0x0013c000012e7983 */ /* 0x000ea80000300800 */
[----:B------:R-:W2:Y:S04]  /*13340*/  LDL.LU R47, [R1+0x13c4] ;  /* 0x0013c400012f7983 */ /* 0x000ea80000300800 */
[----:B------:R0:W-:Y:S04]  /*13350*/  STS.U16 [R16+UR76+0x10f00], R52 ;  /* 0x010f003410007988 */ /* 0x0001e8000800044c */
[----:B------:R-:W2:Y:S04]  /*13360*/  LDL.LU R49, [R1+0x13c8] ;  /* 0x0013c80001317983 */ /* 0x000ea80000300800 */
[----:B------:R1:W-:Y:S01]  /*13370*/  STS.U16 [R16+UR76+0x1300], R53 ;  /* 0x0013003510007988 */ /* 0x0003e2000800044c */
[----:B0-----:R-:W0:Y:S03]  /*13380*/  LDC R52, c[0x0][0x3b0] ;  /* 0x0000ec00ff347b82 */ /* 0x001e260000000800 */
[----:B------:R-:W2:Y:S04]  /*13390*/  LDL.LU R50, [R1+0x13cc] ;  /* 0x0013cc0001327983 */ /* 0x000ea80000300800 */
[----:B------:R-:W-:Y:S04]  /*133a0*/  STS.U16 [R16+UR76+0x11300], R55 ;  /* 0x0113003710007988 */ /* 0x000fe8000800044c */
[----:B------:R-:W2:Y:S04]  /*133b0*/  LDL.LU R51, [R1+0x13d0] ;  /* 0x0013d00001337983 */ /* 0x000ea80000300800 */
[----:B------:R1:W-:Y:S04]  /*133c0*/  STS.U16 [R16+UR76+0x1700], R56 ;  /* 0x0017003810007988 */ /* 0x0003e8000800044c */
[----:B-1----:R-:W2:Y:S04]  /*133d0*/  LDL.LU R53, [R1+0x13d4] ;  /* 0x0013d40001357983 */ /* 0x002ea80000300800 */
[----:B------:R-:W-:Y:S01]  /*133e0*/  STS.U16 [R16+UR76+0x11700], R57 ;  /* 0x0117003910007988 */ /* 0x000fe2000800044c */
[----:B------:R-:W1:Y:S03]  /*133f0*/  LDC R56, c[0x0][0x3b0] ;  /* 0x0000ec00ff387b82 */ /* 0x000e660000000800 */
[----:B------:R-:W-:Y:S04]  /*13400*/  STS.U16 [R16+UR76+0x1b00], R58 ;  /* 0x001b003a10007988 */ /* 0x000fe8000800044c */
[----:B------:R-:W-:Y:S04]  /*13410*/  STS.U16 [R16+UR76+0x11b00], R59 ;  /* 0x011b003b10007988 */ /* 0x000fe8000800044c */
[----:B------:R0:W-:Y:S02]  /*13420*/  STS.U16 [R16+UR76+0x1f00], R60 ;  /* 0x001f003c10007988 */ /* 0x0001e4000800044c */
[----:B0-----:R-:W0:Y:S01]  /*13430*/  LDC R60, c[0x0][0x3b0] ;  /* 0x0000ec00ff3c7b82 */ /* 0x001e220000000800 */
[----:B---3--:R-:W-:-:S02]  /*13440*/  IMAD R3, R54, R3, RZ ;  /* 0x0000000336037224 */ /* 0x008fc400078e02ff */
[----:B------:R-:W0:Y:S02]  /*13450*/  LDL.LU R54, [R1+0x13d8] ;  /* 0x0013d80001367983 */ /* 0x000e240000300800 */
[----:B------:R-:W-:Y:S01]  /*13460*/  IMAD R2, R2, 0x80, R3 ;  /* 0x0000008002027824 */ /* 0x000fe200078e0203 */
[C---:B------:R-:W-:Y:S01]  /*13470*/  LEA R6, P3, R3.reuse, R6, 0x1 ;  /* 0x0000000603067211 */ /* 0x040fe200078608ff */
[----:B------:R-:W1:Y:S03]  /*13480*/  LDL.LU R55, [R1+0x13dc] ;  /* 0x0013dc0001377983 */ /* 0x000e660000300800 */
[----:B------:R-:W-:Y:S01]  /*13490*/  LEA R4, P4, R2, R4, 0x1 ;  /* 0x0000000402047211 */ /* 0x000fe200078808ff */
[----:B------:R-:W3:Y:S01]  /*134a0*/  LDL.LU R57, [R1+0x13e0] ;  /* 0x0013e00001397983 */ /* 0x000ee20000300800 */
[----:B------:R-:W-:-:S03]  /*134b0*/  LEA.HI.X.SX32 R7, R3, R7, 0x1, P3 ;  /* 0x0000000703077211 */ /* 0x000fc600018f0eff */
[----:B------:R-:W3:Y:S01]  /*134c0*/  LDL.LU R58, [R1+0x13e4] ;  /* 0x0013e400013a7983 */ /* 0x000ee20000300800 */
[----:B------:R-:W-:Y:S01]  /*134d0*/  LEA.HI.X.SX32 R5, R2, R5, 0x1, P4 ;  /* 0x0000000502057211 */ /* 0x000fe200020f0eff */
[----:B----4-:R-:W-:Y:S02]  /*134e0*/  IMAD R2, R86, R8, RZ ;  /* 0x0000000856027224 */ /* 0x010fe400078e02ff */
[----:B------:R4:W-:Y:S01]  /*134f0*/  STS.U16 [R16+UR76+0x11f00], R61 ;  /* 0x011f003d10007988 */ /* 0x0009e2000800044c */
[----:B------:R-:W-:-:S03]  /*13500*/  IMAD R3, R87, R9, RZ ;  /* 0x0000000957037224 */ /* 0x000fc600078e02ff */
[----:B------:R-:W3:Y:S01]  /*13510*/  LDL.LU R59, [R1+0x13e8] ;  /* 0x0013e800013b7983 */ /* 0x000ee20000300800 */
[----:B------:R-:W-:-:S03]  /*13520*/  IMAD R8, R88, R10, RZ ;  /* 0x0000000a58087224 */ /* 0x000fc600078e02ff */
[----:B------:R4:W-:Y:S04]  /*13530*/  STS.U16 [R16+UR76+0x2300], R62 ;  /* 0x0023003e10007988 */ /* 0x0009e8000800044c */
[----:B----4-:R-:W4:Y:S01]  /*13540*/  LDL.LU R61, [R1+0x13ec] ;  /* 0x0013ec00013d7983 */ /* 0x010f220000300800 */
[----:B------:R-:W-:-:S03]  /*13550*/  IMAD R9, R89, R11, RZ ;  /* 0x0000000b59097224 */ /* 0x000fc600078e02ff */
[----:B------:R-:W3:Y:S01]  /*13560*/  LDL.LU R62, [R1+0x13f0] ;  /* 0x0013f000013e7983 */ /* 0x000ee20000300800 */
[----:B------:R-:W-:Y:S01]  /*13570*/  IMAD R10, R91, R12, RZ ;  /* 0x0000000c5b0a7224 */ /* 0x000fe200078e02ff */
[----:B------:R-:W2:Y:S02]  /*13580*/  LDC R16, c[0x0][0x3b0] ;  /* 0x0000ec00ff107b82 */ /* 0x000ea40000000800 */
[----:B------:R-:W3:Y:S01]  /*13590*/  LDL.LU R86, [R1+0x13f4] ;  /* 0x0013f40001567983 */ /* 0x000ee20000300800 */
[----:B------:R-:W-:-:S03]  /*135a0*/  IMAD R11, R90, R13, RZ ;  /* 0x0000000d5a0b7224 */ /* 0x000fc600078e02ff */
[----:B------:R-:W3:Y:S04]  /*135b0*/  LDL.LU R87, [R1+0x13f8] ;  /* 0x0013f80001577983 */ /* 0x000ee80000300800 */
[----:B------:R-:W3:Y:S04]  /*135c0*/  LDL.LU R88, [R1+0x13fc] ;  /* 0x0013fc0001587983 */ /* 0x000ee80000300800 */
[----:B------:R-:W3:Y:S04]  /*135d0*/  LDL.LU R89, [R1+0x1400] ;  /* 0x0014000001597983 */ /* 0x000ee80000300800 */
[----:B------:R-:W3:Y:S04]  /*135e0*/  LDL.LU R91, [R1+0x1404] ;  /* 0x00140400015b7983 */ /* 0x000ee80000300800 */
[----:B------:R-:W4:Y:S01]  /*135f0*/  LDL.LU R90, [R1+0x1408] ;  /* 0x00140800015a7983 */ /* 0x000f220000300800 */
[----:B------:R-:W-:-:S02]  /*13600*/  IMAD R12, R92, R14, RZ ;  /* 0x0000000e5c0c7224 */ /* 0x000fc400078e02ff */
[----:B------:R-:W-:Y:S01]  /*13610*/  IMAD R13, R93, R15, RZ ;  /* 0x0000000f5d0d7224 */ /* 0x000fe200078e02ff */
[----:B------:R-:W4:Y:S01]  /*13620*/  LDL.LU R92, [R1+0x140c] ;  /* 0x00140c00015c7983 */ /* 0x000f220000300800 */
[----:B------:R-:W-:Y:S01]  /*13630*/  IMAD.WIDE R30, R2, 0x2, R4 ;  /* 0x00000002021e7825 */ /* 0x000fe200078e0204 */
[----:B------:R-:W2:Y:S02]  /*13640*/  LDC R14, c[0x0][0x3b0] ;  /* 0x0000ec00ff0e7b82 */ /* 0x000ea40000000800 */
[----:B------:R-:W4:Y:S01]  /*13650*/  LDL.LU R93, [R1+0x1410] ;  /* 0x00141000015d7983 */ /* 0x000f220000300800 */
[----:B------:R-:W-:-:S04]  /*13660*/  IMAD.WIDE R26, R3, 0x2, R6 ;  /* 0x00000002031a7825 */ /* 0x000fc800078e0206 */
[----:B------:R-:W-:Y:S01]  /*13670*/  IMAD.WIDE R22, R3, 0x2, R4 ;  /* 0x0000000203167825 */ /* 0x000fe200078e0204 */
[----:B------:R-:W2:Y:S03]  /*13680*/  LDC R15, c[0x0][0x3b0] ;  /* 0x0000ec00ff0f7b82 */ /* 0x000ea60000000800 */
[----:B--2---:R-:W-:Y:S02]  /*13690*/  IMAD R16, R45, R16, RZ ;  /* 0x000000102d107224 */ /* 0x004fe400078e02ff */
[----:B------:R-:W-:Y:S02]  /*136a0*/  IMAD R84, R46, R84, RZ ;  /* 0x000000542e547224 */ /* 0x000fe400078e02ff */
[----:B------:R-:W-:Y:S02]  /*136b0*/  IMAD R14, R42, R14, RZ ;  /* 0x0000000e2a0e7224 */ /* 0x000fe400078e02ff */
[----:B------:R-:W-:-:S02]  /*136c0*/  IMAD R15, R43, R15, RZ ;  /* 0x0000000f2b0f7224 */ /* 0x000fc400078e02ff */
[----:B------:R-:W-:-:S04]  /*136d0*/  IMAD R80, R47, R80, RZ ;  /* 0x000000502f507224 */ /* 0x000fc800078e02ff */
[----:B------:R-:W-:-:S04]  /*136e0*/  IMAD.WIDE R82, R80, 0x2, R6 ;  /* 0x0000000250527825 */ /* 0x000fc800078e0206 */
[----:B---3--:R-:W-:Y:S02]  /*136f0*/  IMAD R17, R91, R17, RZ ;  /* 0x000000115b117224 */ /* 0x008fe400078e02ff */
[----:B----4-:R-:W-:Y:S02]  /*13700*/  IMAD R18, R90, R18, RZ ;  /* 0x000000125a127224 */ /* 0x010fe400078e02ff */
[----:B------:R-:W-:-:S03]  /*13710*/  IMAD R91, R92, R19, RZ ;  /* 0x000000135c5b7224 */ /* 0x000fc600078e02ff */
[----:B------:R2:W-:Y:S04]  /*13720*/  STL [R1+0x10a8], R18 ;  /* 0x0010a81201007387 */ /* 0x0005e80000100800 */
[----:B------:R-:W-:Y:S01]  /*13730*/  STL.64 [R1+0xc0], R30 ;  /* 0x0000c01e01007387 */ /* 0x000fe20000100a00 */
[----:B--2---:R-:W-:-:S05]  /*13740*/  IMAD.WIDE R18, R2, 0x2, R6 ;  /* 0x0000000202127825 */ /* 0x004fca00078e0206 */
[----:B------:R-:W-:Y:S04]  /*13750*/  STL.64 [R1+0xc8], R18 ;  /* 0x0000c81201007387 */ /* 0x000fe80000100a00 */
[----:B------:R-:W-:Y:S04]  /*13760*/  STL.64 [R1+0xb8], R26 ;  /* 0x0000b81a01007387 */ /* 0x000fe80000100a00 */
[----:B------:R2:W-:Y:S04]  /*13770*/  STL.64 [R1+0x2068], R2 ;  /* 0x0020680201007387 */ /* 0x0005e80000100a00 */
[----:B------:R3:W-:Y:S01]  /*13780*/  STL.64 [R1+0xb0], R22 ;  /* 0x0000b01601007387 */ /* 0x0007e20000100a00 */
[----:B--2---:R-:W-:-:S04]  /*13790*/  IMAD.WIDE R2, R8, 0x2, R6 ;  /* 0x0000000208027825 */ /* 0x004fc800078e0206 */
[----:B---3--:R-:W-:Y:S01]  /*137a0*/  IMAD.WIDE R22, R8, 0x2, R4 ;  /* 0x0000000208167825 */ /* 0x008fe200078e0204 */
[----:B------:R2:W-:Y:S03]  /*137b0*/  STL.64 [R1+0xa8], R2 ;  /* 0x0000a80201007387 */ /* 0x0005e60000100a00 */
[C---:B------:R-:W-:Y:S01]  /*137c0*/  IMAD.WIDE R26, R9.reuse, 0x2, R6 ;  /* 0x00000002091a7825 */ /* 0x040fe200078e0206 */
[----:B------:R3:W-:Y:S03]  /*137d0*/  STL.64 [R1+0xa0], R22 ;  /* 0x0000a01601007387 */ /* 0x0007e60000100a00 */
[----:B------:R-:W-:Y:S01]  /*137e0*/  IMAD R32, R86, R32, RZ ;  /* 0x0000002056207224 */ /* 0x000fe200078e02ff */
[----:B------:R-:W-:Y:S01]  /*137f0*/  STL.64 [R1+0x98], R26 ;  /* 0x0000981a01007387 */ /* 0x000fe20000100a00 */
[----:B--2---:R-:W-:-:S04]  /*13800*/  IMAD.WIDE R2, R9, 0x2, R4 ;  /* 0x0000000209027825 */ /* 0x004fc800078e0204 */
[----:B---3--:R-:W-:-:S04]  /*13810*/  IMAD.WIDE R22, R10, 0x2, R6 ;  /* 0x000000020a167825 */ /* 0x008fc800078e0206 */
[----:B------:R-:W-:Y:S01]  /*13820*/  IMAD R28, R87, R28, RZ ;  /* 0x0000001c571c7224 */ /* 0x000fe200078e02ff */
[----:B------:R-:W-:Y:S01]  /*13830*/  STL.64 [R1+0x88], R22 ;  /* 0x0000881601007387 */ /* 0x000fe20000100a00 */
[----:B------:R-:W-:-:S03]  /*13840*/  IMAD.WIDE R8, R11, 0x2, R6 ;  /* 0x000000020b087825 */ /* 0x000fc600078e0206 */
[----:B------:R-:W-:Y:S01]  /*13850*/  STL.64 [R1+0x90], R2 ;  /* 0x0000900201007387 */ /* 0x000fe20000100a00 */
[----:B------:R-:W-:-:S03]  /*13860*/  IMAD.WIDE R86, R10, 0x2, R4 ;  /* 0x000000020a567825 */ /* 0x000fc600078e0204 */
[----:B------:R2:W-:Y:S01]  /*13870*/  STL.64 [R1+0x2078], R2 ;  /* 0x0020780201007387 */ /* 0x0005e20000100a00 */
[----:B------:R-:W-:Y:S02]  /*13880*/  IMAD R24, R88, R24, RZ ;  /* 0x0000001858187224 */ /* 0x000fe400078e02ff */
[----:B------:R-:W-:Y:S01]  /*13890*/  IMAD R20, R89, R20, RZ ;  /* 0x0000001459147224 */ /* 0x000fe200078e02ff */
[----:B------:R3:W-:Y:S01]  /*138a0*/  STL.64 [R1+0x78], R8 ;  /* 0x0000780801007387 */ /* 0x0007e20000100a00 */
[----:B------:R-:W-:-:S03]  /*138b0*/  IMAD.WIDE R88, R11, 0x2, R4 ;  /* 0x000000020b587825 */ /* 0x000fc600078e0204 */
[----:B------:R-:W-:Y:S01]  /*138c0*/  STL.64 [R1+0x80], R86 ;  /* 0x0000805601007387 */ /* 0x000fe20000100a00 */
[----:B--2---:R-:W-:-:S03]  /*138d0*/  IMAD.WIDE R2, R12, 0x2, R6 ;  /* 0x000000020c027825 */ /* 0x004fc600078e0206 */
[----:B------:R-:W-:Y:S01]  /*138e0*/  STL.64 [R1+0x2070], R86 ;  /* 0x0020705601007387 */ /* 0x000fe20000100a00 */
[----:B------:R-:W-:-:S03]  /*138f0*/  IMAD R90, R93, R21, RZ ;  /* 0x000000155d5a7224 */ /* 0x000fc600078e02ff */
[----:B------:R2:W-:Y:S01]  /*13900*/  STL.64 [R1+0x68], R2 ;  /* 0x0000680201007387 */ /* 0x0005e20000100a00 */
[----:B------:R-:W-:-:S03]  /*13910*/  IMAD.WIDE R92, R12, 0x2, R4 ;  /* 0x000000020c5c7825 */ /* 0x000fc600078e0204 */
[----:B------:R-:W-:Y:S01]  /*13920*/  STL.64 [R1+0x70], R88 ;  /* 0x0000705801007387 */ /* 0x000fe20000100a00 */
[----:B---3--:R-:W-:-:S03]  /*13930*/  IMAD.WIDE R8, R13, 0x2, R4 ;  /* 0x000000020d087825 */ /* 0x008fc600078e0204 */
[----:B------:R-:W-:Y:S01]  /*13940*/  STL.64 [R1+0x2080], R88 ;  /* 0x0020805801007387 */ /* 0x000fe20000100a00 */
[----:B--2---:R-:W-:-:S05]  /*13950*/  IMAD.WIDE R2, R13, 0x2, R6 ;  /* 0x000000020d027825 */ /* 0x004fca00078e0206 */
[----:B------:R2:W-:Y:S01]  /*13960*/  STL.64 [R1+0x58], R2 ;  /* 0x0000580201007387 */ /* 0x0005e20000100a00 */
[----:B------:R-:W-:-:S03]  /*13970*/  IMAD.WIDE R10, R15, 0x2, R6 ;  /* 0x000000020f0a7825 */ /* 0x000fc600078e0206 */
[----:B------:R-:W-:Y:S04]  /*13980*/  STL.64 [R1+0x60], R92 ;  /* 0x0000605c01007387 */ /* 0x000fe80000100a00 */
[----:B------:R3:W-:Y:S01]  /*13990*/  STL.64 [R1+0x50], R8 ;  /* 0x0000500801007387 */ /* 0x0007e20000100a00 */
[----:B--2---:R-:W-:-:S03]  /*139a0*/  IMAD.WIDE R2, R14, 0x2, R6 ;  /* 0x000000020e027825 */ /* 0x004fc600078e0206 */
[----:B------:R2:W-:Y:S04]  /*139b0*/  STL.64 [R1+0x2088], R92 ;  /* 0x0020885c01007387 */ /* 0x0005e80000100a00 */
[----:B------:R4:W-:Y:S01]  /*139c0*/  STL.64 [R1+0x48], R2 ;  /* 0x0000480201007387 */ /* 0x0009e20000100a00 */
[----:B---3--:R-:W-:-:S03]  /*139d0*/  IMAD.WIDE R8, R16, 0x2, R6 ;  /* 0x0000000210087825 */ /* 0x008fc600078e0206 */
[----:B------:R-:W-:Y:S01]  /*139e0*/  STL.64 [R1+0x38], R10 ;  /* 0x0000380a01007387 */ /* 0x000fe20000100a00 */
[----:B--2---:R-:W-:-:S04]  /*139f0*/  IMAD.WIDE R92, R14, 0x2, R4 ;  /* 0x000000020e5c7825 */ /* 0x004fc800078e0204 */
[----:B----4-:R-:W-:Y:S01]  /*13a00*/  IMAD.WIDE R2, R15, 0x2, R4 ;  /* 0x000000020f027825 */ /* 0x010fe200078e0204 */
[----:B------:R-:W-:Y:S04]  /*13a10*/  STL.64 [R1+0x40], R92 ;  /* 0x0000405c01007387 */ /* 0x000fe80000100a00 */
[----:B------:R-:W-:Y:S04]  /*13a20*/  STL.64 [R1+0x2090], R92 ;  /* 0x0020905c01007387 */ /* 0x000fe80000100a00 */
[----:B------:R2:W-:Y:S04]  /*13a30*/  STL.64 [R1+0x28], R8 ;  /* 0x0000280801007387 */ /* 0x0005e80000100a00 */
[----:B------:R-:W-:Y:S04]  /*13a40*/  STL.64 [R1+0x30], R2 ;  /* 0x0000300201007387 */ /* 0x000fe80000100a00 */
[----:B------:R-:W-:Y:S01]  /*13a50*/  STL [R1+0x20a4], R2 ;  /* 0x0020a40201007387 */ /* 0x000fe20000100800 */
[----:B--2---:R-:W-:-:S04]  /*13a60*/  IMAD.WIDE R8, R84, 0x2, R6 ;  /* 0x0000000254087825 */ /* 0x004fc800078e0206 */
[----:B------:R-:W-:Y:S01]  /*13a70*/  IMAD.WIDE R84, R84, 0x2, R4 ;  /* 0x0000000254547825 */ /* 0x000fe200078e0204 */
[----:B------:R2:W-:Y:S04]  /*13a80*/  STL.64 [R1+0x18], R8 ;  /* 0x0000180801007387 */ /* 0x0005e80000100a00 */
[----:B------:R-:W-:Y:S04]  /*13a90*/  STL [R1+0x20a0], R3 ;  /* 0x0020a00301007387 */ /* 0x000fe80000100800 */
[----:B------:R-:W-:Y:S04]  /*13aa0*/  STL [R1+0x20ac], R84 ;  /* 0x0020ac5401007387 */ /* 0x000fe80000100800 */
[----:B------:R-:W-:Y:S04]  /*13ab0*/  STL [R1+0x20a8], R85 ;  /* 0x0020a85501007387 */ /* 0x000fe80000100800 */
[----:B------:R-:W-:Y:S04]  /*13ac0*/  STL.64 [R1+0x20b0], R82 ;  /* 0x0020b05201007387 */ /* 0x000fe80000100a00 */
[----:B--2---:R-:W2:Y:S01]  /*13ad0*/  LDL.LU R9, [R1+0x10a8] ;  /* 0x0010a80001097983 */ /* 0x004ea20000300800 */
[----:B------:R-:W3:Y:S01]  /*13ae0*/  S2R R8, SR_TID.X ;  /* 0x0000000000087919 */ /* 0x000ee20000002100 */
[----:B------:R-:W-:-:S02]  /*13af0*/  IMAD R76, R49, R76, RZ ;  /* 0x0000004c314c7224 */ /* 0x000fc400078e02ff */
[----:B------:R-:W-:-:S04]  /*13b00*/  IMAD.WIDE R86, R16, 0x2, R4 ;  /* 0x0000000210567825 */ /* 0x000fc800078e0204 */
[----:B------:R-:W-:Y:S02]  /*13b10*/  IMAD R72, R50, R72, RZ ;  /* 0x0000004832487224 */ /* 0x000fe400078e02ff */
[----:B------:R-:W-:Y:S01]  /*13b20*/  IMAD.WIDE R80, R80, 0x2, R4 ;  /* 0x0000000250507825 */ /* 0x000fe200078e0204 */
[----:B------:R-:W-:Y:S03]  /*13b30*/  STL.64 [R1+0x20], R86 ;  /* 0x0000205601007387 */ /* 0x000fe60000100a00 */
[----:B------:R-:W-:Y:S01]  /*13b40*/  IMAD.WIDE R78, R76, 0x2, R6 ;  /* 0x000000024c4e7825 */ /* 0x000fe200078e0206 */
[----:B------:R-:W-:Y:S03]  /*13b50*/  STL [R1+0x20c8], R86 ;  /* 0x0020c85601007387 */ /* 0x000fe60000100800 */
[----:B------:R-:W-:-:S02]  /*13b60*/  IMAD R68, R51, R68, RZ ;  /* 0x0000004433447224 */ /* 0x000fc400078e02ff */
[----:B------:R-:W-:Y:S01]  /*13b70*/  IMAD.WIDE R76, R76, 0x2, R4 ;  /* 0x000000024c4c7825 */ /* 0x000fe200078e0204 */
[----:B------:R-:W-:Y:S03]  /*13b80*/  STL [R1+0x20b8], R87 ;  /* 0x0020b85701007387 */ /* 0x000fe60000100800 */
[C---:B------:R-:W-:Y:S01]  /*13b90*/  IMAD.WIDE R74, R72.reuse, 0x2, R6 ;  /* 0x00000002484a7825 */ /* 0x040fe200078e0206 */
[----:B------:R4:W-:Y:S03]  /*13ba0*/  STL.64 [R1+0x20c0], R80 ;  /* 0x0020c05001007387 */ /* 0x0009e60000100a00 */
[----:B------:R-:W-:Y:S01]  /*13bb0*/  IMAD R64, R53, R64, RZ ;  /* 0x0000004035407224 */ /* 0x000fe200078e02ff */
[----:B------:R-:W-:Y:S01]  /*13bc0*/  STL.64 [R1+0x20d0], R78 ;  /* 0x0020d04e01007387 */ /* 0x000fe20000100a00 */
[----:B------:R-:W-:-:S03]  /*13bd0*/  IMAD.WIDE R72, R72, 0x2, R4 ;  /* 0x0000000248487825 */ /* 0x000fc600078e0204 */
[----:B------:R-:W-:Y:S01]  /*13be0*/  STL [R1+0x20e8], R76 ;  /* 0x0020e84c01007387 */ /* 0x000fe20000100800 */
[----:B------:R-:W-:-:S03]  /*13bf0*/  IMAD.WIDE R70, R68, 0x2, R6 ;  /* 0x0000000244467825 */ /* 0x000fc600078e0206 */
[----:B------:R-:W-:Y:S01]  /*13c00*/  STL [R1+0x20d8], R77 ;  /* 0x0020d84d01007387 */ /* 0x000fe20000100800 */
[----:B0-----:R-:W-:Y:S02]  /*13c10*/  IMAD R60, R54, R60, RZ ;  /* 0x0000003c363c7224 */ /* 0x001fe400078e02ff */
[----:B-1----:R-:W-:Y:S01]  /*13c20*/  IMAD R56, R55, R56, RZ ;  /* 0x0000003837387224 */ /* 0x002fe200078e02ff */
[----:B------:R-:W-:Y:S01]  /*13c30*/  STL.64 [R1+0x20e0], R74 ;  /* 0x0020e04a01007387 */ /* 0x000fe20000100a00 */
[----:B------:R-:W-:-:S04]  /*13c40*/  IMAD.WIDE R68, R68, 0x2, R4 ;  /* 0x0000000244447825 */ /* 0x000fc800078e0204 */
[----:B------:R-:W-:Y:S01]  /*13c50*/  IMAD R36, R62, R36, RZ ;  /* 0x000000243e247224 */ /* 0x000fe200078e02ff */
[----:B------:R-:W-:Y:S01]  /*13c60*/  STL.64 [R1+0x20f0], R72 ;  /* 0x0020f04801007387 */ /* 0x000fe20000100a00 */
[----:B------:R-:W-:-:S04]  /*13c70*/  IMAD.WIDE R66, R64, 0x2, R6 ;  /* 0x0000000240427825 */ /* 0x000fc800078e0206 */
[----:B------:R-:W-:Y:S01]  /*13c80*/  IMAD R40, R61, R40, RZ ;  /* 0x000000283d287224 */ /* 0x000fe200078e02ff */
[----:B------:R-:W-:Y:S01]  /*13c90*/  STL [R1+0x2108], R70 ;  /* 0x0021084601007387 */ /* 0x000fe20000100800 */
[----:B------:R-:W-:-:S04]  /*13ca0*/  IMAD.WIDE R64, R64, 0x2, R4 ;  /* 0x0000000240407825 */ /* 0x000fc800078e0204 */
[----:B------:R-:W-:Y:S01]  /*13cb0*/  IMAD R52, R57, R52, RZ ;  /* 0x0000003439347224 */ /* 0x000fe200078e02ff */
[----:B------:R-:W-:Y:S01]  /*13cc0*/  STL [R1+0x20f8], R71 ;  /* 0x0020f84701007387 */ /* 0x000fe20000100800 */
[----:B------:R-:W-:-:S04]  /*13cd0*/  IMAD.WIDE R62, R60, 0x2, R6 ;  /* 0x000000023c3e7825 */ /* 0x000fc800078e0206 */
[----:B------:R-:W-:Y:S01]  /*13ce0*/  IMAD R48, R58, R48, RZ ;  /* 0x000000303a307224 */ /* 0x000fe200078e02ff */
[----:B------:R-:W-:Y:S01]  /*13cf0*/  STL.64 [R1+0x2100], R68 ;  /* 0x0021004401007387 */ /* 0x000fe20000100a00 */
[----:B------:R-:W-:Y:S01]  /*13d00*/  IMAD R44, R59, R44, RZ ;  /* 0x0000002c3b2c7224 */ /* 0x000fe200078e02ff */
[----:B---3--:R-:W-:Y:S01]  /*13d10*/  LOP3.LUT R8, R8, 0x7f, RZ, 0xc0, !PT ;  /* 0x0000007f08087812 */ /* 0x008fe200078ec0ff */
[----:B------:R-:W-:Y:S01]  /*13d20*/  IMAD.WIDE R60, R60, 0x2, R4 ;  /* 0x000000023c3c7825 */ /* 0x000fe200078e0204 */
[----:B------:R-:W-:Y:S01]  /*13d30*/  STL.64 [R1+0x2110], R66 ;  /* 0x0021104201007387 */ /* 0x000fe20000100a00 */
[----:B----4-:R-:W0:Y:S02]  /*13d40*/  LDC R80, c[0x0][0x3a0] ;  /* 0x0000e800ff507b82 */ /* 0x010e240000000800 */
[C---:B------:R-:W-:Y:S01]  /*13d50*/  IMAD.WIDE R58, R56.reuse, 0x2, R6 ;  /* 0x00000002383a7825 */ /* 0x040fe200078e0206 */
[----:B------:R-:W-:Y:S03]  /*13d60*/  STL [R1+0x2128], R64 ;  /* 0x0021284001007387 */ /* 0x000fe60000100800 */
[----:B------:R-:W-:Y:S01]  /*13d70*/  IMAD.WIDE R56, R56, 0x2, R4 ;  /* 0x0000000238387825 */ /* 0x000fe200078e0204 */
[----:B------:R-:W-:Y:S03]  /*13d80*/  STL [R1+0x2118], R65 ;  /* 0x0021184101007387 */ /* 0x000fe60000100800 */
[C---:B------:R-:W-:Y:S01]  /*13d90*/  IMAD.WIDE R54, R52.reuse, 0x2, R6 ;  /* 0x0000000234367825 */ /* 0x040fe200078e0206 */
[----:B------:R-:W-:Y:S03]  /*13da0*/  STL.64 [R1+0x2120], R62 ;  /* 0x0021203e01007387 */ /* 0x000fe60000100a00 */
[----:B------:R-:W-:Y:S01]  /*13db0*/  IMAD.WIDE R52, R52, 0x2, R4 ;  /* 0x0000000234347825 */ /* 0x000fe200078e0204 */
[----:B------:R-:W-:Y:S03]  /*13dc0*/  STL.64 [R1+0x2130], R60 ;  /* 0x0021303c01007387 */ /* 0x000fe60000100a00 */
[----:B------:R-:W-:Y:S01]  /*13dd0*/  IMAD.WIDE R50, R48, 0x2, R6 ;  /* 0x0000000230327825 */ /* 0x000fe200078e0206 */
[----:B------:R-:W-:Y:S01]  /*13de0*/  STL [R1+0x2148], R58 ;  /* 0x0021483a01007387 */ /* 0x000fe20000100800 */
[----:B------:R-:W-:-:S03]  /*13df0*/  LOP3.LUT R81, R8, 0x80, RZ, 0xfc, !PT ;  /* 0x0000008008517812 */ /* 0x000fc600078efcff */
[----:B------:R-:W-:Y:S01]  /*13e00*/  STL [R1+0x2138], R59 ;  /* 0x0021383b01007387 */ /* 0x000fe20000100800 */
[----:B------:R-:W-:Y:S02]  /*13e10*/  IMAD.MOV.U32 R82, RZ, RZ, R18 ;  /* 0x000000ffff527224 */ /* 0x000fe400078e0012 */
[----:B------:R-:W-:Y:S01]  /*13e20*/  IMAD.MOV.U32 R83, RZ, RZ, R19 ;  /* 0x000000ffff537224 */ /* 0x000fe200078e0013 */
[----:B------:R-:W-:Y:S01]  /*13e30*/  STL.64 [R1+0x2140], R56 ;  /* 0x0021403801007387 */ /* 0x000fe20000100a00 */
[----:B------:R-:W-:-:S03]  /*13e40*/  IMAD.WIDE R46, R44, 0x2, R6 ;  /* 0x000000022c2e7825 */ /* 0x000fc600078e0206 */
[----:B------:R1:W-:Y:S01]  /*13e50*/  STL.64 [R1+0x2150], R54 ;  /* 0x0021503601007387 */ /* 0x0003e20000100a00 */
[----:B------:R-:W-:-:S03]  /*13e60*/  IMAD.WIDE R42, R40, 0x2, R6 ;  /* 0x00000002282a7825 */ /* 0x000fc600078e0206 */
[----:B------:R3:W-:Y:S01]  /*13e70*/  STL [R1+0x2158], R53 ;  /* 0x0021583501007387 */ /* 0x0007e20000100800 */
[----:B------:R-:W-:-:S03]  /*13e80*/  IMAD.WIDE R38, R36, 0x2, R6 ;  /* 0x0000000224267825 */ /* 0x000fc600078e0206 */
[----:B------:R4:W-:Y:S01]  /*13e90*/  STL.64 [R1+0x2160], R50 ;  /* 0x0021603201007387 */ /* 0x0009e20000100a00 */
[----:B------:R-:W-:-:S04]  /*13ea0*/  IMAD.WIDE R34, R32, 0x2, R6 ;  /* 0x0000000220227825 */ /* 0x000fc800078e0206 */
        /* <DEDUP_REMOVED lines=13> */
[----:B------:R-:W-:Y:S01]  /*13f80*/  IMAD.WIDE R10, R91, 0x2, R6 ;  /* 0x000000025b0a7825 */ /* 0x000fe200078e0206 */
[----:B0-----:R-:W-:-:S03]  /*13f90*/  ISETP.LT.AND P0, PT, R81, R80, P0 ;  /* 0x000000505100720c */ /* 0x001fc60000701270 */
[----:B--2---:R-:W-:-:S04]  /*13fa0*/  IMAD.WIDE R14, R9, 0x2, R6 ;  /* 0x00000002090e7825 */ /* 0x004fc800078e0206 */
[----:B------:R-:W-:-:S04]  /*13fb0*/  IMAD.WIDE R12, R9, 0x2, R4 ;  /* 0x00000002090c7825 */ /* 0x000fc800078e0204 */
[----:B------:R-:W-:Y:S02]  /*13fc0*/  IMAD.WIDE R8, R91, 0x2, R4 ;  /* 0x000000025b087825 */ /* 0x000fe400078e0204 */
[----:B------:R-:W2:Y:S02]  /*13fd0*/  LDL.LU R91, [R1+0x2170] ;  /* 0x00217000015b7983 */ /* 0x000ea40000300800 */
[----:B------:R-:W-:-:S04]  /*13fe0*/  IMAD.WIDE R6, R90, 0x2, R6 ;  /* 0x000000025a067825 */ /* 0x000fc800078e0206 */
[----:B------:R-:W-:Y:S02]  /*13ff0*/  IMAD.WIDE R4, R90, 0x2, R4 ;  /* 0x000000025a047825 */ /* 0x000fe400078e0204 */
[----:B------:R-:W2:Y:S04]  /*14000*/  LDL.LU R90, [R1+0x216c] ;  /* 0x00216c00015a7983 */ /* 0x000ea80000300800 */
[----:B-1----:R-:W2:Y:S04]  /*14010*/  LDL.64 R54, [R1+0xb8] ;  /* 0x0000b80001367983 */ /* 0x002ea80000100a00 */
[----:B------:R-:W2:Y:S04]  /*14020*/  LDL.64 R56, [R1+0xa8] ;  /* 0x0000a80001387983 */ /* 0x000ea80000100a00 */
[----:B------:R-:W2:Y:S04]  /*14030*/  LDL.64 R60, [R1+0x98] ;  /* 0x00009800013c7983 */ /* 0x000ea80000100a00 */
[----:B------:R-:W2:Y:S04]  /*14040*/  LDL.64 R62, [R1+0x88] ;  /* 0x00008800013e7983 */ /* 0x000ea80000100a00 */
[----:B------:R-:W2:Y:S04]  /*14050*/  LDL.64 R66, [R1+0x78] ;  /* 0x0000780001427983 */ /* 0x000ea80000100a00 */
[----:B------:R-:W2:Y:S04]  /*14060*/  LDL.64 R68, [R1+0x68] ;  /* 0x0000680001447983 */ /* 0x000ea80000100a00 */
[----:B------:R-:W2:Y:S04]  /*14070*/  LDL.64 R72, [R1+0x58] ;  /* 0x0000580001487983 */ /* 0x000ea80000100a00 */
[----:B------:R-:W2:Y:S04]  /*14080*/  LDL.64 R74, [R1+0x48] ;  /* 0x00004800014a7983 */ /* 0x000ea80000100a00 */
[----:B------:R-:W2:Y:S04]  /*14090*/  LDL.64 R78, [R1+0x38] ;  /* 0x00003800014e7983 */ /* 0x000ea80000100a00 */
[----:B------:R-:W2:Y:S01]  /*140a0*/  LDL.64 R80, [R1+0x28] ;  /* 0x0000280001507983 */ /* 0x000ea20000100a00 */
[----:B---3--:R-:W-:Y:S01]  /*140b0*/  PRMT R53, RZ, 0x7610, R53 ;  /* 0x00007610ff357816 */ /* 0x008fe20000000035 */
[----:B----4-:R-:W-:-:S02]  /*140c0*/  IMAD.MOV.U32 R50, RZ, RZ, R82 ;  /* 0x000000ffff327224 */ /* 0x010fc400078e0052 */
[----:B------:R-:W-:Y:S01]  /*140d0*/  IMAD.MOV.U32 R51, RZ, RZ, R83 ;  /* 0x000000ffff337224 */ /* 0x000fe200078e0053 */
[----:B------:R-:W-:Y:S01]  /*140e0*/  PRMT R58, RZ, 0x7610, R58 ;  /* 0x00007610ff3a7816 */ /* 0x000fe2000000003a */
[----:B------:R-:W3:Y:S01]  /*140f0*/  LDL.64 R82, [R1+0x18] ;  /* 0x0000180001527983 */ /* 0x000ee20000100a00 */
[----:B------:R-:W-:-:S03]  /*14100*/  PRMT R59, RZ, 0x7610, R59 ;  /* 0x00007610ff3b7816 */ /* 0x000fc6000000003b */
[----:B------:R-:W4:Y:S01]  /*14110*/  @P1 LDG.E.U16 R53, desc[UR6][R50.64] ;  /* 0x0000000632351981 */ /* 0x000f22000c1e1500 */
[----:B------:R-:W-:Y:S02]  /*14120*/  PRMT R64, RZ, 0x7610, R64 ;  /* 0x00007610ff407816 */ /* 0x000fe40000000040 */
[----:B------:R-:W-:Y:S02]  /*14130*/  PRMT R65, RZ, 0x7610, R65 ;  /* 0x00007610ff417816 */ /* 0x000fe40000000041 */
[----:B------:R-:W-:Y:S02]  /*14140*/  PRMT R70, RZ, 0x7610, R70 ;  /* 0x00007610ff467816 */ /* 0x000fe40000000046 */
[----:B------:R-:W-:Y:S02]  /*14150*/  PRMT R71, RZ, 0x7610, R71 ;  /* 0x00007610ff477816 */ /* 0x000fe40000000047 */
[----:B------:R-:W-:Y:S02]  /*14160*/  PRMT R76, RZ, 0x7610, R76 ;  /* 0x00007610ff4c7816 */ /* 0x000fe4000000004c */
[----:B------:R-:W-:-:S02]  /*14170*/  PRMT R77, RZ, 0x7610, R77 ;  /* 0x00007610ff4d7816 */ /* 0x000fc4000000004d */
[----:B------:R-:W-:Y:S02]  /*14180*/  PRMT R86, RZ, 0x7610, R86 ;  /* 0x00007610ff567816 */ /* 0x000fe40000000056 */
[----:B------:R-:W-:Y:S01]  /*14190*/  PRMT R87, RZ, 0x7610, R87 ;  /* 0x00007610ff577816 */ /* 0x000fe20000000057 */
[----:B--2---:R-:W2:Y:S04]  /*141a0*/  @P1 LDG.E.U16 R58, desc[UR6][R54.64] ;  /* 0x00000006363a1981 */ /* 0x004ea8000c1e1500 */
[----:B------:R-:W2:Y:S04]  /*141b0*/  @P1 LDG.E.U16 R59, desc[UR6][R56.64] ;  /* 0x00000006383b1981 */ /* 0x000ea8000c1e1500 */
[----:B------:R-:W2:Y:S04]  /*141c0*/  @P1 LDG.E.U16 R64, desc[UR6][R60.64] ;  /* 0x000000063c401981 */ /* 0x000ea8000c1e1500 */
[----:B------:R-:W2:Y:S04]  /*141d0*/  @P1 LDG.E.U16 R65, desc[UR6][R62.64] ;  /* 0x000000063e411981 */ /* 0x000ea8000c1e1500 */
[----:B------:R-:W2:Y:S04]  /*141e0*/  @P1 LDG.E.U16 R70, desc[UR6][R66.64] ;  /* 0x0000000642461981 */ /* 0x000ea8000c1e1500 */
[----:B------:R-:W2:Y:S04]  /*141f0*/  @P1 LDG.E.U16 R71, desc[UR6][R68.64] ;  /* 0x0000000644471981 */ /* 0x000ea8000c1e1500 */
[----:B------:R-:W2:Y:S04]  /*14200*/  @P1 LDG.E.U16 R76, desc[UR6][R72.64] ;  /* 0x00000006484c1981 */ /* 0x000ea8000c1e1500 */
[----:B------:R-:W2:Y:S04]  /*14210*/  @P1 LDG.E.U16 R77, desc[UR6][R74.64] ;  /* 0x000000064a4d1981 */ /* 0x000ea8000c1e1500 */
[----:B------:R-:W2:Y:S04]  /*14220*/  @P1 LDG.E.U16 R86, desc[UR6][R78.64] ;  /* 0x000000064e561981 */ /* 0x000ea8000c1e1500 */
[----:B------:R-:W2:Y:S01]  /*14230*/  @P1 LDG.E.U16 R87, desc[UR6][R80.64] ;  /* 0x0000000650571981 */ /* 0x000ea2000c1e1500 */
[----:B------:R-:W-:-:S05]  /*14240*/  PRMT R91, RZ, 0x7610, R91 ;  /* 0x00007610ff5b7816 */ /* 0x000fca000000005b */
[----:B------:R0:W-:Y:S04]  /*14250*/  STL.S16 [R1+0x116c], R91 ;  /* 0x00116c5b01007387 */ /* 0x0001e80000100600 */
[----:B0-----:R-:W2:Y:S04]  /*14260*/  LDL.LU R91, [R1+0x2168] ;  /* 0x00216800015b7983 */ /* 0x001ea80000300800 */
[----:B------:R-:W2:Y:S04]  /*14270*/  LDL.LU.64 R50, [R1+0x2160] ;  /* 0x0021600001327983 */ /* 0x000ea80000300a00 */
[----:B----4-:R0:W-:Y:S04]  /*14280*/  STL [R1+0x1158], R53 ;  /* 0x0011583501007387 */ /* 0x0101e80000100800 */
[----:B0-----:R-:W4:Y:S04]  /*14290*/  LDL.LU R53, [R1+0x2158] ;  /* 0x0021580001357983 */ /* 0x001f280000300800 */
[----:B------:R-:W4:Y:S01]  /*142a0*/  LDL.LU.64 R54, [R1+0x2150] ;  /* 0x0021500001367983 */ /* 0x000f220000300a00 */
[----:B------:R-:W-:-:S06]  /*142b0*/  PRMT R84, RZ, 0x7610, R84 ;  /* 0x00007610ff547816 */ /* 0x000fcc0000000054 */
[----:B---3--:R-:W3:Y:S04]  /*142c0*/  @P1 LDG.E.U16 R84, desc[UR6][R82.64] ;  /* 0x0000000652541981 */ /* 0x008ee8000c1e1500 */
[----:B--2---:R0:W-:Y:S04]  /*142d0*/  STL [R1+0x1150], R58 ;  /* 0x0011503a01007387 */ /* 0x0041e80000100800 */
[----:B0-----:R-:W2:Y:S04]  /*142e0*/  LDL.LU R58, [R1+0x2148] ;  /* 0x00214800013a7983 */ /* 0x001ea80000300800 */
[----:B------:R-:W2:Y:S04]  /*142f0*/  LDL.LU.64 R56, [R1+0x2140] ;  /* 0x0021400001387983 */ /* 0x000ea80000300a00 */
[----:B------:R0:W-:Y:S04]  /*14300*/  STL [R1+0x1148], R59 ;  /* 0x0011483b01007387 */ /* 0x0001e80000100800 */
[----:B0-----:R-:W2:Y:S04]  /*14310*/  LDL.LU R59, [R1+0x2138] ;  /* 0x00213800013b7983 */ /* 0x001ea80000300800 */
[----:B------:R-:W2:Y:S04]  /*14320*/  LDL.LU.64 R60, [R1+0x2130] ;  /* 0x00213000013c7983 */ /* 0x000ea80000300a00 */
[----:B------:R0:W-:Y:S04]  /*14330*/  STL [R1+0x1140], R64 ;  /* 0x0011404001007387 */ /* 0x0001e80000100800 */
[----:B0-----:R-:W2:Y:S04]  /*14340*/  LDL.LU R64, [R1+0x2128] ;  /* 0x0021280001407983 */ /* 0x001ea80000300800 */
[----:B------:R-:W2:Y:S04]  /*14350*/  LDL.LU.64 R62, [R1+0x2120] ;  /* 0x00212000013e7983 */ /* 0x000ea80000300a00 */
[----:B------:R0:W-:Y:S04]  /*14360*/  STL [R1+0x1138], R65 ;  /* 0x0011384101007387 */ /* 0x0001e80000100800 */
[----:B0-----:R-:W3:Y:S04]  /*14370*/  LDL.LU R65, [R1+0x2118] ;  /* 0x0021180001417983 */ /* 0x001ee80000300800 */
[----:B------:R-:W3:Y:S04]  /*14380*/  LDL.LU.64 R66, [R1+0x2110] ;  /* 0x0021100001427983 */ /* 0x000ee80000300a00 */
[----:B------:R0:W-:Y:S04]  /*14390*/  STL [R1+0x1130], R70 ;  /* 0x0011304601007387 */ /* 0x0001e80000100800 */
[----:B0-----:R-:W4:Y:S04]  /*143a0*/  LDL.LU R70, [R1+0x2108] ;  /* 0x0021080001467983 */ /* 0x001f280000300800 */
[----:B------:R-:W4:Y:S04]  /*143b0*/  LDL.LU.64 R68, [R1+0x2100] ;  /* 0x0021000001447983 */ /* 0x000f280000300a00 */
        /* <DEDUP_REMOVED lines=14> */
[----:B------:R-:W4:Y:S01]  /*144a0*/  LDL.LU.64 R82, [R1+0x20b0] ;  /* 0x0020b00001527983 */ /* 0x000f220000300a00 */
[----:B------:R-:W-:-:S02]  /*144b0*/  PRMT R85, RZ, 0x7610, R85 ;  /* 0x00007610ff557816 */ /* 0x000fc40000000055 */
[----:B------:R-:W-:Y:S02]  /*144c0*/  PRMT R2, RZ, 0x7610, R2 ;  /* 0x00007610ff027816 */ /* 0x000fe40000000002 */
[----:B------:R-:W-:Y:S02]  /*144d0*/  PRMT R3, RZ, 0x7610, R3 ;  /* 0x00007610ff037816 */ /* 0x000fe40000000003 */
[----:B------:R-:W-:Y:S02]  /*144e0*/  PRMT R0, RZ, 0x7610, R0 ;  /* 0x00007610ff007816 */ /* 0x000fe40000000000 */
[----:B------:R-:W-:-:S06]  /*144f0*/  PRMT R90, RZ, 0x7610, R90 ;  /* 0x00007610ff5a7816 */ /* 0x000fcc000000005a */
[----:B--2---:R-:W2:Y:S04]  /*14500*/  @P1 LDG.E.U16 R90, desc[UR6][R62.64] ;  /* 0x000000063e5a1981 */ /* 0x004ea8000c1e1500 */
[----:B---3--:R-:W3:Y:S04]  /*14510*/  @P1 LDG.E.U16 R0, desc[UR6][R66.64] ;  /* 0x0000000642001981 */ /* 0x008ee8000c1e1500 */
[----:B----4-:R-:W4:Y:S04]  /*14520*/  @P1 LDG.E.U16 R3, desc[UR6][R74.64] ;  /* 0x000000064a031981 */ /* 0x010f28000c1e1500 */
[----:B------:R-:W2:Y:S04]  /*14530*/  @P1 LDG.E.U16 R2, desc[UR6][R78.64] ;  /* 0x000000064e021981 */ /* 0x000ea8000c1e1500 */
[----:B------:R-:W2:Y:S04]  /*14540*/  @P1 LDG.E.U16 R85, desc[UR6][R82.64] ;  /* 0x0000000652551981 */ /* 0x000ea8000c1e1500 */
[----:B------:R0:W-:Y:S04]  /*14550*/  STL [R1+0x1110], R84 ;  /* 0x0011105401007387 */ /* 0x0001e80000100800 */
[----:B0-----:R-:W3:Y:S01]  /*14560*/  LDL.LU R84, [R1+0x20ac] ;  /* 0x0020ac0001547983 */ /* 0x001ee20000300800 */
[----:B------:R-:W-:-:S06]  /*14570*/  PRMT R93, RZ, 0x7610, R93 ;  /* 0x00007610ff5d7816 */ /* 0x000fcc000000005d */
[----:B------:R-:W3:Y:S04]  /*14580*/  @P1 LDG.E.U16 R93, desc[UR6][R58.64] ;  /* 0x000000063a5d1981 */ /* 0x000ee8000c1e1500 */
[----:B--2---:R0:W-:Y:S04]  /*14590*/  STL [R1+0x1108], R85 ;  /* 0x0011085501007387 */ /* 0x0041e80000100800 */
[----:B0-----:R-:W2:Y:S04]  /*145a0*/  LDL.LU R85, [R1+0x20a8] ;  /* 0x0020a80001557983 */ /* 0x001ea80000300800 */
[----:B------:R-:W-:Y:S04]  /*145b0*/  STL [R1+0x1f7c], R82 ;  /* 0x001f7c5201007387 */ /* 0x000fe80000100800 */
[----:B------:R-:W-:Y:S04]  /*145c0*/  STL [R1+0x1f78], R83 ;  /* 0x001f785301007387 */ /* 0x000fe80000100800 */
[----:B------:R0:W-:Y:S04]  /*145d0*/  STL [R1+0x1100], R2 ;  /* 0x0011000201007387 */ /* 0x0001e80000100800 */
[----:B0-----:R-:W2:Y:S04]  /*145e0*/  LDL.LU R2, [R1+0x20a4] ;  /* 0x0020a40001027983 */ /* 0x001ea80000300800 */
[----:B------:R-:W-:Y:S04]  /*145f0*/  STL [R1+0x1f84], R78 ;  /* 0x001f844e01007387 */ /* 0x000fe80000100800 */
[----:B------:R-:W-:Y:S04]  /*14600*/  STL [R1+0x1f80], R79 ;  /* 0x001f804f01007387 */ /* 0x000fe80000100800 */
[----:B----4-:R0:W-:Y:S04]  /*14610*/  STL [R1+0x1174], R3 ;  /* 0x0011740301007387 */ /* 0x0101e80000100800 */
[----:B0-----:R-:W2:Y:S04]  /*14620*/  LDL.LU R3, [R1+0x20a0] ;  /* 0x0020a00001037983 */ /* 0x001ea80000300800 */
[----:B------:R-:W-:Y:S04]  /*14630*/  STL [R1+0x1f8c], R74 ;  /* 0x001f8c4a01007387 */ /* 0x000fe80000100800 */
[----:B------:R-:W-:Y:S04]  /*14640*/  STL [R1+0x1f88], R75 ;  /* 0x001f884b01007387 */ /* 0x000fe80000100800 */
[----:B---3--:R0:W-:Y:S04]  /*14650*/  STL [R1+0x10f8], R0 ;  /* 0x0010f80001007387 */ /* 0x0081e80000100800 */
[----:B0-----:R-:W3:Y:S04]  /*14660*/  LDL.LU R0, [R1+0x209c] ;  /* 0x00209c0001007983 */ /* 0x001ee80000300800 */
[----:B------:R-:W-:Y:S04]  /*14670*/  STL [R1+0x1f94], R66 ;  /* 0x001f944201007387 */ /* 0x000fe80000100800 */
[----:B------:R-:W-:Y:S04]  /*14680*/  STL [R1+0x1f90], R67 ;  /* 0x001f904301007387 */ /* 0x000fe80000100800 */
[----:B------:R0:W-:Y:S04]  /*14690*/  STL [R1+0x10f0], R90 ;  /* 0x0010f05a01007387 */ /* 0x0001e80000100800 */
[----:B0-----:R-:W4:Y:S04]  /*146a0*/  LDL.LU R90, [R1+0x2098] ;  /* 0x00209800015a7983 */ /* 0x001f280000300800 */
[----:B------:R-:W-:Y:S04]  /*146b0*/  STL [R1+0x1f9c], R62 ;  /* 0x001f9c3e01007387 */ /* 0x000fe80000100800 */
[----:B------:R-:W-:Y:S04]  /*146c0*/  STL [R1+0x1f98], R63 ;  /* 0x001f983f01007387 */ /* 0x000fe80000100800 */
[----:B------:R-:W-:Y:S04]  /*146d0*/  STL [R1+0x1fa4], R58 ;  /* 0x001fa43a01007387 */ /* 0x000fe80000100800 */
[----:B------:R0:W-:Y:S04]  /*146e0*/  STL [R1+0x1fa0], R59 ;  /* 0x001fa03b01007387 */ /* 0x0001e80000100800 */
[----:B0-----:R-:W2:Y:S01]  /*146f0*/  LDL.LU R59, [R1+0x116c] ;  /* 0x00116c00013b7983 */ /* 0x001ea20000300800 */
[----:B------:R-:W-:-:S06]  /*14700*/  PRMT R92, RZ, 0x7610, R92 ;  /* 0x00007610ff5c7816 */ /* 0x000fcc000000005c */
[----:B------:R-:W3:Y:S01]  /*14710*/  @P1 LDG.E.U16 R92, desc[UR6][R54.64] ;  /* 0x00000006365c1981 */ /* 0x000ee2000c1e1500 */
[----:B------:R-:W-:-:S06]  /*14720*/  PRMT R91, RZ, 0x7610, R91 ;  /* 0x00007610ff5b7816 */ /* 0x000fcc000000005b */
[----:B------:R-:W4:Y:S04]  /*14730*/  @P1 LDG.E.U16 R91, desc[UR6][R42.64] ;  /* 0x000000062a5b1981 */ /* 0x000f28000c1e1500 */
[----:B--2---:R-:W2:Y:S04]  /*14740*/  @P1 LDG.E.U16 R59, desc[UR6][R46.64] ;  /* 0x000000062e3b1981 */ /* 0x004ea8000c1e1500 */
[----:B------:R-:W-:Y:S04]  /*14750*/  STL [R1+0x1fac], R54 ;  /* 0x001fac3601007387 */ /* 0x000fe80000100800 */
[----:B------:R-:W-:Y:S04]  /*14760*/  STL [R1+0x1fa8], R55 ;  /* 0x001fa83701007387 */ /* 0x000fe80000100800 */
[----:B---3--:R-:W-:Y:S04]  /*14770*/  STL [R1+0x10e0], R92 ;  /* 0x0010e05c01007387 */ /* 0x008fe80000100800 */
[----:B------:R0:W-:Y:S01]  /*14780*/  STL [R1+0x10e8], R93 ;  /* 0x0010e85d01007387 */ /* 0x0001e20000100800 */
[----:B------:R-:W-:-:S02]  /*14790*/  PRMT R88, RZ, 0x7610, R88 ;  /* 0x00007610ff587816 */ /* 0x000fc40000000058 */
[----:B------:R-:W-:-:S04]  /*147a0*/  PRMT R89, RZ, 0x7610, R89 ;  /* 0x00007610ff597816 */ /* 0x000fc80000000059 */
[----:B------:R-:W3:Y:S04]  /*147b0*/  @P1 LDG.E.U16 R88, desc[UR6][R34.64] ;  /* 0x0000000622581981 */ /* 0x000ee8000c1e1500 */
[----:B0-----:R-:W3:Y:S04]  /*147c0*/  LDL.64 R92, [R1+0xc0] ;  /* 0x0000c000015c7983 */ /* 0x001ee80000100a00 */
[----:B------:R0:W-:Y:S04]  /*147d0*/  STL [R1+0x1fb4], R50 ;  /* 0x001fb43201007387 */ /* 0x0001e80000100800 */
[----:B------:R-:W-:Y:S04]  /*147e0*/  STL [R1+0x1fb0], R51 ;  /* 0x001fb03301007387 */ /* 0x000fe80000100800 */
[----:B------:R0:W3:Y:S02]  /*147f0*/  @P1 LDG.E.U16 R89, desc[UR6][R50.64] ;  /* 0x0000000632591981 */ /* 0x0000e4000c1e1500 */
[----:B0-----:R-:W-:-:S06]  /*14800*/  PRMT R50, RZ, 0x7610, R50 ;  /* 0x00007610ff327816 */ /* 0x001fcc0000000032 */
[----:B------:R-:W3:Y:S04]  /*14810*/  @P1 LDG.E.U16 R50, desc[UR6][R18.64] ;  /* 0x0000000612321981 */ /* 0x000ee8000c1e1500 */
[----:B--2---:R-:W-:Y:S04]  /*14820*/  STL [R1+0x1fc0], R59 ;  /* 0x001fc03b01007387 */ /* 0x004fe80000100800 */
[----:B------:R0:W-:Y:S04]  /*14830*/  STL [R1+0x1fbc], R46 ;  /* 0x001fbc2e01007387 */ /* 0x0001e80000100800 */
[----:B------:R-:W-:Y:S01]  /*14840*/  STL [R1+0x1fb8], R47 ;  /* 0x001fb82f01007387 */ /* 0x000fe20000100800 */
[----:B0-----:R-:W-:-:S03]  /*14850*/  PRMT R46, RZ, 0x7610, R46 ;  /* 0x00007610ff2e7816 */ /* 0x001fc6000000002e */
[----:B----4-:R-:W-:Y:S04]  /*14860*/  STL [R1+0x1fcc], R91 ;  /* 0x001fcc5b01007387 */ /* 0x010fe80000100800 */
[----:B------:R-:W-:Y:S04]  /*14870*/  STL [R1+0x1fc8], R42 ;  /* 0x001fc82a01007387 */ /* 0x000fe80000100800 */
[----:B------:R-:W-:Y:S04]  /*14880*/  STL [R1+0x1fc4], R43 ;  /* 0x001fc42b01007387 */ /* 0x000fe80000100800 */
[----:B------:R-:W2:Y:S04]  /*14890*/  @P1 LDG.E.U16 R46, desc[UR6][R30.64] ;  /* 0x000000061e2e1981 */ /* 0x000ea8000c1e1500 */
[----:B------:R-:W-:Y:S04]  /*148a0*/  STL [R1+0x1fd4], R34 ;  /* 0x001fd42201007387 */ /* 0x000fe80000100800 */
[----:B------:R0:W-:Y:S02]  /*148b0*/  STL [R1+0x1fd0], R35 ;  /* 0x001fd02301007387 */ /* 0x0001e40000100800 */
[----:B0-----:R-:W-:-:S06]  /*148c0*/  PRMT R35, RZ, 0x7610, R35 ;  /* 0x00007610ff237816 */ /* 0x001fcc0000000023 */
[----:B------:R-:W4:Y:S01]  /*148d0*/  @P1 LDG.E.U16 R35, desc[UR6][R22.64] ;  /* 0x0000000616231981 */ /* 0x000f22000c1e1500 */
[----:B------:R-:W-:-:S03]  /*148e0*/  PRMT R43, RZ, 0x7610, R43 ;  /* 0x00007610ff2b7816 */ /* 0x000fc6000000002b */
[----:B--2---:R-:W-:Y:S04]  /*148f0*/  STL [R1+0x2004], R46 ;  /* 0x0020042e01007387 */ /* 0x004fe80000100800 */
[----:B------:R-:W-:Y:S04]  /*14900*/  STL [R1+0x1fdc], R30 ;  /* 0x001fdc1e01007387 */ /* 0x000fe80000100800 */
[----:B------:R-:W-:Y:S04]  /*14910*/  STL [R1+0x1fd8], R31 ;  /* 0x001fd81f01007387 */ /* 0x000fe80000100800 */
[----:B---3--:R-:W-:Y:S04]  /*14920*/  STL [R1+0x10d0], R88 ;  /* 0x0010d05801007387 */ /* 0x008fe80000100800 */
[----:B------:R0:W-:Y:S04]  /*14930*/  STL [R1+0x10d8], R89 ;  /* 0x0010d85901007387 */ /* 0x0001e80000100800 */
[----:B0-----:R-:W2:Y:S04]  /*14940*/  LDL.64 R88, [R1+0xb0] ;  /* 0x0000b00001587983 */ /* 0x001ea80000100a00 */
[----:B------:R-:W-:Y:S04]  /*14950*/  STL [R1+0x1fe4], R26 ;  /* 0x001fe41a01007387 */ /* 0x000fe80000100800 */
[----:B------:R-:W-:Y:S04]  /*14960*/  STL [R1+0x1fe0], R27 ;  /* 0x001fe01b01007387 */ /* 0x000fe80000100800 */
[----:B------:R-:W-:Y:S04]  /*14970*/  STL.S16 [R1+0x1154], R43 ;  /* 0x0011542b01007387 */ /* 0x000fe80000100600 */
[----:B----4-:R-:W-:Y:S04]  /*14980*/  STL [R1+0x1ff0], R35 ;  /* 0x001ff02301007387 */ /* 0x010fe80000100800 */
[----:B------:R-:W-:Y:S04]  /*14990*/  STL [R1+0x1fec], R22 ;  /* 0x001fec1601007387 */ /* 0x000fe80000100800 */
[----:B------:R-:W-:Y:S04]  /*149a0*/  STL [R1+0x1fe8], R23 ;  /* 0x001fe81701007387 */ /* 0x000fe80000100800 */
[----:B------:R-:W-:Y:S04]  /*149b0*/  STL [R1+0x1ffc], R50 ;  /* 0x001ffc3201007387 */ /* 0x000fe80000100800 */
[----:B------:R-:W-:Y:S04]  /*149c0*/  STL [R1+0x1ff8], R18 ;  /* 0x001ff81201007387 */ /* 0x000fe80000100800 */
[----:B------:R0:W-:Y:S04]  /*149d0*/  STL [R1+0x1ff4], R19 ;  /* 0x001ff41301007387 */ /* 0x0001e80000100800 */
[----:B0-----:R-:W3:Y:S01]  /*149e0*/  LDL.LU R19, [R1+0x1154] ;  /* 0x0011540001137983 */ /* 0x001ee20000300800 */
[----:B------:R-:W-:-:S06]  /*149f0*/  PRMT R54, RZ, 0x7610, R54 ;  /* 0x00007610ff367816 */ /* 0x000fcc0000000036 */
[----:B------:R0:W4:Y:S04]  /*14a00*/  @P1 LDG.E.U16 R54, desc[UR6][R26.64] ;  /* 0x000000061a361981 */ /* 0x000128000c1e1500 */
[----:B---3--:R-:W3:Y:S04]  /*14a10*/  @P0 LDG.E.U16 R19, desc[UR6][R92.64] ;  /* 0x000000065c130981 */ /* 0x008ee8000c1e1500 */
[----:B------:R-:W2:Y:S01]  /*14a20*/  LDL.LU.64 R92, [R1+0x2090] ;  /* 0x00209000015c7983 */ /* 0x000ea20000300a00 */
[----:B0-----:R-:W-:Y:S02]  /*14a30*/  PRMT R27, RZ, 0x7610, R27 ;  /* 0x00007610ff1b7816 */ /* 0x001fe4000000001b */
[----:B------:R-:W-:-:S06]  /*14a40*/  PRMT R51, RZ, 0x7610, R51 ;  /* 0x00007610ff337816 */ /* 0x000fcc0000000033 */
[----:B------:R-:W4:Y:S04]  /*14a50*/  @P0 LDG.E.U16 R51, desc[UR6][R64.64] ;  /* 0x0000000640330981 */ /* 0x000f28000c1e1500 */
[----:B--2---:R-:W2:Y:S04]  /*14a60*/  @P0 LDG.E.U16 R27, desc[UR6][R92.64] ;  /* 0x000000065c1b0981 */ /* 0x004ea8000c1e1500 */
[----:B---3--:R-:W-:Y:S04]  /*14a70*/  STL [R1+0x2018], R19 ;  /* 0x0020181301007387 */ /* 0x008fe80000100800 */
[----:B------:R-:W3:Y:S04]  /*14a80*/  LDL.LU.64 R92, [R1+0x2088] ;  /* 0x00208800015c7983 */ /* 0x000ee80000300a00 */
[----:B--2---:R0:W-:Y:S02]  /*14a90*/  STL [R1+0x201c], R27 ;  /* 0x00201c1b01007387 */ /* 0x0041e40000100800 */
[----:B0-----:R-:W-:-:S05]  /*14aa0*/  PRMT R27, RZ, 0x7610, R27 ;  /* 0x00007610ff1b7816 */ /* 0x001fca000000001b */
[----:B------:R-:W-:Y:S04]  /*14ab0*/  STL.S16 [R1+0x114c], R27 ;  /* 0x00114c1b01007387 */ /* 0x000fe80000100600 */
[----:B----4-:R-:W-:Y:S04]  /*14ac0*/  STL [R1+0x2020], R51 ;  /* 0x0020203301007387 */ /* 0x010fe80000100800 */
[----:B------:R0:W-:Y:S04]  /*14ad0*/  STL [R1+0x2008], R64 ;  /* 0x0020084001007387 */ /* 0x0001e80000100800 */
[----:B------:R-:W-:Y:S04]  /*14ae0*/  STL [R1+0x10c0], R54 ;  /* 0x0010c03601007387 */ /* 0x000fe80000100800 */
[----:B0-----:R-:W2:Y:S01]  /*14af0*/  LDL.LU R64, [R1+0x114c] ;  /* 0x00114c0001407983 */ /* 0x001ea20000300800 */
[----:B------:R-:W-:-:S03]  /*14b00*/  PRMT R22, RZ, 0x7610, R22 ;  /* 0x00007610ff167816 */ /* 0x000fc60000000016 */
[----:B------:R-:W-:Y:S04]  /*14b10*/  STL [R1+0x2000], R65 ;  /* 0x0020004101007387 */ /* 0x000fe80000100800 */
[----:B------:R-:W-:Y:S04]  /*14b20*/  STL [R1+0x2010], R32 ;  /* 0x0020102001007387 */ /* 0x000fe80000100800 */
[----:B------:R-:W4:Y:S04]  /*14b30*/  @P0 LDG.E.U16 R22, desc[UR6][R32.64] ;  /* 0x0000000620160981 */ /* 0x000f28000c1e1500 */
[----:B------:R0:W-:Y:S04]  /*14b40*/  STL [R1+0x200c], R33 ;  /* 0x00200c2101007387 */ /* 0x0001e80000100800 */
[----:B0-----:R-:W3:Y:S04]  /*14b50*/  LDL.64 R32, [R1+0xa0] ;  /* 0x0000a00001207983 */ /* 0x001ee80000100a00 */
[----:B--2---:R-:W2:Y:S01]  /*14b60*/  @P0 LDG.E.U16 R64, desc[UR6][R88.64] ;  /* 0x0000000658400981 */ /* 0x004ea2000c1e1500 */
[----:B------:R-:W-:-:S02]  /*14b70*/  PRMT R23, RZ, 0x7610, R23 ;  /* 0x00007610ff177816 */ /* 0x000fc40000000017 */
[----:B------:R-:W-:Y:S02]  /*14b80*/  PRMT R46, RZ, 0x7610, R46 ;  /* 0x00007610ff2e7816 */ /* 0x000fe4000000002e */
[----:B------:R-:W-:Y:S02]  /*14b90*/  PRMT R50, RZ, 0x7610, R50 ;  /* 0x00007610ff327816 */ /* 0x000fe40000000032 */
[----:B------:R-:W4:Y:S01]  /*14ba0*/  @P0 LDG.E.U16 R23, desc[UR6][R2.64] ;  /* 0x0000000602170981 */ /* 0x000f22000c1e1500 */
[----:B------:R-:W-:-:S03]  /*14bb0*/  PRMT R91, RZ, 0x7610, R91 ;  /* 0x00007610ff5b7816 */ /* 0x000fc6000000005b */
[----:B------:R-:W4:Y:S01]  /*14bc0*/  @P0 LDG.E.U16 R46, desc[UR6][R60.64] ;  /* 0x000000063c2e0981 */ /* 0x000f22000c1e1500 */
[----:B------:R-:W-:-:S03]  /*14bd0*/  PRMT R58, RZ, 0x7610, R58 ;  /* 0x00007610ff3a7816 */ /* 0x000fc6000000003a */
[----:B------:R-:W4:Y:S04]  /*14be0*/  @P0 LDG.E.U16 R50, desc[UR6][R28.64] ;  /* 0x000000061c320981 */ /* 0x000f28000c1e1500 */
[----:B------:R-:W4:Y:S04]  /*14bf0*/  LDL.LU.64 R88, [R1+0x2080] ;  /* 0x0020800001587983 */ /* 0x000f280000300a00 */
[----:B------:R-:W4:Y:S04]  /*14c00*/  @P0 LDG.E.U16 R58, desc[UR6][R86.64] ;  /* 0x00000006563a0981 */ /* 0x000f28000c1e1500 */
[----:B---3--:R-:W3:Y:S04]  /*14c10*/  @P0 LDG.E.U16 R91, desc[UR6][R32.64] ;  /* 0x00000006205b0981 */ /* 0x008ee8000c1e1500 */
[----:B--2---:R-:W-:Y:S04]  /*14c20*/  STL [R1+0x2014], R64 ;  /* 0x0020144001007387 */ /* 0x004fe80000100800 */
[----:B------:R-:W2:Y:S04]  /*14c30*/  LDL.LU.64 R2, [R1+0x2078] ;  /* 0x0020780001027983 */ /* 0x000ea80000300a00 */
[----:B----4-:R-:W-:Y:S04]  /*14c40*/  STL [R1+0x2024], R23 ;  /* 0x0020241701007387 */ /* 0x010fe80000100800 */
[----:B------:R-:W-:Y:S01]  /*14c50*/  STL [R1+0x2030], R46 ;  /* 0x0020302e01007387 */ /* 0x000fe20000100800 */
[----:B------:R-:W-:-:S03]  /*14c60*/  PRMT R30, RZ, 0x7610, R30 ;  /* 0x00007610ff1e7816 */ /* 0x000fc6000000001e */
[----:B------:R-:W-:Y:S04]  /*14c70*/  STL [R1+0x202c], R60 ;  /* 0x00202c3c01007387 */ /* 0x000fe80000100800 */
[----:B------:R-:W-:Y:S04]  /*14c80*/  STL [R1+0x2028], R61 ;  /* 0x0020283d01007387 */ /* 0x000fe80000100800 */
[----:B------:R-:W-:Y:S04]  /*14c90*/  STL [R1+0x203c], R50 ;  /* 0x00203c3201007387 */ /* 0x000fe80000100800 */
[----:B------:R-:W-:Y:S04]  /*14ca0*/  STL [R1+0x2038], R28 ;  /* 0x0020381c01007387 */ /* 0x000fe80000100800 */
[----:B------:R-:W-:Y:S04]  /*14cb0*/  STL [R1+0x2034], R29 ;  /* 0x0020341d01007387 */ /* 0x000fe80000100800 */
[----:B---3--:R-:W-:Y:S04]  /*14cc0*/  STL [R1+0x2040], R91 ;  /* 0x0020405b01007387 */ /* 0x008fe80000100800 */
[----:B------:R-:W3:Y:S04]  /*14cd0*/  LDL.LU.64 R86, [R1+0x2070] ;  /* 0x0020700001567983 */ /* 0x000ee80000300a00 */
[----:B------:R0:W-:Y:S04]  /*14ce0*/  STL [R1+0x2044], R58 ;  /* 0x0020443a01007387 */ /* 0x0001e80000100800 */
[----:B------:R-:W-:Y:S04]  /*14cf0*/  STL [R1+0x10cc], R22 ;  /* 0x0010cc1601007387 */ /* 0x000fe80000100800 */
[----:B------:R-:W-:Y:S04]  /*14d00*/  STL [R1+0x2048], R57 ;  /* 0x0020483901007387 */ /* 0x000fe80000100800 */
[----:B--2---:R1:W2:Y:S04]  /*14d10*/  @P0 LDG.E.U16 R30, desc[UR6][R2.64] ;  /* 0x00000006021e0981 */ /* 0x0042a8000c1e1500 */
[----:B------:R-:W1:Y:S01]  /*14d20*/  LDL.LU.64 R2, [R1+0x2068] ;  /* 0x0020680001027983 */ /* 0x000e620000300a00 */
[----:B------:R-:W-:-:S02]  /*14d30*/  PRMT R82, RZ, 0x7610, R82 ;  /* 0x00007610ff527816 */ /* 0x000fc40000000052 */
[----:B------:R-:W-:Y:S02]  /*14d40*/  PRMT R55, RZ, 0x7610, R55 ;  /* 0x00007610ff377816 */ /* 0x000fe40000000037 */
[----:B------:R-:W-:-:S04]  /*14d50*/  PRMT R74, RZ, 0x7610, R74 ;  /* 0x00007610ff4a7816 */ /* 0x000fc8000000004a */
[----:B------:R4:W2:Y:S01]  /*14d60*/  @P0 LDG.E.U16 R55, desc[UR6][R88.64] ;  /* 0x0000000658370981 */ /* 0x0008a2000c1e1500 */
[----:B------:R-:W-:-:S03]  /*14d70*/  PRMT R19, RZ, 0x7610, R19 ;  /* 0x00007610ff137816 */ /* 0x000fc60000000013 */
[----:B------:R-:W2:Y:S01]  /*14d80*/  @P0 LDG.E.U16 R74, desc[UR6][R92.64] ;  /* 0x000000065c4a0981 */ /* 0x000ea2000c1e1500 */
[----:B------:R-:W-:-:S03]  /*14d90*/  PRMT R18, RZ, 0x7610, R18 ;  /* 0x00007610ff127816 */ /* 0x000fc60000000012 */
[----:B------:R-:W2:Y:S04]  /*14da0*/  @P1 LDG.E.U16 R19, desc[UR6][R10.64] ;  /* 0x000000060a131981 */ /* 0x000ea8000c1e1500 */
[----:B------:R-:W2:Y:S04]  /*14db0*/  @P0 LDG.E.U16 R18, desc[UR6][R4.64] ;  /* 0x0000000604120981 */ /* 0x000ea8000c1e1500 */
[----:B---3--:R3:W2:Y:S04]  /*14dc0*/  @P0 LDG.E.U16 R82, desc[UR6][R86.64] ;  /* 0x0000000656520981 */ /* 0x0086a8000c1e1500 */
[----:B------:R-:W3:Y:S04]  /*14dd0*/  LDL.LU.64 R86, [R1+0x2060] ;  /* 0x0020600001567983 */ /* 0x000ee80000300a00 */
[----:B------:R-:W2:Y:S04]  /*14de0*/  LDL.64 R32, [R1+0x50] ;  /* 0x0000500001207983 */ /* 0x000ea80000100a00 */
[----:B------:R-:W4:Y:S04]  /*14df0*/  LDL.LU.64 R88, [R1+0x2058] ;  /* 0x0020580001587983 */ /* 0x000f280000300a00 */
[----:B------:R-:W2:Y:S04]  /*14e00*/  LDL R54, [R1+0x1414] ;  /* 0x0014140001367983 */ /* 0x000ea80000100800 */
[----:B------:R-:W2:Y:S01]  /*14e10*/  LDL.LU.64 R92, [R1+0x2050] ;  /* 0x00205000015c7983 */ /* 0x000ea20000300a00 */
[----:B-1----:R-:W-:-:S06]  /*14e20*/  PRMT R2, RZ, 0x7610, R2 ;  /* 0x00007610ff027816 */ /* 0x002fcc0000000002 */
[----:B------:R-:W3:Y:S01]  /*14e30*/  @P0 LDG.E.U16 R2, desc[UR6][R40.64] ;  /* 0x0000000628020981 */ /* 0x000ee2000c1e1500 */
[----:B------:R-:W-:Y:S02]  /*14e40*/  PRMT R35, RZ, 0x7610, R35 ;  /* 0x00007610ff237816 */ /* 0x000fe40000000023 */
[----:B------:R-:W-:Y:S02]  /*14e50*/  PRMT R26, RZ, 0x7610, R26 ;  /* 0x00007610ff1a7816 */ /* 0x000fe4000000001a */
[----:B------:R-:W-:Y:S02]  /*14e60*/  PRMT R31, RZ, 0x7610, R31 ;  /* 0x00007610ff1f7816 */ /* 0x000fe4000000001f */
[----:B------:R-:W-:Y:S01]  /*14e70*/  PRMT R34, RZ, 0x7610, R34 ;  /* 0x00007610ff227816 */ /* 0x000fe20000000022 */
[----:B------:R-:W3:Y:S01]  /*14e80*/  @P0 LDG.E.U16 R35, desc[UR6][R56.64] ;  /* 0x0000000638230981 */ /* 0x000ee2000c1e1500 */
[----:B------:R-:W-:Y:S02]  /*14e90*/  PRMT R42, RZ, 0x7610, R42 ;  /* 0x00007610ff2a7816 */ /* 0x000fe4000000002a */
[----:B------:R-:W-:Y:S01]  /*14ea0*/  PRMT R66, RZ, 0x7610, R66 ;  /* 0x00007610ff427816 */ /* 0x000fe20000000042 */
[----:B------:R-:W3:Y:S01]  /*14eb0*/  @P0 LDG.E.U16 R26, desc[UR6][R24.64] ;  /* 0x00000006181a0981 */ /* 0x000ee2000c1e1500 */
[----:B------:R-:W-:-:S02]  /*14ec0*/  PRMT R47, RZ, 0x7610, R47 ;  /* 0x00007610ff2f7816 */ /* 0x000fc4000000002f */
[----:B------:R-:W-:Y:S01]  /*14ed0*/  PRMT R3, RZ, 0x7610, R3 ;  /* 0x00007610ff037816 */ /* 0x000fe20000000003 */
[----:B------:R-:W3:Y:S01]  /*14ee0*/  @P0 LDG.E.U16 R31, desc[UR6][R84.64] ;  /* 0x00000006541f0981 */ /* 0x000ee2000c1e1500 */
        /* <DEDUP_REMOVED lines=8> */
[----:B------:R-:W3:Y:S04]  /*14f70*/  @P0 LDG.E.U16 R66, desc[UR6][R80.64] ;  /* 0x0000000650420981 */ /* 0x000ee8000c1e1500 */
[----:B------:R-:W3:Y:S04]  /*14f80*/  @P0 LDG.E.U16 R47, desc[UR6][R48.64] ;  /* 0x00000006302f0981 */ /* 0x000ee8000c1e1500 */
[----:B------:R-:W3:Y:S01]  /*14f90*/  @P0 LDG.E.U16 R3, desc[UR6][R16.64] ;  /* 0x0000000610030981 */ /* 0x000ee2000c1e1500 */
[----:B----4-:R-:W-:-:S02]  /*14fa0*/  PRMT R88, RZ, 0x7610, R88 ;  /* 0x00007610ff587816 */ /* 0x010fc40000000058 */
[----:B------:R-:W-:Y:S01]  /*14fb0*/  PRMT R89, RZ, 0x7610, R89 ;  /* 0x00007610ff597816 */ /* 0x000fe20000000059 */
[----:B------:R-:W4:Y:S04]  /*14fc0*/  @P0 LDG.E.U16 R78, desc[UR6][R76.64] ;  /* 0x000000064c4e0981 */ /* 0x000f28000c1e1500 */
[----:B------:R-:W4:Y:S04]  /*14fd0*/  @P0 LDG.E.U16 R62, desc[UR6][R44.64] ;  /* 0x000000062c3e0981 */ /* 0x000f28000c1e1500 */
[----:B------:R-:W4:Y:S04]  /*14fe0*/  @P0 LDG.E.U16 R67, desc[UR6][R12.64] ;  /* 0x000000060c430981 */ /* 0x000f28000c1e1500 */
[----:B------:R-:W4:Y:S04]  /*14ff0*/  @P0 LDG.E.U16 R75, desc[UR6][R72.64] ;  /* 0x00000006484b0981 */ /* 0x000f28000c1e1500 */
[----:B------:R-:W4:Y:S04]  /*15000*/  @P0 LDG.E.U16 R79, desc[UR6][R8.64] ;  /* 0x00000006084f0981 */ /* 0x000f28000c1e1500 */
[----:B--2---:R1:W2:Y:S04]  /*15010*/  @P0 LDG.E.U16 R88, desc[UR6][R32.64] ;  /* 0x0000000620580981 */ /* 0x0042a8000c1e1500 */
[----:B------:R-:W2:Y:S04]  /*15020*/  @P0 LDG.E.U16 R89, desc[UR6][R68.64] ;  /* 0x0000000644590981 */ /* 0x000ea8000c1e1500 */
[----:B------:R-:W2:Y:S01]  /*15030*/  @P0 LDG.E.U16 R90, desc[UR6][R36.64] ;  /* 0x00000006245a0981 */ /* 0x000ea2000c1e1500 */
[----:B------:R-:W-:-:S02]  /*15040*/  PRMT R63, RZ, 0x7610, R63 ;  /* 0x00007610ff3f7816 */ /* 0x000fc4000000003f */
[----:B------:R-:W-:Y:S02]  /*15050*/  PRMT R83, RZ, 0x7610, R83 ;  /* 0x00007610ff537816 */ /* 0x000fe40000000053 */
[----:B---3--:R-:W-:Y:S02]  /*15060*/  PRMT R86, RZ, 0x7610, R86 ;  /* 0x00007610ff567816 */ /* 0x008fe40000000056 */
[----:B------:R-:W-:Y:S01]  /*15070*/  PRMT R87, RZ, 0x7610, R87 ;  /* 0x00007610ff577816 */ /* 0x000fe20000000057 */
[----:B------:R-:W3:Y:S04]  /*15080*/  @P1 LDG.E.U16 R63, desc[UR6][R14.64] ;  /* 0x000000060e3f1981 */ /* 0x000ee8000c1e1500 */
[----:B------:R-:W2:Y:S04]  /*15090*/  @P1 LDG.E.U16 R83, desc[UR6][R70.64] ;  /* 0x0000000646531981 */ /* 0x000ea8000c1e1500 */
[----:B------:R-:W2:Y:S04]  /*150a0*/  @P1 LDG.E.U16 R86, desc[UR6][R38.64] ;  /* 0x0000000626561981 */ /* 0x000ea8000c1e1500 */
[----:B------:R-:W2:Y:S04]  /*150b0*/  @P1 LDG.E.U16 R87, desc[UR6][R6.64] ;  /* 0x0000000606571981 */ /* 0x000ea8000c1e1500 */
[----:B------:R1:W-:Y:S04]  /*150c0*/  STL [R1+0x1190], R2 ;  /* 0x0011900201007387 */ /* 0x0003e80000100800 */
[----:B0-----:R-:W2:Y:S04]  /*150d0*/  LDL.LU R58, [R1+0x126c] ;  /* 0x00126c00013a7983 */ /* 0x001ea80000300800 */
[----:B------:R-:W3:Y:S01]  /*150e0*/  LDL.LU R91, [R1+0x1268] ;  /* 0x00126800015b7983 */ /* 0x000ee20000300800 */
[----:B-1----:R-:W0:Y:S03]  /*150f0*/  S2R R2, SR_TID.X ;  /* 0x0000000000027919 */ /* 0x002e260000002100 */
[----:B------:R-:W4:Y:S04]  /*15100*/  LDL.LU R29, [R1+0x1264] ;  /* 0x00126400011d7983 */ /* 0x000f280000300800 */
[----:B------:R-:W4:Y:S04]  /*15110*/  LDL.LU R28, [R1+0x1260] ;  /* 0x00126000011c7983 */ /* 0x000f280000300800 */
[----:B------:R-:W4:Y:S04]  /*15120*/  LDL.LU R59, [R1+0x125c] ;  /* 0x00125c00013b7983 */ /* 0x000f280000300800 */
[----:B------:R1:W-:Y:S01]  /*15130*/  STL [R1+0x1188], R19 ;  /* 0x0011881301007387 */ /* 0x0003e20000100800 */
[----:B0-----:R-:W-:-:S04]  /*15140*/  SHF.R.U32.HI R2, RZ, 0x5, R2 ;  /* 0x00000005ff027819 */ /* 0x001fc80000011602 */
[----:B------:R-:W-:Y:S01]  /*15150*/  ISETP.NE.U32.AND P0, PT, R2, RZ, PT ;  /* 0x000000ff0200720c */ /* 0x000fe20003f05070 */
[----:B------:R-:W-:Y:S02]  /*15160*/  IMAD R2, R93, 0x40, R92 ;  /* 0x000000405d027824 */ /* 0x000fe400078e025c */
[C---:B------:R-:W-:Y:S02]  /*15170*/  VIADD R93, R54.reuse, 0x20000 ;  /* 0x00020000365d7836 */ /* 0x040fe40000000000 */
[----:B------:R-:W-:-:S03]  /*15180*/  VIADD R92, R54, 0x44000 ;  /* 0x00044000365c7836 */ /* 0x000fc60000000000 */
[----:B------:R-:W-:Y:S01]  /*15190*/  SHF.R.U32.HI R93, RZ, 0x4, R93 ;  /* 0x00000004ff5d7819 */ /* 0x000fe2000001165d */
[----:B------:R0:W-:Y:S01]  /*151a0*/  STL [R1+0x11a4], R18 ;  /* 0x0011a41201007387 */ /* 0x0001e20000100800 */
[----:B------:R-:W-:-:S04]  /*151b0*/  SHF.R.U32.HI R92, RZ, 0x4, R92 ;  /* 0x00000004ff5c7819 */ /* 0x000fc8000001165c */
[----:B-1----:R-:W-:Y:S02]  /*151c0*/  SGXT.U32 R19, R92, 0xe ;  /* 0x0000000e5c13781a */ /* 0x002fe40000000000 */
[----:B0-----:R-:W-:-:S05]  /*151d0*/  SGXT.U32 R18, R93, 0xe ;  /* 0x0000000e5d12781a */ /* 0x001fca0000000000 */
[----:B------:R0:W-:Y:S01]  /*151e0*/  STL [R1+0x11b0], R18 ;  /* 0x0011b01201007387 */ /* 0x0001e20000100800 */
[----:B------:R-:W-:-:S03]  /*151f0*/  IADD3 R92, P1, PT, R18, 0x8000080, RZ ;  /* 0x08000080125c7810 */ /* 0x000fc60007f3e0ff */
[----:B------:R-:W4:Y:S04]  /*15200*/  LDL.LU R50, [R1+0x1258] ;  /* 0x0012580001327983 */ /* 0x000f280000300800 */
[----:B------:R-:W4:Y:S04]  /*15210*/  LDL.LU R60, [R1+0x1254] ;  /* 0x00125400013c7983 */ /* 0x000f280000300800 */
[----:B------:R1:W-:Y:S04]  /*15220*/  STL [R1+0x11ac], R19 ;  /* 0x0011ac1301007387 */ /* 0x0003e80000100800 */
[----:B------:R-:W4:Y:S04]  /*15230*/  LDL.LU R27, [R1+0x1250] ;  /* 0x00125000011b7983 */ /* 0x000f280000300800 */
[----:B0-----:R-:W4:Y:S01]  /*15240*/  LDL.LU R18, [R1+0x124c] ;  /* 0x00124c0001127983 */ /* 0x001f220000300800 */
[----:B------:R-:W-:-:S03]  /*15250*/  R2UR UR8, R92 ;  /* 0x000000005c0872ca */ /* 0x000fc600000e0000 */
[----:B------:R-:W4:Y:S01]  /*15260*/  LDL.LU R54, [R1+0x1248] ;  /* 0x0012480001367983 */ /* 0x000f220000300800 */
[----:B------:R-:W-:-:S03]  /*15270*/  IADD3 R92, P3, PT, R19, 0x2, RZ ;  /* 0x00000002135c7810 */ /* 0x000fc60007f7e0ff */
[----:B------:R-:W4:Y:S04]  /*15280*/  LDL.LU R46, [R1+0x1244] ;  /* 0x00124400012e7983 */ /* 0x000f280000300800 */
[----:B------:R-:W4:Y:S04]  /*15290*/  LDL.LU R32, [R1+0x1240] ;  /* 0x0012400001207983 */ /* 0x000f280000300800 */
[----:B------:R-:W4:Y:S04]  /*152a0*/  LDL.LU R61, [R1+0x123c] ;  /* 0x00123c00013d7983 */ /* 0x000f280000300800 */
[----:B------:R-:W4:Y:S04]  /*152b0*/  LDL.LU R23, [R1+0x1238] ;  /* 0x0012380001177983 */ /* 0x000f280000300800 */
[----:B-1----:R-:W4:Y:S01]  /*152c0*/  LDL.LU R19, [R1+0x1234] ;  /* 0x0012340001137983 */ /* 0x002f220000300800 */
[----:B------:R-:W-:-:S03]  /*152d0*/  LOP3.LUT R33, R0, 0x60, RZ, 0x3c, !PT ;  /* 0x0000006000217812 */ /* 0x000fc600078e3cff */
[----:B------:R-:W4:Y:S04]  /*152e0*/  LDL.LU R22, [R1+0x1230] ;  /* 0x0012300001167983 */ /* 0x000f280000300800 */
[----:B------:R-:W4:Y:S04]  /*152f0*/  LDL.LU R65, [R1+0x122c] ;  /* 0x00122c0001417983 */ /* 0x000f280000300800 */
[----:B------:R-:W4:Y:S04]  /*15300*/  LDL.LU R64, [R1+0x1228] ;  /* 0x0012280001407983 */ /* 0x000f280000300800 */
[----:B------:R-:W4:Y:S04]  /*15310*/  LDL.LU R51, [R1+0x1224] ;  /* 0x0012240001337983 */ /* 0x000f280000300800 */
[----:B------:R-:W4:Y:S04]  /*15320*/  LDL.LU R43, [R1+0x1220] ;  /* 0x00122000012b7983 */ /* 0x000f280000300800 */
[----:B--2---:R-:W-:Y:S04]  /*15330*/  STS.U16 [R33+UR76+0x12300], R58 ;  /* 0x0123003a21007988 */ /* 0x004fe8000800044c */
[----:B---3--:R-:W-:Y:S04]  /*15340*/  STS.U16 [R33+UR76+0x2700], R91 ;  /* 0x0027005b21007988 */ /* 0x008fe8000800044c */
[----:B----4-:R-:W-:Y:S04]  /*15350*/  STS.U16 [R33+UR76+0x12700], R29 ;  /* 0x0127001d21007988 */ /* 0x010fe8000800044c */
[----:B------:R-:W-:Y:S04]  /*15360*/  STS.U16 [R33+UR76+0x2b00], R28 ;  /* 0x002b001c21007988 */ /* 0x000fe8000800044c */
[----:B------:R0:W-:Y:S04]  /*15370*/  STS.U16 [R33+UR76+0x12b00], R59 ;  /* 0x012b003b21007988 */ /* 0x0001e8000800044c */
[----:B0-----:R-:W2:Y:S04]  /*15380*/  LDL.LU R59, [R1+0x121c] ;  /* 0x00121c00013b7983 */ /* 0x001ea80000300800 */
[----:B------:R-:W-:Y:S04]  /*15390*/  STS.U16 [R33+UR76+0x2f00], R50 ;  /* 0x002f003221007988 */ /* 0x000fe8000800044c */
[----:B------:R0:W-:Y:S04]  /*153a0*/  STS.U16 [R33+UR76+0x12f00], R60 ;  /* 0x012f003c21007988 */ /* 0x0001e8000800044c */
[----:B------:R1:W-:Y:S04]  /*153b0*/  STS.U16 [R33+UR76+0x3300], R27 ;  /* 0x0033001b21007988 */ /* 0x0003e8000800044c */
[----:B0-----:R-:W3:Y:S04]  /*153c0*/  LDL.LU R60, [R1+0x1218] ;  /* 0x00121800013c7983 */ /* 0x001ee80000300800 */
[----:B------:R0:W-:Y:S04]  /*153d0*/  STS.U16 [R33+UR76+0x13300], R18 ;  /* 0x0133001221007988 */ /* 0x0001e8000800044c */
[----:B-1----:R-:W4:Y:S04]  /*153e0*/  LDL.LU R27, [R1+0x1214] ;  /* 0x00121400011b7983 */ /* 0x002f280000300800 */
[----:B------:R1:W-:Y:S04]  /*153f0*/  STS.U16 [R33+UR76+0x3700], R54 ;  /* 0x0037003621007988 */ /* 0x0003e8000800044c */
[----:B0-----:R-:W4:Y:S04]  /*15400*/  LDL.LU R18, [R1+0x1210] ;  /* 0x0012100001127983 */ /* 0x001f280000300800 */
[----:B------:R0:W-:Y:S04]  /*15410*/  STS.U16 [R33+UR76+0x13700], R46 ;  /* 0x0137002e21007988 */ /* 0x0001e8000800044c */
[----:B-1----:R-:W4:Y:S04]  /*15420*/  LDL.LU R54, [R1+0x120c] ;  /* 0x00120c0001367983 */ /* 0x002f280000300800 */
[----:B------:R1:W-:Y:S04]  /*15430*/  STS.U16 [R33+UR76+0x3b00], R32 ;  /* 0x003b002021007988 */ /* 0x0003e8000800044c */
[----:B------:R-:W-:Y:S04]  /*15440*/  STS.U16 [R33+UR76+0x13b00], R61 ;  /* 0x013b003d21007988 */ /* 0x000fe8000800044c */
[----:B0-----:R-:W4:Y:S04]  /*15450*/  LDL.LU R46, [R1+0x1208] ;  /* 0x00120800012e7983 */ /* 0x001f280000300800 */
[----:B------:R-:W-:Y:S04]  /*15460*/  STS.U16 [R33+UR76+0x3f00], R23 ;  /* 0x003f001721007988 */ /* 0x000fe8000800044c */
[----:B-1----:R-:W4:Y:S04]  /*15470*/  LDL.LU R32, [R1+0x1204] ;  /* 0x0012040001207983 */ /* 0x002f280000300800 */
[----:B------:R0:W-:Y:S04]  /*15480*/  STS.U16 [R33+UR76+0x13f00], R19 ;  /* 0x013f001321007988 */ /* 0x0001e8000800044c */
[----:B0-----:R-:W4:Y:S04]  /*15490*/  LDL.LU R19, [R1+0x1200] ;  /* 0x0012000001137983 */ /* 0x001f280000300800 */
[----:B------:R0:W-:Y:S04]  /*154a0*/  STS.U16 [R33+UR76+0x4300], R22 ;  /* 0x0043001621007988 */ /* 0x0001e8000800044c */
[----:B------:R1:W-:Y:S04]  /*154b0*/  STS.U16 [R33+UR76+0x14300], R65 ;  /* 0x0143004121007988 */ /* 0x0003e8000800044c */
[----:B------:R-:W-:Y:S04]  /*154c0*/  STS.U16 [R33+UR76+0x4700], R64 ;  /* 0x0047004021007988 */ /* 0x000fe8000800044c */
[----:B0-----:R-:W4:Y:S04]  /*154d0*/  LDL.LU R22, [R1+0x11fc] ;  /* 0x0011fc0001167983 */ /* 0x001f280000300800 */
[----:B-1----:R-:W4:Y:S04]  /*154e0*/  LDL.LU R65, [R1+0x11f8] ;  /* 0x0011f80001417983 */ /* 0x002f280000300800 */
[----:B------:R0:W-:Y:S04]  /*154f0*/  STS.U16 [R33+UR76+0x14700], R51 ;  /* 0x0147003321007988 */ /* 0x0001e8000800044c */
[----:B------:R1:W-:Y:S04]  /*15500*/  STS.U16 [R33+UR76+0x4b00], R43 ;  /* 0x004b002b21007988 */ /* 0x0003e8000800044c */
[----:B0-----:R-:W4:Y:S04]  /*15510*/  LDL.LU R51, [R1+0x11f4] ;  /* 0x0011f40001337983 */ /* 0x001f280000300800 */
[----:B------:R-:W4:Y:S04]  /*15520*/  LDL.LU R58, [R1+0x11f0] ;  /* 0x0011f000013a7983 */ /* 0x000f280000300800 */
[----:B------:R-:W4:Y:S04]  /*15530*/  LDL.LU R91, [R1+0x11ec] ;  /* 0x0011ec00015b7983 */ /* 0x000f280000300800 */
[----:B------:R-:W4:Y:S04]  /*15540*/  LDL.LU R29, [R1+0x11e8] ;  /* 0x0011e800011d7983 */ /* 0x000f280000300800 */
[----:B------:R-:W4:Y:S04]  /*15550*/  LDL.LU R28, [R1+0x11e4] ;  /* 0x0011e400011c7983 */ /* 0x000f280000300800 */
[----:B-1----:R-:W4:Y:S04]  /*15560*/  LDL.LU R43, [R1+0x11e0] ;  /* 0x0011e000012b7983 */ /* 0x002f280000300800 */
[----:B------:R-:W4:Y:S04]  /*15570*/  LDL.LU R50, [R1+0x11dc] ;  /* 0x0011dc0001327983 */ /* 0x000f280000300800 */
[----:B------:R-:W4:Y:S04]  /*15580*/  LDL.LU R23, [R1+0x11d8] ;  /* 0x0011d80001177983 */ /* 0x000f280000300800 */
[----:B------:R-:W4:Y:S04]  /*15590*/  LDL.LU R64, [R1+0x11d4] ;  /* 0x0011d40001407983 */ /* 0x000f280000300800 */
[----:B--2---:R0:W-:Y:S04]  /*155a0*/  STS.U16 [R33+UR76+0x14b00], R59 ;  /* 0x014b003b21007988 */ /* 0x0041e8000800044c */
[----:B0-----:R-:W2:Y:S04]  /*155b0*/  LDL.LU R59, [R1+0x11d0] ;  /* 0x0011d000013b7983 */ /* 0x001ea80000300800 */
[----:B---3--:R-:W-:Y:S04]  /*155c0*/  STS.U16 [R33+UR76+0x4f00], R60 ;  /* 0x004f003c21007988 */ /* 0x008fe8000800044c */
[----:B----4-:R-:W-:Y:S04]  /*155d0*/  STS.U16 [R33+UR76+0x14f00], R27 ;  /* 0x014f001b21007988 */ /* 0x010fe8000800044c */
[----:B------:R0:W-:Y:S04]  /*155e0*/  STS.U16 [R33+UR76+0x5300], R18 ;  /* 0x0053001221007988 */ /* 0x0001e8000800044c */
[----:B------:R1:W-:Y:S04]  /*155f0*/  STS.U16 [R33+UR76+0x15300], R54 ;  /* 0x0153003621007988 */ /* 0x0003e8000800044c */
[----:B0-----:R-:W3:Y:S04]  /*15600*/  LDL.LU R18, [R1+0x11cc] ;  /* 0x0011cc0001127983 */ /* 0x001ee80000300800 */
[----:B------:R-:W4:Y:S04]  /*15610*/  LDL.LU R27, [R1+0x11c8] ;  /* 0x0011c800011b7983 */ /* 0x000f280000300800 */
[----:B-1----:R-:W4:Y:S04]  /*15620*/  LDL.LU R54, [R1+0x11c4] ;  /* 0x0011c40001367983 */ /* 0x002f280000300800 */
[----:B------:R0:W-:Y:S04]  /*15630*/  STS.U16 [R33+UR76+0x5700], R46 ;  /* 0x0057002e21007988 */ /* 0x0001e8000800044c */
[----:B------:R-:W4:Y:S04]  /*15640*/  LDL.LU R61, [R1+0x127c] ;  /* 0x00127c00013d7983 */ /* 0x000f280000300800 */
[----:B------:R-:W-:Y:S04]  /*15650*/  STS.U16 [R33+UR76+0x15700], R32 ;  /* 0x0157002021007988 */ /* 0x000fe8000800044c */
[----:B------:R-:W4:Y:S04]  /*15660*/  LDL.LU R60, [R1+0x1278] ;  /* 0x00127800013c7983 */ /* 0x000f280000300800 */
[----:B0-----:R-:W4:Y:S04]  /*15670*/  LDL.LU R46, [R1+0x11c0] ;  /* 0x0011c000012e7983 */ /* 0x001f280000300800 */
[----:B------:R0:W-:Y:S04]  /*15680*/  STS.U16 [R33+UR76+0x5b00], R19 ;  /* 0x005b001321007988 */ /* 0x0001e8000800044c */
[----:B0-----:R-:W4:Y:S04]  /*15690*/  LDL.LU R19, [R1+0x11bc] ;  /* 0x0011bc0001137983 */ /* 0x001f280000300800 */
[----:B------:R0:W-:Y:S04]  /*156a0*/  STS.U16 [R33+UR76+0x15b00], R22 ;  /* 0x015b001621007988 */ /* 0x0001e8000800044c */
[----:B------:R1:W-:Y:S04]  /*156b0*/  STS.U16 [R33+UR76+0x5f00], R65 ;  /* 0x005f004121007988 */ /* 0x0003e8000800044c */
[----:B0-----:R-:W4:Y:S04]  /*156c0*/  LDL.LU R22, [R1+0x1394] ;  /* 0x0013940001167983 */ /* 0x001f280000300800 */
[----:B------:R-:W4:Y:S04]  /*156d0*/  LDL.LU R32, [R1+0x1390] ;  /* 0x0013900001207983 */ /* 0x000f280000300800 */
[----:B------:R0:W-:Y:S04]  /*156e0*/  STS.U16 [R33+UR76+0x15f00], R51 ;  /* 0x015f003321007988 */ /* 0x0001e8000800044c */
[----:B------:R-:W-:Y:S04]  /*156f0*/  STS.U16 [R33+UR76+0x6300], R58 ;  /* 0x0063003a21007988 */ /* 0x000fe8000800044c */
[----:B------:R-:W-:Y:S04]  /*15700*/  STS.U16 [R33+UR76+0x16300], R91 ;  /* 0x0163005b21007988 */ /* 0x000fe8000800044c */
[----:B------:R-:W-:Y:S04]  /*15710*/  STS.U16 [R33+UR76+0x6700], R29 ;  /* 0x0067001d21007988 */ /* 0x000fe8000800044c */
[----:B------:R-:W-:Y:S04]  /*15720*/  STS.U16 [R33+UR76+0x16700], R28 ;  /* 0x0167001c21007988 */ /* 0x000fe8000800044c */
[----:B-1----:R-:W4:Y:S04]  /*15730*/  LDL.LU R65, [R1+0x138c] ;  /* 0x00138c0001417983 */ /* 0x002f280000300800 */
[----:B------:R1:W-:Y:S04]  /*15740*/  STS.U16 [R33+UR76+0x6b00], R43 ;  /* 0x006b002b21007988 */ /* 0x0003e8000800044c */
[----:B0-----:R-:W4:Y:S04]  /*15750*/  LDL.LU R51, [R1+0x1388] ;  /* 0x0013880001337983 */ /* 0x001f280000300800 */
[----:B------:R-:W-:Y:S04]  /*15760*/  STS.U16 [R33+UR76+0x16b00], R50 ;  /* 0x016b003221007988 */ /* 0x000fe8000800044c */
[----:B-1----:R-:W4:Y:S04]  /*15770*/  LDL.LU R43, [R1+0x1384] ;  /* 0x00138400012b7983 */ /* 0x002f280000300800 */
[----:B------:R0:W-:Y:S04]  /*15780*/  STS.U16 [R33+UR76+0x6f00], R23 ;  /* 0x006f001721007988 */ /* 0x0001e8000800044c */
[----:B------:R1:W-:Y:S04]  /*15790*/  STS.U16 [R33+UR76+0x16f00], R64 ;  /* 0x016f004021007988 */ /* 0x0003e8000800044c */
[----:B0-----:R-:W4:Y:S04]  /*157a0*/  LDL.LU R23, [R1+0x1380] ;  /* 0x0013800001177983 */ /* 0x001f280000300800 */
[----:B-1----:R-:W4:Y:S04]  /*157b0*/  LDL.LU R64, [R1+0x1370] ;  /* 0x0013700001407983 */ /* 0x002f280000300800 */
[----:B--2---:R0:W-:Y:S04]  /*157c0*/  STS.U16 [R33+UR76+0x7300], R59 ;  /* 0x0073003b21007988 */ /* 0x0041e8000800044c */
[----:B0-----:R-:W2:Y:S04]  /*157d0*/  LDL.LU R59, [R1+0x136c] ;  /* 0x00136c00013b7983 */ /* 0x001ea80000300800 */
[----:B---3--:R0:W-:Y:S04]  /*157e0*/  STS.U16 [R33+UR76+0x17300], R18 ;  /* 0x0173001221007988 */ /* 0x0081e8000800044c */
[----:B----4-:R1:W-:Y:S04]  /*157f0*/  STS.U16 [R33+UR76+0x7700], R27 ;  /* 0x0077001b21007988 */ /* 0x0103e8000800044c */
[----:B------:R3:W-:Y:S04]  /*15800*/  STS.U16 [R33+UR76+0x17700], R54 ;  /* 0x0177003621007988 */ /* 0x0007e8000800044c */
[----:B0-----:R-:W4:Y:S01]  /*15810*/  LDL.LU R18, [R1+0x134c] ;  /* 0x00134c0001127983 */ /* 0x001f220000300800 */
[----:B-1----:R-:W-:-:S03]  /*15820*/  LOP3.LUT R27, R0, 0x70, RZ, 0x3c, !PT ;  /* 0x00000070001b7812 */ /* 0x002fc600078e3cff */
[----:B------:R-:W-:Y:S04]  /*15830*/  STS.U16 [R33+UR76+0x7b00], R61 ;  /* 0x007b003d21007988 */ /* 0x000fe8000800044c */
[----:B---3--:R-:W3:Y:S04]  /*15840*/  LDL.LU R54, [R1+0x1348] ;  /* 0x0013480001367983 */ /* 0x008ee80000300800 */
[----:B------:R-:W-:Y:S04]  /*15850*/  STS.U16 [R33+UR76+0x17b00], R60 ;  /* 0x017b003c21007988 */ /* 0x000fe8000800044c */
[----:B------:R-:W-:Y:S04]  /*15860*/  STS.U16 [R33+UR76+0x7f00], R46 ;  /* 0x007f002e21007988 */ /* 0x000fe8000800044c */
[----:B------:R-:W-:Y:S04]  /*15870*/  STL [R1+0x10ac], R27 ;  /* 0x0010ac1b01007387 */ /* 0x000fe80000100800 */
[----:B------:R0:W-:Y:S04]  /*15880*/  STS.U16 [R33+UR76+0x17f00], R19 ;  /* 0x017f001321007988 */ /* 0x0001e8000800044c */
[----:B0-----:R-:W3:Y:S01]  /*15890*/  LDL.LU R19, [R1+0x1344] ;  /* 0x0013440001137983 */ /* 0x001ee20000300800 */
[----:B------:R-:W-:-:S02]  /*158a0*/  R2UR UR10, R92 ;  /* 0x000000005c0a72ca */ /* 0x000fc400000e0000 */
[----:B------:R-:W-:Y:S01]  /*158b0*/  CS2R R92, SRZ ;  /* 0x00000000005c7805 */ /* 0x000fe2000001ff00 */
[----:B------:R0:W-:Y:S05]  /*158c0*/  STS.U16 [R27+UR76+0x380], R22 ;  /* 0x000380161b007988 */ /* 0x0001ea000800044c */
[----:B------:R-:W-:Y:S01]  /*158d0*/  IADD3.X R92, PT, PT, R92, 0x40004040, RZ, P3, !PT ;  /* 0x400040405c5c7810 */ /* 0x000fe20001ffe4ff */
[----:B------:R1:W-:Y:S03]  /*158e0*/  STS.U16 [R27+UR76+0x10380], R32 ;  /* 0x010380201b007988 */ /* 0x0003e6000800044c */
[----:B------:R-:W-:Y:S01]  /*158f0*/  R2UR UR11, R92 ;  /* 0x000000005c0b72ca */ /* 0x000fe200000e0000 */
[----:B0-----:R-:W3:Y:S04]  /*15900*/  LDL.LU R22, [R1+0x1340] ;  /* 0x0013400001167983 */ /* 0x001ee80000300800 */
        /* <DEDUP_REMOVED lines=9> */
[----:B------:R-:W3:Y:S04]  /*159a0*/  LDL.LU R29, [R1+0x1324] ;  /* 0x00132400011d7983 */ /* 0x000ee80000300800 */
[----:B0-----:R-:W3:Y:S04]  /*159b0*/  LDL.LU R65, [R1+0x1320] ;  /* 0x0013200001417983 */ /* 0x001ee80000300800 */
[----:B------:R-:W-:Y:S04]  /*159c0*/  STS.U16 [R27+UR76+0x10b80], R23 ;  /* 0x010b80171b007988 */ /* 0x000fe8000800044c */
[----:B------:R-:W3:Y:S04]  /*159d0*/  LDL.LU R51, [R1+0x131c] ;  /* 0x00131c0001337983 */ /* 0x000ee80000300800 */
[----:B------:R-:W-:Y:S04]  /*159e0*/  STS.U16 [R27+UR76+0xf80], R64 ;  /* 0x000f80401b007988 */ /* 0x000fe8000800044c */
[----:B-1----:R-:W3:Y:S04]  /*159f0*/  LDL.LU R43, [R1+0x1318] ;  /* 0x00131800012b7983 */ /* 0x002ee80000300800 */
[----:B--2---:R0:W-:Y:S04]  /*15a00*/  STS.U16 [R27+UR76+0x10f80], R59 ;  /* 0x010f803b1b007988 */ /* 0x0041e8000800044c */
[----:B0-----:R-:W2:Y:S04]  /*15a10*/  LDL.LU R59, [R1+0x1314] ;  /* 0x00131400013b7983 */ /* 0x001ea80000300800 */
[----:B------:R-:W2:Y:S04]  /*15a20*/  LDL.LU R28, [R1+0x1310] ;  /* 0x00131000011c7983 */ /* 0x000ea80000300800 */
[----:B------:R-:W2:Y:S04]  /*15a30*/  LDL.LU R50, [R1+0x130c] ;  /* 0x00130c0001327983 */ /* 0x000ea80000300800 */
[----:B----4-:R0:W-:Y:S04]  /*15a40*/  STS.U16 [R27+UR76+0x1380], R18 ;  /* 0x001380121b007988 */ /* 0x0101e8000800044c */
[----:B0-----:R-:W4:Y:S04]  /*15a50*/  LDL.LU R18, [R1+0x1308] ;  /* 0x0013080001127983 */ /* 0x001f280000300800 */
[----:B------:R-:W4:Y:S04]  /*15a60*/  LDL.LU R61, [R1+0x1304] ;  /* 0x00130400013d7983 */ /* 0x000f280000300800 */
[----:B------:R-:W4:Y:S04]  /*15a70*/  LDL.LU R60, [R1+0x1300] ;  /* 0x00130000013c7983 */ /* 0x000f280000300800 */
[----:B------:R-:W4:Y:S04]  /*15a80*/  LDL.LU R46, [R1+0x12fc] ;  /* 0x0012fc00012e7983 */ /* 0x000f280000300800 */
[----:B---3--:R0:W-:Y:S04]  /*15a90*/  STS.U16 [R27+UR76+0x11380], R54 ;  /* 0x011380361b007988 */ /* 0x0081e8000800044c */
[----:B------:R-:W3:Y:S04]  /*15aa0*/  LDL.LU R23, [R1+0x12f8] ;  /* 0x0012f80001177983 */ /* 0x000ee80000300800 */
[----:B0-----:R-:W3:Y:S04]  /*15ab0*/  LDL.LU R54, [R1+0x12f4] ;  /* 0x0012f40001367983 */ /* 0x001ee80000300800 */
[----:B------:R0:W-:Y:S04]  /*15ac0*/  STS.U16 [R27+UR76+0x1780], R19 ;  /* 0x001780131b007988 */ /* 0x0001e8000800044c */
[----:B0-----:R-:W3:Y:S04]  /*15ad0*/  LDL.LU R19, [R1+0x12f0] ;  /* 0x0012f00001137983 */ /* 0x001ee80000300800 */
[----:B------:R0:W-:Y:S04]  /*15ae0*/  STS.U16 [R27+UR76+0x11780], R22 ;  /* 0x011780161b007988 */ /* 0x0001e8000800044c */
[----:B------:R-:W3:Y:S04]  /*15af0*/  LDL.LU R64, [R1+0x12ec] ;  /* 0x0012ec0001407983 */ /* 0x000ee80000300800 */
[----:B------:R1:W-:Y:S04]  /*15b00*/  STS.U16 [R27+UR76+0x1b80], R33 ;  /* 0x001b80211b007988 */ /* 0x0003e8000800044c */
[----:B0-----:R-:W3:Y:S04]  /*15b10*/  LDL.LU R22, [R1+0x12e8] ;  /* 0x0012e80001167983 */ /* 0x001ee80000300800 */
[----:B------:R-:W-:Y:S04]  /*15b20*/  STS.U16 [R27+UR76+0x11b80], R92 ;  /* 0x011b805c1b007988 */ /* 0x000fe8000800044c */
[----:B------:R-:W-:Y:S04]  /*15b30*/  STS.U16 [R27+UR76+0x1f80], R57 ;  /* 0x001f80391b007988 */ /* 0x000fe8000800044c */
[----:B------:R-:W-:Y:S04]  /*15b40*/  STS.U16 [R27+UR76+0x11f80], R58 ;  /* 0x011f803a1b007988 */ /* 0x000fe8000800044c */
[----:B------:R-:W-:Y:S04]  /*15b50*/  STS.U16 [R27+UR76+0x2380], R91 ;  /* 0x0023805b1b007988 */ /* 0x000fe8000800044c */
[----:B------:R0:W-:Y:S04]  /*15b60*/  STS.U16 [R27+UR76+0x12380], R32 ;  /* 0x012380201b007988 */ /* 0x0001e8000800044c */
[----:B-1----:R-:W3:Y:S04]  /*15b70*/  LDL.LU R33, [R1+0x12e4] ;  /* 0x0012e40001217983 */ /* 0x002ee80000300800 */
[----:B------:R-:W-:Y:S04]  /*15b80*/  STS.U16 [R27+UR76+0x2780], R29 ;  /* 0x0027801d1b007988 */ /* 0x000fe8000800044c */
[----:B0-----:R-:W3:Y:S04]  /*15b90*/  LDL.LU R32, [R1+0x12e0] ;  /* 0x0012e00001207983 */ /* 0x001ee80000300800 */
[----:B------:R0:W-:Y:S04]  /*15ba0*/  STS.U16 [R27+UR76+0x12780], R65 ;  /* 0x012780411b007988 */ /* 0x0001e8000800044c */
[----:B------:R1:W-:Y:S04]  /*15bb0*/  STS.U16 [R27+UR76+0x2b80], R51 ;  /* 0x002b80331b007988 */ /* 0x0003e8000800044c */
[----:B0-----:R-:W3:Y:S04]  /*15bc0*/  LDL.LU R65, [R1+0x12dc] ;  /* 0x0012dc0001417983 */ /* 0x001ee80000300800 */
[----:B------:R0:W-:Y:S04]  /*15bd0*/  STS.U16 [R27+UR76+0x12b80], R43 ;  /* 0x012b802b1b007988 */ /* 0x0001e8000800044c */
[----:B-1----:R-:W3:Y:S04]  /*15be0*/  LDL.LU R51, [R1+0x12d8] ;  /* 0x0012d80001337983 */ /* 0x002ee80000300800 */
[----:B0-----:R-:W3:Y:S04]  /*15bf0*/  LDL.LU R43, [R1+0x12d4] ;  /* 0x0012d400012b7983 */ /* 0x001ee80000300800 */
[----:B--2---:R0:W-:Y:S04]  /*15c00*/  STS.U16 [R27+UR76+0x2f80], R59 ;  /* 0x002f803b1b007988 */ /* 0x0041e8000800044c */
[----:B------:R-:W-:Y:S04]  /*15c10*/  STS.U16 [R27+UR76+0x12f80], R28 ;  /* 0x012f801c1b007988 */ /* 0x000fe8000800044c */
[----:B------:R-:W-:Y:S04]  /*15c20*/  STS.U16 [R27+UR76+0x3380], R50 ;  /* 0x003380321b007988 */ /* 0x000fe8000800044c */
[----:B0-----:R-:W2:Y:S04]  /*15c30*/  LDL.LU R59, [R1+0x12d0] ;  /* 0x0012d000013b7983 */ /* 0x001ea80000300800 */
[----:B----4-:R0:W-:Y:S04]  /*15c40*/  STS.U16 [R27+UR76+0x13380], R18 ;  /* 0x013380121b007988 */ /* 0x0101e8000800044c */
[----:B------:R-:W-:Y:S04]  /*15c50*/  STS.U16 [R27+UR76+0x3780], R61 ;  /* 0x0037803d1b007988 */ /* 0x000fe8000800044c */
[----:B------:R-:W-:Y:S04]  /*15c60*/  STS.U16 [R27+UR76+0x13780], R60 ;  /* 0x0137803c1b007988 */ /* 0x000fe8000800044c */
[----:B------:R-:W-:Y:S04]  /*15c70*/  STS.U16 [R27+UR76+0x3b80], R46 ;  /* 0x003b802e1b007988 */ /* 0x000fe8000800044c */
[----:B0-----:R-:W4:Y:S04]  /*15c80*/  LDL.LU R18, [R1+0x12cc] ;  /* 0x0012cc0001127983 */ /* 0x001f280000300800 */
[----:B---3--:R-:W-:Y:S04]  /*15c90*/  STS.U16 [R27+UR76+0x13b80], R23 ;  /* 0x013b80171b007988 */ /* 0x008fe8000800044c */
[----:B------:R0:W-:Y:S04]  /*15ca0*/  STS.U16 [R27+UR76+0x3f80], R54 ;  /* 0x003f80361b007988 */ /* 0x0001e8000800044c */
[----:B0-----:R-:W3:Y:S04]  /*15cb0*/  LDL.LU R54, [R1+0x12c8] ;  /* 0x0012c80001367983 */ /* 0x001ee80000300800 */
[----:B------:R0:W-:Y:S04]  /*15cc0*/  STS.U16 [R27+UR76+0x13f80], R19 ;  /* 0x013f80131b007988 */ /* 0x0001e8000800044c */
[----:B0-----:R-:W3:Y:S04]  /*15cd0*/  LDL.LU R19, [R1+0x12c4] ;  /* 0x0012c40001137983 */ /* 0x001ee80000300800 */
[----:B------:R-:W-:Y:S04]  /*15ce0*/  STS.U16 [R27+UR76+0x4380], R64 ;  /* 0x004380401b007988 */ /* 0x000fe8000800044c */
[----:B------:R0:W-:Y:S04]  /*15cf0*/  STS.U16 [R27+UR76+0x14380], R22 ;  /* 0x014380161b007988 */ /* 0x0001e8000800044c */
[----:B0-----:R-:W3:Y:S04]  /*15d00*/  LDL.LU R22, [R1+0x12c0] ;  /* 0x0012c00001167983 */ /* 0x001ee80000300800 */
        /* <DEDUP_REMOVED lines=8> */
[----:B------:R-:W3:Y:S04]  /*15d90*/  LDL.LU R64, [R1+0x12a4] ;  /* 0x0012a40001407983 */ /* 0x000ee80000300800 */
[----:B0-----:R-:W3:Y:S04]  /*15da0*/  LDL.LU R33, [R1+0x12a0] ;  /* 0x0012a00001217983 */ /* 0x001ee80000300800 */
[----:B------:R-:W-:Y:S04]  /*15db0*/  STS.U16 [R27+UR76+0x4b80], R65 ;  /* 0x004b80411b007988 */ /* 0x000fe8000800044c */
[----:B-1----:R-:W3:Y:S04]  /*15dc0*/  LDL.LU R32, [R1+0x129c] ;  /* 0x00129c0001207983 */ /* 0x002ee80000300800 */
[----:B------:R-:W-:Y:S04]  /*15dd0*/  STS.U16 [R27+UR76+0x14b80], R51 ;  /* 0x014b80331b007988 */ /* 0x000fe8000800044c */
[----:B------:R0:W-:Y:S04]  /*15de0*/  STS.U16 [R27+UR76+0x4f80], R43 ;  /* 0x004f802b1b007988 */ /* 0x0001e8000800044c */
[----:B0-----:R-:W3:Y:S04]  /*15df0*/  LDL.LU R43, [R1+0x1298] ;  /* 0x00129800012b7983 */ /* 0x001ee80000300800 */
[----:B------:R-:W3:Y:S04]  /*15e00*/  LDL.LU R29, [R1+0x1294] ;  /* 0x00129400011d7983 */ /* 0x000ee80000300800 */
[----:B------:R-:W3:Y:S04]  /*15e10*/  LDL.LU R46, [R1+0x1290] ;  /* 0x00129000012e7983 */ /* 0x000ee80000300800 */
[----:B--2---:R0:W-:Y:S04]  /*15e20*/  STS.U16 [R27+UR76+0x14f80], R59 ;  /* 0x014f803b1b007988 */ /* 0x0041e8000800044c */
[----:B0-----:R-:W2:Y:S04]  /*15e30*/  LDL.LU R59, [R1+0x128c] ;  /* 0x00128c00013b7983 */ /* 0x001ea80000300800 */
[----:B------:R-:W2:Y:S04]  /*15e40*/  LDL.LU R60, [R1+0x1288] ;  /* 0x00128800013c7983 */ /* 0x000ea80000300800 */
[----:B------:R-:W2:Y:S04]  /*15e50*/  LDL.LU R61, [R1+0x1284] ;  /* 0x00128400013d7983 */ /* 0x000ea80000300800 */
[----:B------:R-:W2:Y:S04]  /*15e60*/  LDL.LU R23, [R1+0x1280] ;  /* 0x0012800001177983 */ /* 0x000ea80000300800 */
[----:B------:R-:W2:Y:S04]  /*15e70*/  LDL.LU R51, [R1+0x1274] ;  /* 0x0012740001337983 */ /* 0x000ea80000300800 */
[----:B----4-:R0:W-:Y:S04]  /*15e80*/  STS.U16 [R27+UR76+0x5380], R18 ;  /* 0x005380121b007988 */ /* 0x0101e8000800044c */
[----:B0-----:R-:W4:Y:S04]  /*15e90*/  LDL.LU R18, [R1+0x1270] ;  /* 0x0012700001127983 */ /* 0x001f280000300800 */
[----:B---3--:R0:W-:Y:S04]  /*15ea0*/  STS.U16 [R27+UR76+0x15380], R54 ;  /* 0x015380361b007988 */ /* 0x0081e8000800044c */
[----:B0-----:R-:W3:Y:S04]  /*15eb0*/  LDL.LU R54, [R1+0x11b8] ;  /* 0x0011b80001367983 */ /* 0x001ee80000300800 */
[----:B------:R0:W-:Y:S04]  /*15ec0*/  STS.U16 [R27+UR76+0x5780], R19 ;  /* 0x005780131b007988 */ /* 0x0001e8000800044c */
[----:B0-----:R-:W3:Y:S04]  /*15ed0*/  LDL.LU R19, [R1+0x11b4] ;  /* 0x0011b40001137983 */ /* 0x001ee80000300800 */
[----:B------:R-:W3:Y:S04]  /*15ee0*/  LDL.LU R65, [R1+0x1158] ;  /* 0x0011580001417983 */ /* 0x000ee80000300800 */
[----:B------:R0:W-:Y:S04]  /*15ef0*/  STS.U16 [R27+UR76+0x15780], R22 ;  /* 0x015780161b007988 */ /* 0x0001e8000800044c */
[----:B------:R1:W-:Y:S04]  /*15f00*/  STS.U16 [R27+UR76+0x5b80], R57 ;  /* 0x005b80391b007988 */ /* 0x0003e8000800044c */
[----:B------:R1:W-:Y:S04]  /*15f10*/  STS.U16 [R27+UR76+0x15b80], R58 ;  /* 0x015b803a1b007988 */ /* 0x0003e8000800044c */
[----:B0-----:R-:W3:Y:S04]  /*15f20*/  LDL.LU R22, [R1+0x1128] ;  /* 0x0011280001167983 */ /* 0x001ee80000300800 */
[----:B-1----:R0:W5:Y:S04]  /*15f30*/  LDL.LU R57, [R1+0x2048] ;  /* 0x0020480001397983 */ /* 0x0021680000300800 */
[----:B------:R1:W-:Y:S04]  /*15f40*/  STS.U16 [R27+UR76+0x5f80], R91 ;  /* 0x005f805b1b007988 */ /* 0x0003e8000800044c */
[----:B------:R-:W3:Y:S04]  /*15f50*/  LDL.LU R58, [R1+0x2044] ;  /* 0x00204400013a7983 */ /* 0x000ee80000300800 */
[----:B------:R0:W-:Y:S04]  /*15f60*/  STS.U16 [R27+UR76+0x15f80], R50 ;  /* 0x015f80321b007988 */ /* 0x0001e8000800044c */
[----:B-1----:R-:W3:Y:S04]  /*15f70*/  LDL.LU R91, [R1+0x2040] ;  /* 0x00204000015b7983 */ /* 0x002ee80000300800 */
[----:B------:R1:W-:Y:S04]  /*15f80*/  STS.U16 [R27+UR76+0x6380], R92 ;  /* 0x0063805c1b007988 */ /* 0x0003e8000800044c */
[----:B0-----:R-:W3:Y:S04]  /*15f90*/  LDL.LU R50, [R1+0x203c] ;  /* 0x00203c0001327983 */ /* 0x001ee80000300800 */
[----:B------:R0:W-:Y:S04]  /*15fa0*/  STS.U16 [R27+UR76+0x16380], R28 ;  /* 0x0163801c1b007988 */ /* 0x0001e8000800044c */
[----:B-1----:R-:W3:Y:S04]  /*15fb0*/  LDL.LU R92, [R1+0x10f8] ;  /* 0x0010f800015c7983 */ /* 0x002ee80000300800 */
[----:B------:R1:W-:Y:S04]  /*15fc0*/  STS.U16 [R27+UR76+0x6780], R64 ;  /* 0x006780401b007988 */ /* 0x0003e8000800044c */
[----:B0-----:R0:W5:Y:S04]  /*15fd0*/  LDL.LU R28, [R1+0x2038] ;  /* 0x00203800011c7983 */ /* 0x0011680000300800 */
[----:B------:R-:W-:Y:S04]  /*15fe0*/  STS.U16 [R27+UR76+0x16780], R33 ;  /* 0x016780211b007988 */ /* 0x000fe8000800044c */
[----:B------:R0:W-:Y:S04]  /*15ff0*/  STS.U16 [R27+UR76+0x6b80], R32 ;  /* 0x006b80201b007988 */ /* 0x0001e8000800044c */
[----:B-1----:R-:W3:Y:S04]  /*16000*/  LDL.LU R64, [R1+0x10d0] ;  /* 0x0010d00001407983 */ /* 0x002ee80000300800 */
[----:B------:R1:W-:Y:S04]  /*16010*/  STS.U16 [R27+UR76+0x16b80], R43 ;  /* 0x016b802b1b007988 */ /* 0x0003e8000800044c */
[----:B0-----:R-:W3:Y:S04]  /*16020*/  LDL.LU R32, [R1+0x10cc] ;  /* 0x0010cc0001207983 */ /* 0x001ee80000300800 */
[----:B------:R-:W3:Y:S04]  /*16030*/  LDL.LU R33, [R1+0x1150] ;  /* 0x0011500001217983 */ /* 0x000ee80000300800 */
[----:B-1----:R-:W3:Y:S04]  /*16040*/  LDL.LU R43, [R1+0x1120] ;  /* 0x00112000012b7983 */ /* 0x002ee80000300800 */
[----:B------:R0:W-:Y:S04]  /*16050*/  STS.U16 [R27+UR76+0x6f80], R29 ;  /* 0x006f801d1b007988 */ /* 0x0001e8000800044c */
[----:B------:R1:W-:Y:S04]  /*16060*/  STS.U16 [R27+UR76+0x16f80], R46 ;  /* 0x016f802e1b007988 */ /* 0x0003e8000800044c */
[----:B0-----:R0:W5:Y:S04]  /*16070*/  LDL.LU R29, [R1+0x2034] ;  /* 0x00203400011d7983 */ /* 0x0011680000300800 */
[----:B-1----:R-:W3:Y:S04]  /*16080*/  LDL.LU R46, [R1+0x2030] ;  /* 0x00203000012e7983 */ /* 0x002ee80000300800 */
[----:B--2---:R1:W-:Y:S04]  /*16090*/  STS.U16 [R27+UR76+0x7380], R59 ;  /* 0x0073803b1b007988 */ /* 0x0043e8000800044c */
[----:B------:R2:W-:Y:S04]  /*160a0*/  STS.U16 [R27+UR76+0x17380], R60 ;  /* 0x0173803c1b007988 */ /* 0x0005e8000800044c */
[----:B------:R0:W-:Y:S04]  /*160b0*/  STS.U16 [R27+UR76+0x7780], R61 ;  /* 0x0077803d1b007988 */ /* 0x0001e8000800044c */
[----:B-1----:R-:W3:Y:S04]  /*160c0*/  LDL.LU R59, [R1+0x10f0] ;  /* 0x0010f000013b7983 */ /* 0x002ee80000300800 */
[----:B--2---:R1:W5:Y:S04]  /*160d0*/  LDL.LU R60, [R1+0x202c] ;  /* 0x00202c00013c7983 */ /* 0x0043680000300800 */
[----:B0-----:R1:W5:Y:S04]  /*160e0*/  LDL.LU R61, [R1+0x2028] ;  /* 0x00202800013d7983 */ /* 0x0013680000300800 */
[----:B------:R0:W-:Y:S04]  /*160f0*/  STS.U16 [R27+UR76+0x17780], R23 ;  /* 0x017780171b007988 */ /* 0x0001e8000800044c */
[----:B------:R2:W-:Y:S04]  /*16100*/  STS.U16 [R27+UR76+0x7b80], R51 ;  /* 0x007b80331b007988 */ /* 0x0005e8000800044c */
[----:B0-----:R-:W3:Y:S04]  /*16110*/  LDL.LU R23, [R1+0x2024] ;  /* 0x0020240001177983 */ /* 0x001ee80000300800 */
[----:B--2---:R-:W2:Y:S04]  /*16120*/  LDL.LU R51, [R1+0x2020] ;  /* 0x0020200001337983 */ /* 0x004ea80000300800 */
[----:B----4-:R0:W-:Y:S04]  /*16130*/  STS.U16 [R27+UR76+0x17b80], R18 ;  /* 0x017b80121b007988 */ /* 0x0101e8000800044c */
[----:B0-----:R-:W4:Y:S04]  /*16140*/  LDL.LU R18, [R1+0x1148] ;  /* 0x0011480001127983 */ /* 0x001f280000300800 */
[----:B---3--:R0:W-:Y:S04]  /*16150*/  STS.U16 [R27+UR76+0x7f80], R54 ;  /* 0x007f80361b007988 */ /* 0x0081e8000800044c */
[----:B0-----:R-:W3:Y:S04]  /*16160*/  LDL.LU R54, [R1+0x1118] ;  /* 0x0011180001367983 */ /* 0x001ee80000300800 */
[----:B------:R0:W-:Y:S04]  /*16170*/  STS.U16 [R27+UR76+0x17f80], R19 ;  /* 0x017f80131b007988 */ /* 0x0001e8000800044c */
[----:B0-----:R-:W3:Y:S04]  /*16180*/  LDL.LU R27, [R1+0x201c] ;  /* 0x00201c00011b7983 */ /* 0x001ee80000300800 */
[----:B------:R-:W4:Y:S04]  /*16190*/  LDL.LU R19, [R1+0x2018] ;  /* 0x0020180001137983 */ /* 0x000f280000300800 */
[----:B------:R-:W-:Y:S04]  /*161a0*/  STS.U16 [R2+UR76+0x40400], R22 ;  /* 0x0404001602007988 */ /* 0x000fe8000800044c */
[----:B------:R-:W-:Y:S04]  /*161b0*/  STS.U16 [R2+UR76+0x40800], R92 ;  /* 0x0408005c02007988 */ /* 0x000fe8000800044c */
[----:B------:R-:W-:Y:S04]  /*161c0*/  STS.U16 [R2+UR76+0x40c00], R64 ;  /* 0x040c004002007988 */ /* 0x000fe8000800044c */
[----:B--2---:R-:W-:Y:S04]  /*161d0*/  STS.U16 [R2+UR76+0x42800], R51 ;  /* 0x0428003302007988 */ /* 0x004fe8000800044c */
[----:B---3--:R-:W-:Y:S04]  /*161e0*/  STS.U16 [R2+UR76+0x42400], R27 ;  /* 0x0424001b02007988 */ /* 0x008fe8000800044c */
[----:B----4-:R0:W-:Y:S04]  /*161f0*/  STS.U16 [R2+UR76+0x42000], R19 ;  /* 0x0420001302007988 */ /* 0x0101e8000800044c */
[----:B0-----:R-:W2:Y:S04]  /*16200*/  LDL.LU R19, [R1+0x10e8] ;  /* 0x0010e80001137983 */ /* 0x001ea80000300800 */
[----:B------:R-:W3:Y:S04]  /*16210*/  LDL.LU R22, [R1+0x10c0] ;  /* 0x0010c00001167983 */ /* 0x000ee80000300800 */
[----:B------:R-:W4:Y:S04]  /*16220*/  LDL.LU R27, [R1+0x1140] ;  /* 0x00114000011b7983 */ /* 0x000f280000300800 */
[----:B------:R-:W2:Y:S04]  /*16230*/  LDL.LU R92, [R1+0x1110] ;  /* 0x00111000015c7983 */ /* 0x000ea80000300800 */
[----:B------:R-:W2:Y:S04]  /*16240*/  LDL.LU R51, [R1+0x10e0] ;  /* 0x0010e00001337983 */ /* 0x000ea80000300800 */
[----:B------:R-:W2:Y:S04]  /*16250*/  LDL.LU R64, [R1+0x2014] ;  /* 0x0020140001407983 */ /* 0x000ea80000300800 */
[----:B------:R0:W-:Y:S04]  /*16260*/  STS.U16 [R2+UR76+0x40000], R65 ;  /* 0x0400004102007988 */ /* 0x0001e8000800044c */
[----:B------:R1:W-:Y:S01]  /*16270*/  STS.U16 [R2+UR76+0x42c00], R32 ;  /* 0x042c002002007988 */ /* 0x0003e2000800044c */
[----:B0-----:R-:W-:-:S03]  /*16280*/  LOP3.LUT R65, R2, 0x10, RZ, 0x3c, !PT ;  /* 0x0000001002417812 */ /* 0x001fc600078e3cff */
[----:B-1----:R0:W5:Y:S04]  /*16290*/  LDL.LU R32, [R1+0x2010] ;  /* 0x0020100001207983 */ /* 0x0021680000300800 */
[----:B------:R1:W-:Y:S04]  /*162a0*/  STS.U16 [R65+UR76+0x40080], R33 ;  /* 0x0400802141007988 */ /* 0x0003e8000800044c */
[----:B-1----:R0:W5:Y:S04]  /*162b0*/  LDL.LU R33, [R1+0x200c] ;  /* 0x00200c0001217983 */ /* 0x0021680000300800 */
[----:B--2---:R1:W-:Y:S04]  /*162c0*/  STS.U16 [R65+UR76+0x42080], R64 ;  /* 0x0420804041007988 */ /* 0x0043e8000800044c */
[----:B------:R2:W-:Y:S04]  /*162d0*/  STS.U16 [R65+UR76+0x40480], R43 ;  /* 0x0404802b41007988 */ /* 0x0005e8000800044c */
[----:B------:R-:W-:Y:S04]  /*162e0*/  STS.U16 [R65+UR76+0x42480], R23 ;  /* 0x0424801741007988 */ /* 0x000fe8000800044c */
[----:B-1----:R0:W5:Y:S04]  /*162f0*/  LDL.LU R64, [R1+0x2008] ;  /* 0x0020080001407983 */ /* 0x0021680000300800 */
[----:B--2---:R-:W2:Y:S04]  /*16300*/  LDL.LU R43, [R1+0x1138] ;  /* 0x00113800012b7983 */ /* 0x004ea80000300800 */
[----:B------:R1:W-:Y:S04]  /*16310*/  STS.U16 [R65+UR76+0x40880], R59 ;  /* 0x0408803b41007988 */ /* 0x0003e8000800044c */
[----:B------:R0:W-:Y:S04]  /*16320*/  STS.U16 [R65+UR76+0x42880], R46 ;  /* 0x0428802e41007988 */ /* 0x0001e8000800044c */
[----:B-1----:R-:W2:Y:S04]  /*16330*/  LDL.LU R59, [R1+0x1108] ;  /* 0x00110800013b7983 */ /* 0x002ea80000300800 */
[----:B0-----:R-:W2:Y:S01]  /*16340*/  LDL.LU R46, [R1+0x2004] ;  /* 0x00200400012e7983 */ /* 0x001ea20000300800 */
[----:B------:R-:W-:-:S03]  /*16350*/  LOP3.LUT R23, R2, 0x20, RZ, 0x3c, !PT ;  /* 0x0000002002177812 */ /* 0x000fc600078e3cff */
[----:B--2---:R0:W-:Y:S04]  /*16360*/  STS.U16 [R65+UR76+0x40c80], R46 ;  /* 0x040c802e41007988 */ /* 0x0041e8000800044c */
[----:B------:R1:W-:Y:S04]  /*16370*/  STS.U16 [R65+UR76+0x42c80], R50 ;  /* 0x042c803241007988 */ /* 0x0003e8000800044c */
[----:B------:R2:W-:Y:S04]  /*16380*/  STS.U16 [R23+UR76+0x40100], R18 ;  /* 0x0401001217007988 */ /* 0x0005e8000800044c */
[----:B0-----:R-:W4:Y:S04]  /*16390*/  LDL.LU R46, [R1+0x10d8] ;  /* 0x0010d800012e7983 */ /* 0x001f280000300800 */
[----:B-1----:R0:W5:Y:S04]  /*163a0*/  LDL.LU R65, [R1+0x2000] ;  /* 0x0020000001417983 */ /* 0x0021680000300800 */
[----:B------:R-:W4:Y:S04]  /*163b0*/  LDL.LU R50, [R1+0x1ffc] ;  /* 0x001ffc0001327983 */ /* 0x000f280000300800 */
[----:B------:R-:W-:Y:S04]  /*163c0*/  STS.U16 [R23+UR76+0x42100], R91 ;  /* 0x0421005b17007988 */ /* 0x000fe8000800044c */
[----:B--2---:R0:W5:Y:S04]  /*163d0*/  LDL.LU R18, [R1+0x1ff8] ;  /* 0x001ff80001127983 */ /* 0x0041680000300800 */
[----:B------:R1:W-:Y:S04]  /*163e0*/  STS.U16 [R23+UR76+0x40500], R54 ;  /* 0x0405003617007988 */ /* 0x0003e8000800044c */
[----:B------:R2:W-:Y:S04]  /*163f0*/  STS.U16 [R23+UR76+0x42500], R58 ;  /* 0x0425003a17007988 */ /* 0x0005e8000800044c */
[----:B------:R0:W-:Y:S04]  /*16400*/  STS.U16 [R23+UR76+0x40900], R19 ;  /* 0x0409001317007988 */ /* 0x0001e8000800044c */
[----:B-1----:R-:W4:Y:S04]  /*16410*/  LDL.LU R54, [R1+0x1130] ;  /* 0x0011300001367983 */ /* 0x002f280000300800 */
[----:B--2---:R-:W2:Y:S04]  /*16420*/  LDL.LU R58, [R1+0x1100] ;  /* 0x00110000013a7983 */ /* 0x004ea80000300800 */
[----:B0-----:R0:W5:Y:S04]  /*16430*/  LDL.LU R19, [R1+0x1ff4] ;  /* 0x001ff40001137983 */ /* 0x0011680000300800 */
[----:B------:R1:W-:Y:S04]  /*16440*/  STS.U16 [R23+UR76+0x42900], R35 ;  /* 0x0429002317007988 */ /* 0x0003e8000800044c */
[----:B-1----:R-:W2:Y:S01]  /*16450*/  LDL.LU R35, [R1+0x1ff0] ;  /* 0x001ff00001237983 */ /* 0x002ea20000300800 */
[----:B------:R-:W-:-:S03]  /*16460*/  LOP3.LUT R91, R2, 0x30, RZ, 0x3c, !PT ;  /* 0x00000030025b7812 */ /* 0x000fc600078e3cff */
[----:B---3--:R1:W-:Y:S04]  /*16470*/  STS.U16 [R23+UR76+0x40d00], R22 ;  /* 0x040d001617007988 */ /* 0x0083e8000800044c */
[----:B------:R3:W-:Y:S04]  /*16480*/  STS.U16 [R23+UR76+0x42d00], R26 ;  /* 0x042d001a17007988 */ /* 0x0007e8000800044c */
[----:B----4-:R4:W-:Y:S04]  /*16490*/  STS.U16 [R91+UR76+0x40180], R27 ;  /* 0x0401801b5b007988 */ /* 0x0109e8000800044c */
[----:B-1----:R0:W5:Y:S04]  /*164a0*/  LDL.LU R22, [R1+0x1fec] ;  /* 0x001fec0001167983 */ /* 0x0021680000300800 */
[----:B---3--:R0:W5:Y:S04]  /*164b0*/  LDL.LU R23, [R1+0x1fe8] ;  /* 0x001fe80001177983 */ /* 0x0081680000300800 */
[----:B------:R1:W-:Y:S04]  /*164c0*/  STS.U16 [R91+UR76+0x42180], R30 ;  /* 0x0421801e5b007988 */ /* 0x0003e8000800044c */
[----:B------:R0:W5:Y:S04]  /*164d0*/  LDL.LU R26, [R1+0x1fe4] ;  /* 0x001fe400011a7983 */ /* 0x0001680000300800 */
[----:B------:R-:W-:Y:S04]  /*164e0*/  STS.U16 [R91+UR76+0x40580], R92 ;  /* 0x0405805c5b007988 */ /* 0x000fe8000800044c */
[----:B----4-:R0:W5:Y:S04]  /*164f0*/  LDL.LU R27, [R1+0x1fe0] ;  /* 0x001fe000011b7983 */ /* 0x0101680000300800 */
[----:B------:R3:W-:Y:S04]  /*16500*/  STS.U16 [R91+UR76+0x42580], R31 ;  /* 0x0425801f5b007988 */ /* 0x0007e8000800044c */
[----:B-1----:R0:W5:Y:S04]  /*16510*/  LDL.LU R30, [R1+0x1fdc] ;  /* 0x001fdc00011e7983 */ /* 0x0021680000300800 */
[----:B------:R1:W-:Y:S04]  /*16520*/  STS.U16 [R91+UR76+0x40980], R51 ;  /* 0x040980335b007988 */ /* 0x0003e8000800044c */
[----:B---3--:R0:W5:Y:S04]  /*16530*/  LDL.LU R31, [R1+0x1fd8] ;  /* 0x001fd800011f7983 */ /* 0x0081680000300800 */
[----:B------:R-:W3:Y:S01]  /*16540*/  LDL.LU R92, [R1+0x117c] ;  /* 0x00117c00015c7983 */ /* 0x000ee20000300800 */
[----:B-1----:R-:W-:-:S03]  /*16550*/  LOP3.LUT R51, R2, 0x40, RZ, 0x3c, !PT ;  /* 0x0000004002337812 */ /* 0x002fc600078e3cff */
[----:B------:R1:W-:Y:S04]  /*16560*/  STS.U16 [R91+UR76+0x42980], R34 ;  /* 0x042980225b007988 */ /* 0x0003e8000800044c */
[----:B-1----:R0:W5:Y:S04]  /*16570*/  LDL.LU R34, [R1+0x1fd4] ;  /* 0x001fd40001227983 */ /* 0x0021680000300800 */
[----:B--2---:R1:W-:Y:S04]  /*16580*/  STS.U16 [R91+UR76+0x40d80], R35 ;  /* 0x040d80235b007988 */ /* 0x0043e8000800044c */
[----:B------:R2:W-:Y:S04]  /*16590*/  STS.U16 [R91+UR76+0x42d80], R42 ;  /* 0x042d802a5b007988 */ /* 0x0005e8000800044c */
[----:B------:R4:W-:Y:S04]  /*165a0*/  STS.U16 [R51+UR76+0x40200], R43 ;  /* 0x0402002b33007988 */ /* 0x0009e8000800044c */
[----:B-1----:R0:W5:Y:S04]  /*165b0*/  LDL.LU R35, [R1+0x1fd0] ;  /* 0x001fd00001237983 */ /* 0x0021680000300800 */
[----:B--2---:R-:W2:Y:S04]  /*165c0*/  LDL.LU R91, [R1+0x1fcc] ;  /* 0x001fcc00015b7983 */ /* 0x004ea80000300800 */
[----:B------:R0:W5:Y:S04]  /*165d0*/  LDL.LU R42, [R1+0x1fc8] ;  /* 0x001fc800012a7983 */ /* 0x0001680000300800 */
[----:B----4-:R0:W5:Y:S04]  /*165e0*/  LDL.LU R43, [R1+0x1fc4] ;  /* 0x001fc400012b7983 */ /* 0x0101680000300800 */
[----:B------:R1:W-:Y:S04]  /*165f0*/  STS.U16 [R51+UR76+0x42200], R82 ;  /* 0x0422005233007988 */ /* 0x0003e8000800044c */
[----:B------:R4:W-:Y:S04]  /*16600*/  STS.U16 [R51+UR76+0x40600], R59 ;  /* 0x0406003b33007988 */ /* 0x0009e8000800044c */
[----:B-1----:R-:W2:Y:S04]  /*16610*/  LDL.LU R82, [R1+0x11a0] ;  /* 0x0011a00001527983 */ /* 0x002ea80000300800 */
[----:B----4-:R-:W4:Y:S04]  /*16620*/  LDL.LU R59, [R1+0x1fc0] ;  /* 0x001fc000013b7983 */ /* 0x010f280000300800 */
[----:B------:R1:W-:Y:S04]  /*16630*/  STS.U16 [R51+UR76+0x42600], R66 ;  /* 0x0426004233007988 */ /* 0x0003e8000800044c */
[----:B------:R0:W-:Y:S04]  /*16640*/  STS.U16 [R51+UR76+0x40a00], R46 ;  /* 0x040a002e33007988 */ /* 0x0001e8000800044c */
[----:B------:R3:W-:Y:S01]  /*16650*/  STS.U16 [R51+UR76+0x42a00], R47 ;  /* 0x042a002f33007988 */ /* 0x0007e2000800044c */
[----:B-1----:R-:W-:-:S03]  /*16660*/  LOP3.LUT R66, R2, 0x50, RZ, 0x3c, !PT ;  /* 0x0000005002427812 */ /* 0x002fc600078e3cff */
[----:B------:R1:W-:Y:S04]  /*16670*/  STS.U16 [R51+UR76+0x40e00], R50 ;  /* 0x040e003233007988 */ /* 0x0003e8000800044c */
[----:B0-----:R0:W5:Y:S04]  /*16680*/  LDL.LU R46, [R1+0x1fbc] ;  /* 0x001fbc00012e7983 */ /* 0x0011680000300800 */
[----:B---3--:R0:W5:Y:S04]  /*16690*/  LDL.LU R47, [R1+0x1fb8] ;  /* 0x001fb800012f7983 */ /* 0x0081680000300800 */
[----:B------:R3:W-:Y:S04]  /*166a0*/  STS.U16 [R51+UR76+0x42e00], R3 ;  /* 0x042e000333007988 */ /* 0x0007e8000800044c */
[----:B-1----:R0:W5:Y:S04]  /*166b0*/  LDL.LU R50, [R1+0x1fb4] ;  /* 0x001fb40001327983 */ /* 0x0021680000300800 */
[----:B------:R1:W-:Y:S04]  /*166c0*/  STS.U16 [R66+UR76+0x40280], R54 ;  /* 0x0402803642007988 */ /* 0x0003e8000800044c */
[----:B---3--:R0:W5:Y:S04]  /*166d0*/  LDL.LU R51, [R1+0x1fb0] ;  /* 0x001fb00001337983 */ /* 0x0081680000300800 */
[----:B------:R3:W-:Y:S04]  /*166e0*/  STS.U16 [R66+UR76+0x42280], R55 ;  /* 0x0422803742007988 */ /* 0x0007e8000800044c */
[----:B------:R-:W2:Y:S04]  /*166f0*/  LDL.LU R3, [R1+0x1190] ;  /* 0x0011900001037983 */ /* 0x000ea80000300800 */
[----:B------:R0:W-:Y:S04]  /*16700*/  STS.U16 [R66+UR76+0x40680], R58 ;  /* 0x0406803a42007988 */ /* 0x0001e8000800044c */
[----:B-1----:R1:W5:Y:S04]  /*16710*/  LDL.LU R54, [R1+0x1fac] ;  /* 0x001fac0001367983 */ /* 0x0023680000300800 */
[----:B------:R1:W-:Y:S04]  /*16720*/  STS.U16 [R66+UR76+0x42680], R78 ;  /* 0x0426804e42007988 */ /* 0x0003e8000800044c */
[----:B---3--:R3:W5:Y:S04]  /*16730*/  LDL.LU R55, [R1+0x1fa8] ;  /* 0x001fa80001377983 */ /* 0x0087680000300800 */
[----:B0-----:R3:W5:Y:S01]  /*16740*/  LDL.LU R58, [R1+0x1fa4] ;  /* 0x001fa400013a7983 */ /* 0x0017620000300800 */
[----:B-1----:R-:W-:-:S03]  /*16750*/  LOP3.LUT R78, R2, 0x60, RZ, 0x3c, !PT ;  /* 0x00000060024e7812 */ /* 0x002fc600078e3cff */
[----:B----4-:R0:W-:Y:S04]  /*16760*/  STS.U16 [R66+UR76+0x40a80], R59 ;  /* 0x040a803b42007988 */ /* 0x0101e8000800044c */
[----:B------:R1:W-:Y:S04]  /*16770*/  STS.U16 [R66+UR76+0x42a80], R62 ;  /* 0x042a803e42007988 */ /* 0x0003e8000800044c */
[----:B------:R4:W-:Y:S04]  /*16780*/  STS.U16 [R66+UR76+0x40e80], R63 ;  /* 0x040e803f42007988 */ /* 0x0009e8000800044c */
[----:B0-----:R3:W5:Y:S04]  /*16790*/  LDL.LU R59, [R1+0x1fa0] ;  /* 0x001fa000013b7983 */ /* 0x0017680000300800 */
[----:B-1----:R3:W5:Y:S04]  /*167a0*/  LDL.LU R62, [R1+0x1f9c] ;  /* 0x001f9c00013e7983 */ /* 0x0027680000300800 */
[----:B----4-:R3:W5:Y:S04]  /*167b0*/  LDL.LU R63, [R1+0x1f98] ;  /* 0x001f9800013f7983 */ /* 0x0107680000300800 */
[----:B------:R0:W-:Y:S04]  /*167c0*/  STS.U16 [R66+UR76+0x42e80], R67 ;  /* 0x042e804342007988 */ /* 0x0001e8000800044c */
[----:B------:R-:W-:Y:S04]  /*167d0*/  STS.U16 [R78+UR76+0x40300], R92 ;  /* 0x0403005c4e007988 */ /* 0x000fe8000800044c */
[----:B------:R1:W-:Y:S04]  /*167e0*/  STS.U16 [R78+UR76+0x42300], R74 ;  /* 0x0423004a4e007988 */ /* 0x0003e8000800044c */
[----:B0-----:R3:W5:Y:S04]  /*167f0*/  LDL.LU R66, [R1+0x1f94] ;  /* 0x001f940001427983 */ /* 0x0017680000300800 */
[----:B------:R3:W5:Y:S04]  /*16800*/  LDL.LU R67, [R1+0x1f90] ;  /* 0x001f900001437983 */ /* 0x0007680000300800 */
[----:B-1----:R3:W5:Y:S04]  /*16810*/  LDL.LU R74, [R1+0x1f8c] ;  /* 0x001f8c00014a7983 */ /* 0x0027680000300800 */
[----:B------:R-:W4:Y:S04]  /*16820*/  LDL.LU R92, [R1+0x1174] ;  /* 0x00117400015c7983 */ /* 0x000f280000300800 */
[----:B----4-:R-:W-:Y:S04]  /*16830*/  STS.U16 [R78+UR76+0x40700], R92 ;  /* 0x0407005c4e007988 */ /* 0x010fe8000800044c */
[----:B------:R0:W-:Y:S04]  /*16840*/  STS.U16 [R78+UR76+0x42700], R75 ;  /* 0x0427004b4e007988 */ /* 0x0001e8000800044c */
[----:B0-----:R3:W5:Y:S04]  /*16850*/  LDL.LU R75, [R1+0x1f88] ;  /* 0x001f8800014b7983 */ /* 0x0017680000300800 */
[----:B------:R-:W4:Y:S04]  /*16860*/  LDL.LU R92, [R1+0x1188] ;  /* 0x00118800015c7983 */ /* 0x000f280000300800 */
[----:B--2---:R-:W-:Y:S04]  /*16870*/  STS.U16 [R78+UR76+0x40b00], R91 ;  /* 0x040b005b4e007988 */ /* 0x004fe8000800044c */
[----:B------:R0:W-:Y:S02]  /*16880*/  STS.U16 [R78+UR76+0x42b00], R3 ;  /* 0x042b00034e007988 */ /* 0x0001e4000800044c */
[----:B0-----:R-:W0:Y:S02]  /*16890*/  LDC R3, c[0x0][0x3a0] ;  /* 0x0000e800ff037b82 */ /* 0x001e240000000800 */
[----:B0-----:R-:W-:-:S05]  /*168a0*/  VIADD R3, R3, 0xff ;  /* 0x000000ff03037836 */ /* 0x001fca0000000000 */
[----:B------:R-:W-:Y:S01]  /*168b0*/  SHF.R.S32.HI R3, RZ, 0x1f, R3 ;  /* 0x0000001fff037819 */ /* 0x000fe20000011403 */
[----:B----4-:R0:W-:Y:S02]  /*168c0*/  STS.U16 [R78+UR76+0x40f00], R92 ;  /* 0x040f005c4e007988 */ /* 0x0101e4000800044c */
[----:B0-----:R-:W0:Y:S02]  /*168d0*/  LDC R92, c[0x0][0x3a0] ;  /* 0x0000e800ff5c7b82 */ /* 0x001e240000000800 */
[----:B0-----:R-:W-:-:S05]  /*168e0*/  VIADD R92, R92, 0xff ;  /* 0x000000ff5c5c7836 */ /* 0x001fca0000000000 */
[----:B------:R-:W-:Y:S02]  /*168f0*/  LEA.HI R3, R3, R92, RZ, 0x8 ;  /* 0x0000005c03037211 */ /* 0x000fe400078f40ff */
[----:B------:R-:W2:Y:S01]  /*16900*/  LDL.LU R92, [R1+0x11a4] ;  /* 0x0011a400015c7983 */ /* 0x000ea20000300800 */
[----:B------:R-:W-:-:S03]  /*16910*/  LOP3.LUT R91, R2, 0x70, RZ, 0x3c, !PT ;  /* 0x00000070025b7812 */ /* 0x000fc600078e3cff */
[----:B------:R0:W-:Y:S04]  /*16920*/  STS.U16 [R78+UR76+0x42f00], R79 ;  /* 0x042f004f4e007988 */ /* 0x0001e8000800044c */
[----:B------:R1:W-:Y:S04]  /*16930*/  STS.U16 [R91+UR76+0x40380], R82 ;  /* 0x040380525b007988 */ /* 0x0003e8000800044c */
[----:B------:R4:W-:Y:S04]  /*16940*/  STS.U16 [R91+UR76+0x40780], R83 ;  /* 0x040780535b007988 */ /* 0x0009e8000800044c */
[----:B------:R0:W-:Y:S04]  /*16950*/  STS.U16 [R91+UR76+0x40b80], R86 ;  /* 0x040b80565b007988 */ /* 0x0001e8000800044c */
[----:B------:R0:W-:Y:S04]  /*16960*/  STS.U16 [R91+UR76+0x40f80], R87 ;  /* 0x040f80575b007988 */ /* 0x0001e8000800044c */
[----:B------:R0:W-:Y:S04]  /*16970*/  STS.U16 [R91+UR76+0x42380], R88 ;  /* 0x042380585b007988 */ /* 0x0001e8000800044c */
[----:B------:R1:W-:Y:S04]  /*16980*/  STS.U16 [R91+UR76+0x42780], R89 ;  /* 0x042780595b007988 */ /* 0x0003e8000800044c */
[----:B------:R1:W-:Y:S01]  /*16990*/  STS.U16 [R91+UR76+0x42b80], R90 ;  /* 0x042b805a5b007988 */ /* 0x0003e2000800044c */
[----:B------:R-:W-:-:S03]  /*169a0*/  SHF.R.S32.HI R3, RZ, 0x8, R3 ;  /* 0x00000008ff037819 */ /* 0x000fc60000011403 */
[----:B0-----:R3:W5:Y:S01]  /*169b0*/  LDL.LU R78, [R1+0x1f84] ;  /* 0x001f8400014e7983 */ /* 0x0017620000300800 */
[----:B------:R-:W-:-:S03]  /*169c0*/  VIMNMX R3, PT, PT, R3, 0x1, !PT ;  /* 0x0000000103037848 */ /* 0x000fc60007fe0100 */
[----:B------:R3:W5:Y:S04]  /*169d0*/  LDL.LU R79, [R1+0x1f80] ;  /* 0x001f8000014f7983 */ /* 0x0007680000300800 */
[----:B-1----:R3:W5:Y:S01]  /*169e0*/  LDL.LU R82, [R1+0x1f7c] ;  /* 0x001f7c0001527983 */ /* 0x0027620000300800 */
[----:B------:R-:W-:-:S03]  /*169f0*/  VIADD R3, R3, 0xffffffff ;  /* 0xffffffff03037836 */ /* 0x000fc60000000000 */
[----:B----4-:R3:W5:Y:S04]  /*16a00*/  LDL.LU R83, [R1+0x1f78] ;  /* 0x001f780001537983 */ /* 0x0107680000300800 */
[----:B------:R3:W5:Y:S04]  /*16a10*/  LDL.LU R86, [R1+0x1f74] ;  /* 0x001f740001567983 */ /* 0x0007680000300800 */
[----:B------:R3:W5:Y:S04]  /*16a20*/  LDL.LU R87, [R1+0x1f70] ;  /* 0x001f700001577983 */ /* 0x0007680000300800 */
[----:B------:R3:W5:Y:S04]  /*16a30*/  LDL.LU R88, [R1+0x1f6c] ;  /* 0x001f6c0001587983 */ /* 0x0007680000300800 */
[----:B------:R3:W5:Y:S04]  /*16a40*/  LDL.LU R89, [R1+0x1f68] ;  /* 0x001f680001597983 */ /* 0x0007680000300800 */
[----:B------:R3:W5:Y:S01]  /*16a50*/  LDL.LU R90, [R1+0x1f64] ;  /* 0x001f6400015a7983 */ /* 0x0007620000300800 */
[----:B------:R-:W-:-:S04]  /*16a60*/  IADD3.X R93, PT, PT, R93, 0x40004040, RZ, P1, !PT ;  /* 0x400040405d5d7810 */ /* 0x000fc80000ffe4ff */
[----:B------:R-:W-:Y:S02]  /*16a70*/  R2UR UR9, R93 ;  /* 0x000000005d0972ca */ /* 0x000fe400000e0000 */
[----:B------:R-:W-:Y:S01]  /*16a80*/  ISETP.NE.U32.AND P1, PT, R3, RZ, PT ;  /* 0x000000ff0300720c */ /* 0x000fe20003f25070 */
[----:B--2---:R0:W-:Y:S01]  /*16a90*/  STS.U16 [R91+UR76+0x42f80], R92 ;  /* 0x042f805c5b007988 */ /* 0x0041e2000800044c */
[----:B------:R1:W-:Y:S06]  /*16aa0*/  MEMBAR.ALL.CTA ;  /* 0x0000000000007992 */ /* 0x0003ec0000008000 */
[----:B-1----:R-:W1:Y:S01]  /*16ab0*/  FENCE.VIEW.ASYNC.S ;  /* 0x00000000000073c6 */ /* 0x002e620000000000 */
[----:B0-----:R-:W0:Y:S03]  /*16ac0*/  LDC R92, c[0x0][0x3a0] ;  /* 0x0000e800ff5c7b82 */ /* 0x001e260000000800 */
[----:B------:R3:W5:Y:S04]  /*16ad0*/  LDL.LU R91, [R1+0x1f60] ;  /* 0x001f6000015b7983 */ /* 0x0007680000300800 */
[----:B------:R3:W-:Y:S01]  /*16ae0*/  STL [R1+0x1f38], R3 ;  /* 0x001f380301007387 */ /* 0x0007e20000100800 */
[----:B0-----:R-:W-:Y:S01]  /*16af0*/  VIADD R92, R92, 0xff ;  /* 0x000000ff5c5c7836 */ /* 0x001fe20000000000 */
[----:B-1----:R-:W-:Y:S04]  /*16b00*/  BAR.SYNC.DEFER_BLOCKING 0x0 ;  /* 0x0000000000007b1d */ /* 0x002fe80000010000 */
[----:B------:R-:W-:-:S13]  /*16b10*/  ISETP.LT.OR P3, PT, R92, 0x100, P0 ;  /* 0x000001005c00780c */ /* 0x000fda0000761670 */
[----:B---3--:R-:W-:Y:S05]  /*16b20*/  @P3 BRA `(.L_x_6) ;  /* 0x0000000800983947 */ /* 0x008fea0003800000 */
[----:B------:R-:W-:Y:S01]  /*16b30*/  ELECT P3, URZ, PT ;  /* 0x0000000000ff782f */ /* 0x000fe20003860000 */
[----:B------:R0:W-:-:S12]  /*16b40*/  STL.64 [R1+0x1f60], R4 ;  /* 0x001f600401007387 */ /* 0x0001d80000100a00 */
[----:B------:R-:W-:Y:S01]  /*16b50*/  @P3 IMAD.MOV.U32 R93, RZ, RZ, 0x40004040 ;  /* 0x40004040ff5d3424 */ /* 0x000fe200078e00ff */
[----:B0-----:R-:W2:Y:S01]  /*16b60*/  LDL.LU.64 R4, [R1+0x10a0] ;  /* 0x0010a00001047983 */ /* 0x001ea20000300a00 */
[----:B------:R-:W-:-:S03]  /*16b70*/  IMAD.U32 R3, RZ, RZ, UR76 ;  /* 0x0000004cff037e24 */ /* 0x000fc6000f8e00ff */
[----:B------:R-:W-:Y:S02]  /*16b80*/  @P3 R2UR UR53, R93 ;  /* 0x000000005d3532ca */ /* 0x000fe400000e0000 */
[----:B------:R-:W3:Y:S01]  /*16b90*/  LDL.LU R93, [R1+0x1414] ;  /* 0x00141400015d7983 */ /* 0x000ee20000300800 */
[----:B------:R-:W-:-:S04]  /*16ba0*/  SHF.R.U32.HI R3, RZ, 0x4, R3 ;  /* 0x00000004ff037819 */ /* 0x000fc80000011603 */
[----:B------:R-:W-:-:S04]  /*16bb0*/  SGXT.U32 R3, R3, 0xe ;  /* 0x0000000e0303781a */ /* 0x000fc80000000000 */
[----:B------:R-:W-:-:S04]  /*16bc0*/  LOP3.LUT R92, R3, 0x8000000, RZ, 0xfc, !PT ;  /* 0x08000000035c7812 */ /* 0x000fc800078efcff */
[----:B------:R-:W-:-:S13]  /*16bd0*/  R2UR UR12, R92 ;  /* 0x000000005c0c72ca */ /* 0x000fda00000e0000 */
[----:B------:R-:W-:-:S05]  /*16be0*/  IMAD.U32 R92, RZ, RZ, UR12 ;  /* 0x0000000cff5c7e24 */ /* 0x000fca000f8e00ff */
[----:B------:R-:W-:Y:S01]  /*16bf0*/  @P3 R2UR UR52, R92 ;  /* 0x000000005c3432ca */ /* 0x000fe200000e0000 */
[----:B------:R-:W-:Y:S01]  /*16c00*/  UMOV UR32, 0x0 ;  /* 0x0000000000207882 */ /* 0x000fe20000000000 */
        /* <DEDUP_REMOVED lines=22> */
[----:B--2---:R-:W-:-:S02]  /*16d70*/  IMAD.MOV.U32 R5, RZ, RZ, RZ ;  /* 0x000000ffff057224 */ /* 0x004fc400078e00ff */
[----:B---3--:R-:W-:-:S03]  /*16d80*/  VIADD R92, R93, 0x40000 ;  /* 0x000400005d5c7836 */ /* 0x008fc60000000000 */
[----:B------:R-:W-:Y:S02]  /*16d90*/  @P3 MOV R93, R4 ;  /* 0x00000004005d3202 */ /* 0x000fe40000000f00 */
[----:B------:R0:W5:Y:S01]  /*16da0*/  LDL.LU.64 R4, [R1+0x1f60] ;  /* 0x001f600001047983 */ /* 0x0001620000300a00 */
[----:B------:R-:W-:-:S04]  /*16db0*/  SHF.R.U32.HI R92, RZ, 0x4, R92 ;  /* 0x00000004ff5c7819 */ /* 0x000fc8000001165c */
[----:B------:R-:W-:Y:S02]  /*16dc0*/  SGXT.U32 R92, R92, 0xe ;  /* 0x0000000e5c5c781a */ /* 0x000fe40000000000 */
[----:B------:R-:W-:Y:S02]  /*16dd0*/  @P3 R2UR UR12, R93 ;  /* 0x000000005d0c32ca */ /* 0x000fe400000e0000 */
[C---:B------:R-:W-:Y:S02]  /*16de0*/  R2UR UR14, R92.reuse ;  /* 0x000000005c0e72ca */ /* 0x040fe400000e0000 */
[----:B------:R-:W-:Y:S02]  /*16df0*/  IADD3 R92, P4, PT, R92, 0x2, RZ ;  /* 0x000000025c5c7810 */ /* 0x000fe40007f9e0ff */
[----:B------:R-:W-:Y:S02]  /*16e00*/  IADD3 R3, P3, PT, R3, 0x8000080, RZ ;  /* 0x0800008003037810 */ /* 0x000fe40007f7e0ff */
[----:B------:R-:W-:Y:S01]  /*16e10*/  R2UR UR28, R92 ;  /* 0x000000005c1c72ca */ /* 0x000fe200000e0000 */
[----:B------:R-:W-:Y:S01]  /*16e20*/  IMAD.MOV.U32 R92, RZ, RZ, RZ ;  /* 0x000000ffff5c7224 */ /* 0x000fe200078e00ff */
[----:B------:R-:W-:Y:S01]  /*16e30*/  R2UR UR58, R3 ;  /* 0x00000000033a72ca */ /* 0x000fe200000e0000 */
[----:B------:R-:W-:-:S03]  /*16e40*/  IMAD.MOV.U32 R3, RZ, RZ, RZ ;  /* 0x000000ffff037224 */ /* 0x000fc600078e00ff */
[----:B------:R-:W-:Y:S01]  /*16e50*/  IADD3.X R92, PT, PT, R92, 0x40004040, RZ, P3, !PT ;  /* 0x400040405c5c7810 */ /* 0x000fe20001ffe4ff */
[----:B------:R-:W-:Y:S01]  /*16e60*/  UTCHMMA gdesc[UR52], gdesc[UR14], tmem[UR5], tmem[UR32], idesc[UR33], !UPT ;  /* 0x00ff200e340075ea */ /* 0x000fe2000f800005 */
[----:B------:R-:W-:Y:S02]  /*16e70*/  IADD3.X R3, PT, PT, R3, 0x40004040, RZ, P4, !PT ;  /* 0x4000404003037810 */ /* 0x000fe400027fe4ff */
[----:B------:R-:W-:Y:S02]  /*16e80*/  R2UR UR59, R92 ;  /* 0x000000005c3b72ca */ /* 0x000fe400000e0000 */
[----:B------:R-:W-:-:S11]  /*16e90*/  R2UR UR29, R3 ;  /* 0x00000000031d72ca */ /* 0x000fd600000e0000 */
[----:B------:R-:W-:Y:S02]  /*16ea0*/  UIADD3.64 UR16, UPT, UPT, UR58, 0x80, URZ ;  /* 0x000000803a107897 */ /* 0x000fe4000fffe0ff */
[----:B------:R-:W-:Y:S02]  /*16eb0*/  UIADD3.64 UR22, UPT, UPT, UR28, 0x2, URZ ;  /* 0x000000021c167897 */ /* 0x000fe4000fffe0ff */
[----:B------:R-:W-:Y:S01]  /*16ec0*/  UTCHMMA gdesc[UR58], gdesc[UR28], tmem[UR5], tmem[UR34], idesc[UR35], UPT ;  /* 0x00ff221c3a0075ea */ /* 0x000fe2000b800005 */
[----:B------:R-:W-:Y:S02]  /*16ed0*/  UIADD3.64 UR38, UPT, UPT, UR28, 0x4, URZ ;  /* 0x000000041c267897 */ /* 0x000fe4000fffe0ff */
[----:B------:R-:W-:Y:S02]  /*16ee0*/  UIADD3.64 UR74, UPT, UPT, UR58, 0x100, URZ ;  /* 0x000001003a4a7897 */ /* 0x000fe4000fffe0ff */
[----:B------:R-:W-:Y:S02]  /*16ef0*/  UIADD3.64 UR30, UPT, UPT, UR28, 0xfe, URZ ;  /* 0x000000fe1c1e7897 */ /* 0x000fe4000fffe0ff */
[----:B------:R-:W-:Y:S01]  /*16f00*/  UIADD3.64 UR64, UPT, UPT, UR58, 0x180, URZ ;  /* 0x000001803a407897 */ /* 0x000fe2000fffe0ff */
[----:B------:R1:W-:Y:S01]  /*16f10*/  UTCHMMA gdesc[UR16], gdesc[UR22], tmem[UR5], tmem[UR48], idesc[UR49], UPT ;  /* 0x00ff3016100075ea */ /* 0x0003e2000b800005 */
[----:B------:R-:W-:-:S02]  /*16f20*/  UIADD3.64 UR72, UPT, UPT, UR28, 0x100, URZ ;  /* 0x000001001c487897 */ /* 0x000fc4000fffe0ff */
[----:B------:R-:W-:Y:S01]  /*16f30*/  UIADD3.64 UR70, UPT, UPT, UR58, 0x200, URZ ;  /* 0x000002003a467897 */ /* 0x000fe2000fffe0ff */
[----:B------:R2:W-:Y:S01]  /*16f40*/  UTCHMMA gdesc[UR74], gdesc[UR38], tmem[UR5], tmem[UR44], idesc[UR45], UPT ;  /* 0x00ff2c264a0075ea */ /* 0x0005e2000b800005 */
[----:B------:R-:W-:Y:S02]  /*16f50*/  UIADD3.64 UR62, UPT, UPT, UR28, 0x102, URZ ;  /* 0x000001021c3e7897 */ /* 0x000fe4000fffe0ff */
[----:B------:R-:W-:Y:S01]  /*16f60*/  UIADD3.64 UR56, UPT, UPT, UR28, 0x104, URZ ;  /* 0x000001041c387897 */ /* 0x000fe2000fffe0ff */
[----:B------:R3:W-:Y:S01]  /*16f70*/  UTCHMMA gdesc[UR64], gdesc[UR30], tmem[UR5], tmem[UR40], idesc[UR41], UPT ;  /* 0x00ff281e400075ea */ /* 0x0007e2000b800005 */
[----:B-1----:R-:W-:Y:S02]  /*16f80*/  UIADD3.64 UR16, UPT, UPT, UR58, 0x280, URZ ;  /* 0x000002803a107897 */ /* 0x002fe4000fffe0ff */
[----:B------:R-:W-:Y:S01]  /*16f90*/  UIADD3.64 UR32, UPT, UPT, UR58, 0x300, URZ ;  /* 0x000003003a207897 */ /* 0x000fe2000fffe0ff */
[----:B------:R-:W-:Y:S01]  /*16fa0*/  UTCHMMA gdesc[UR70], gdesc[UR72], tmem[UR5], tmem[UR36], idesc[UR37], UPT ;  /* 0x00ff2448460075ea */ /* 0x000fe2000b800005 */
[----:B------:R-:W-:-:S02]  /*16fb0*/  UIADD3.64 UR52, UPT, UPT, UR28, 0x1fe, URZ ;  /* 0x000001fe1c347897 */ /* 0x000fc4000fffe0ff */
[----:B------:R-:W-:Y:S02]  /*16fc0*/  UIADD3.64 UR34, UPT, UPT, UR58, 0x380, URZ ;  /* 0x000003803a227897 */ /* 0x000fe4000fffe0ff */
[----:B------:R-:W-:Y:S01]  /*16fd0*/  UIADD3.64 UR48, UPT, UPT, UR28, 0x200, URZ ;  /* 0x000002001c307897 */ /* 0x000fe2000fffe0ff */
[----:B------:R1:W-:Y:S01]  /*16fe0*/  UTCHMMA gdesc[UR16], gdesc[UR62], tmem[UR5], tmem[UR66], idesc[UR67], UPT ;  /* 0x00ff423e100075ea */ /* 0x0003e2000b800005 */
[----:B--2---:R-:W-:Y:S01]  /*16ff0*/  UIADD3.64 UR44, UPT, UPT, UR28, 0x202, URZ ;  /* 0x000002021c2c7897 */ /* 0x004fe2000fffe0ff */
[----:B------:R2:W-:Y:S01]  /*17000*/  UTCHMMA gdesc[UR32], gdesc[UR56], tmem[UR5], tmem[UR26], idesc[UR27], UPT ;  /* 0x00ff1a38200075ea */ /* 0x0005e2000b800005 */
[----:B------:R-:W-:Y:S02]  /*17010*/  UIADD3.64 UR74, UPT, UPT, UR58, 0x480, URZ ;  /* 0x000004803a4a7897 */ /* 0x000fe4000fffe0ff */
[----:B---3--:R-:W-:Y:S01]  /*17020*/  UIADD3.64 UR40, UPT, UPT, UR28, 0x204, URZ ;  /* 0x000002041c287897 */ /* 0x008fe2000fffe0ff */
[----:B------:R3:W-:Y:S01]  /*17030*/  UTCHMMA gdesc[UR34], gdesc[UR52], tmem[UR5], tmem[UR20], idesc[UR21], UPT ;  /* 0x00ff1434220075ea */ /* 0x0007e2000b800005 */
[----:B-1----:R-:W-:-:S02]  /*17040*/  UIADD3.64 UR16, UPT, UPT, UR58, 0x400, URZ ;  /* 0x000004003a107897 */ /* 0x002fc4000fffe0ff */
[----:B------:R-:W-:Y:S02]  /*17050*/  UIADD3.64 UR64, UPT, UPT, UR58, 0x500, URZ ;  /* 0x000005003a407897 */ /* 0x000fe4000fffe0ff */
[----:B------:R-:W-:Y:S02]  /*17060*/  UIADD3.64 UR36, UPT, UPT, UR28, 0x2fe, URZ ;  /* 0x000002fe1c247897 */ /* 0x000fe4000fffe0ff */
[----:B------:R-:W-:Y:S02]  /*17070*/  UIADD3.64 UR70, UPT, UPT, UR58, 0x580, URZ ;  /* 0x000005803a467897 */ /* 0x000fe4000fffe0ff */
[----:B--2---:R-:W-:Y:S01]  /*17080*/  UIADD3.64 UR32, UPT, UPT, UR28, 0x300, URZ ;  /* 0x000003001c207897 */ /* 0x004fe2000fffe0ff */
[----:B------:R1:W-:Y:S01]  /*17090*/  UTCHMMA gdesc[UR16], gdesc[UR48], tmem[UR5], tmem[UR68], idesc[UR69], UPT ;  /* 0x00ff4430100075ea */ /* 0x0003e2000b800005 */
[----:B------:R-:W-:Y:S01]  /*170a0*/  UIADD3.64 UR66, UPT, UPT, UR58, 0x600, URZ ;  /* 0x000006003a427897 */ /* 0x000fe2000fffe0ff */
[----:B------:R2:W-:Y:S01]  /*170b0*/  UTCHMMA gdesc[UR74], gdesc[UR44], tmem[UR5], tmem[UR24], idesc[UR25], UPT ;  /* 0x00ff182c4a0075ea */ /* 0x0005e2000b800005 */
[----:B------:R-:W-:-:S02]  /*170c0*/  UIADD3.64 UR26, UPT, UPT, UR28, 0x302, URZ ;  /* 0x000003021c1a7897 */ /* 0x000fc4000fffe0ff */
[----:B---3--:R-:W-:Y:S02]  /*170d0*/  UIADD3.64 UR20, UPT, UPT, UR28, 0x304, URZ ;  /* 0x000003041c147897 */ /* 0x008fe4000fffe0ff */
[----:B------:R-:W-:Y:S02]  /*170e0*/  UIADD3.64 UR34, UPT, UPT, UR58, 0x700, URZ ;  /* 0x000007003a227897 */ /* 0x000fe4000fffe0ff */
[----:B-1----:R-:W-:Y:S02]  /*170f0*/  UIADD3.64 UR16, UPT, UPT, UR58, 0x680, URZ ;  /* 0x000006803a107897 */ /* 0x002fe4000fffe0ff */
[----:B------:R-:W-:Y:S02]  /*17100*/  UIADD3 UR61, UPT, UPT, UR5, 0x20, URZ ;  /* 0x00000020053d7890 */ /* 0x000fe4000fffe0ff */
[----:B--2---:R-:W-:Y:S01]  /*17110*/  UIADD3.64 UR24, UPT, UPT, UR58, 0xf80, URZ ;  /* 0x00000f803a187897 */ /* 0x004fe2000fffe0ff */
[----:B------:R-:W-:Y:S01]  /*17120*/  UMOV UR50, 0x0 ;  /* 0x0000000000327882 */ /* 0x000fe20000000000 */
[----:B------:R-:W-:Y:S01]  /*17130*/  UMOV UR51, 0x8088490 ;  /* 0x0808849000337882 */ /* 0x000fe20000000000 */
[----:B------:R-:W-:Y:S01]  /*17140*/  UMOV UR18, 0x0 ;  /* 0x0000000000127882 */ /* 0x000fe20000000000 */
[----:B------:R-:W-:Y:S01]  /*17150*/  UMOV UR19, 0x8088490 ;  /* 0x0808849000137882 */ /* 0x000fe20000000000 */
[----:B------:R-:W-:Y:S01]  /*17160*/  UMOV UR46, 0x0 ;  /* 0x00000000002e7882 */ /* 0x000fe20000000000 */
[----:B------:R-:W-:Y:S01]  /*17170*/  UMOV UR47, 0x8088490 ;  /* 0x08088490002f7882 */ /* 0x000fe20000000000 */
[----:B------:R-:W-:Y:S01]  /*17180*/  UTCHMMA gdesc[UR64], gdesc[UR40], tmem[UR5], tmem[UR50], idesc[UR51], UPT ;  /* 0x00ff3228400075ea */ /* 0x000fe2000b800005 */
[----:B------:R-:W-:Y:S01]  /*17190*/  UTCHMMA gdesc[UR70], gdesc[UR36], tmem[UR5], tmem[UR18], idesc[UR19], UPT ;  /* 0x00ff1224460075ea */ /* 0x000fe2000b800005 */
[----:B------:R1:W-:Y:S01]  /*171a0*/  UTCHMMA gdesc[UR66], gdesc[UR32], tmem[UR5], tmem[UR46], idesc[UR47], UPT ;  /* 0x00ff2e20420075ea */ /* 0x0003e2000b800005 */
[----:B------:R-:W-:Y:S01]  /*171b0*/  UMOV UR74, 0x0 ;  /* 0x00000000004a7882 */ /* 0x000fe20000000000 */
[----:B------:R-:W-:Y:S01]  /*171c0*/  UMOV UR75, 0x8088490 ;  /* 0x08088490004b7882 */ /* 0x000fe20000000000 */
[----:B------:R2:W-:Y:S01]  /*171d0*/  UTCHMMA gdesc[UR16], gdesc[UR26], tmem[UR5], tmem[UR50], idesc[UR51], UPT ;  /* 0x00ff321a100075ea */ /* 0x0005e2000b800005 */
[----:B------:R-:W-:-:S02]  /*171e0*/  UIADD3 UR60, UPT, UPT, UR5, 0x20, URZ ;  /* 0x00000020053c7890 */ /* 0x000fc4000fffe0ff */
[----:B------:R3:W-:Y:S01]  /*171f0*/  UTCHMMA gdesc[UR34], gdesc[UR20], tmem[UR5], tmem[UR74], idesc[UR75], UPT ;  /* 0x00ff4a14220075ea */ /* 0x0007e2000b800005 */
[----:B------:R-:W-:Y:S01]  /*17200*/  UIADD3 UR55, UPT, UPT, UR5, 0x20, URZ ;  /* 0x0000002005377890 */ /* 0x000fe2000fffe0ff */
[----:B------:R4:W-:Y:S01]  /*17210*/  UTCHMMA gdesc[UR24], gdesc[UR14], tmem[UR61], tmem[UR74], idesc[UR75], !UPT ;  /* 0x00ff4a0e180075ea */ /* 0x0009e2000f80003d */
[----:B------:R-:W-:Y:S02]  /*17220*/  UIADD3 UR54, UPT, UPT, UR5, 0x20, URZ ;  /* 0x0000002005367890 */ /* 0x000fe4000fffe0ff */
[----:B-1----:R-:W-:Y:S02]  /*17230*/  UIADD3.64 UR46, UPT, UPT, UR58, 0x1080, URZ ;  /* 0x000010803a2e7897 */ /* 0x002fe4000fffe0ff */
[----:B--2---:R-:W-:Y:S02]  /*17240*/  UIADD3.64 UR50, UPT, UPT, UR58, 0x1000, URZ ;  /* 0x000010003a327897 */ /* 0x004fe4000fffe0ff */
[----:B---3--:R-:W-:Y:S02]  /*17250*/  UIADD3.64 UR34, UPT, UPT, UR58, 0x1100, URZ ;  /* 0x000011003a227897 */ /* 0x008fe4000fffe0ff */
[----:B------:R-:W-:-:S02]  /*17260*/  UIADD3 UR43, UPT, UPT, UR5, 0x20, URZ ;  /* 0x00000020052b7890 */ /* 0x000fc4000fffe0ff */
[----:B----4-:R-:W-:Y:S02]  /*17270*/  UIADD3.64 UR24, UPT, UPT, UR58, 0x1180, URZ ;  /* 0x000011803a187897 */ /* 0x010fe4000fffe0ff */
[----:B------:R-:W-:Y:S01]  /*17280*/  UIADD3 UR42, UPT, UPT, UR5, 0x20, URZ ;  /* 0x00000020052a7890 */ /* 0x000fe2000fffe0ff */
[----:B------:R1:W-:Y:S01]  /*17290*/  UTCHMMA gdesc[UR50], gdesc[UR28], tmem[UR60], tmem[UR74], idesc[UR75], UPT ;  /* 0x00ff4a1c320075ea */ /* 0x0003e2000b80003c */
[----:B------:R-:W-:Y:S01]  /*172a0*/  UIADD3.64 UR70, UPT, UPT, UR58, 0x1200, URZ ;  /* 0x000012003a467897 */ /* 0x000fe2000fffe0ff */
[----:B------:R-:W-:Y:S01]  /*172b0*/  UTCHMMA gdesc[UR46], gdesc[UR22], tmem[UR55], tmem[UR74], idesc[UR75], UPT ;  /* 0x00ff4a162e0075ea */ /* 0x000fe2000b800037 */
[----:B------:R-:W-:Y:S01]  /*172c0*/  UMOV UR66, 0x0 ;  /* 0x0000000000427882 */ /* 0x000fe20000000000 */
[----:B------:R-:W-:Y:S01]  /*172d0*/  UMOV UR67, 0x8088490 ;  /* 0x0808849000437882 */ /* 0x000fe20000000000 */
[----:B------:R2:W-:Y:S01]  /*172e0*/  UTCHMMA gdesc[UR34], gdesc[UR38], tmem[UR54], tmem[UR74], idesc[UR75], UPT ;  /* 0x00ff4a26220075ea */ /* 0x0005e2000b800036 */
[----:B------:R3:W-:Y:S01]  /*172f0*/  UTCHMMA gdesc[UR24], gdesc[UR30], tmem[UR43], tmem[UR66], idesc[UR67], UPT ;  /* 0x00ff421e180075ea */ /* 0x0007e2000b80002b */
[----:B------:R-:W-:-:S02]  /*17300*/  UIADD3 UR77, UPT, UPT, UR5, 0x20, URZ ;  /* 0x00000020054d7890 */ /* 0x000fc4000fffe0ff */
[----:B------:R-:W-:Y:S01]  /*17310*/  UIADD3 UR13, UPT, UPT, UR5, 0x20, URZ ;  /* 0x00000020050d7890 */ /* 0x000fe2000fffe0ff */
[----:B------:R4:W-:Y:S01]  /*17320*/  UTCHMMA gdesc[UR70], gdesc[UR72], tmem[UR42], tmem[UR68], idesc[UR69], UPT ;  /* 0x00ff4448460075ea */ /* 0x0009e2000b80002a */
[----:B------:R-:W-:Y:S02]  /*17330*/  UIADD3 UR19, UPT, UPT, UR5, 0x20, URZ ;  /* 0x0000002005137890 */ /* 0x000fe4000fffe0ff */
[----:B-1----:R-:W-:Y:S02]  /*17340*/  UIADD3.64 UR50, UPT, UPT, UR58, 0x1380, URZ ;  /* 0x000013803a327897 */ /* 0x002fe4000fffe0ff */
[----:B--2---:R-:W-:Y:S02]  /*17350*/  UIADD3.64 UR54, UPT, UPT, UR58, 0x1300, URZ ;  /* 0x000013003a367897 */ /* 0x004fe4000fffe0ff */
[----:B---3--:R-:W-:Y:S02]  /*17360*/  UIADD3.64 UR66, UPT, UPT, UR58, 0x1280, URZ ;  /* 0x000012803a427897 */ /* 0x008fe4000fffe0ff */
[----:B------:R-:W-:-:S02]  /*17370*/  UIADD3 UR18, UPT, UPT, UR5, 0x20, URZ ;  /* 0x0000002005127890 */ /* 0x000fc4000fffe0ff */
[----:B------:R-:W-:Y:S02]  /*17380*/  UIADD3.64 UR46, UPT, UPT, UR58, 0x1400, URZ ;  /* 0x000014003a2e7897 */ /* 0x000fe4000fffe0ff */
[----:B------:R-:W-:Y:S02]  /*17390*/  UIADD3 UR17, UPT, UPT, UR5, 0x20, URZ ;  /* 0x0000002005117890 */ /* 0x000fe4000fffe0ff */
[----:B----4-:R-:W-:Y:S02]  /*173a0*/  UIADD3.64 UR42, UPT, UPT, UR58, 0x1480, URZ ;  /* 0x000014803a2a7897 */ /* 0x010fe4000fffe0ff */
[----:B------:R-:W-:Y:S02]  /*173b0*/  UIADD3 UR16, UPT, UPT, UR5, 0x20, URZ ;  /* 0x0000002005107890 */ /* 0x000fe4000fffe0ff */
[----:B------:R-:W-:Y:S02]  /*173c0*/  UIADD3.64 UR38, UPT, UPT, UR58, 0x1500, URZ ;  /* 0x000015003a267897 */ /* 0x000fe4000fffe0ff */
[----:B------:R-:W-:-:S02]  /*173d0*/  UIADD3 UR15, UPT, UPT, UR5, 0x20, URZ ;  /* 0x00000020050f7890 */ /* 0x000fc4000fffe0ff */
[----:B------:R-:W-:Y:S01]  /*173e0*/  UIADD3.64 UR34, UPT, UPT, UR58, 0x1580, URZ ;  /* 0x000015803a227897 */ /* 0x000fe2000fffe0ff */
[----:B------:R-:W-:Y:S01]  /*173f0*/  UMOV UR64, 0x0 ;  /* 0x0000000000407882 */ /* 0x000fe20000000000 */
[----:B------:R-:W-:Y:S01]  /*17400*/  UMOV UR65, 0x8088490 ;  /* 0x0808849000417882 */ /* 0x000fe20000000000 */
[----:B------:R-:W-:Y:S01]  /*17410*/  UIADD3 UR14, UPT, UPT, UR5, 0x20, URZ ;  /* 0x00000020050e7890 */ /* 0x000fe2000fffe0ff */
[----:B------:R0:W-:Y:S01]  /*17420*/  UTCHMMA gdesc[UR66], gdesc[UR62], tmem[UR77], tmem[UR64], idesc[UR65], UPT ;  /* 0x00ff403e420075ea */ /* 0x0001e2000b80004d */
[----:B------:R-:W-:Y:S01]  /*17430*/  UIADD3.64 UR30, UPT, UPT, UR58, 0x1600, URZ ;  /* 0x000016003a1e7897 */ /* 0x000fe2000fffe0ff */
[----:B------:R-:W-:Y:S01]  /*17440*/  UMOV UR72, 0x0 ;  /* 0x0000000000487882 */ /* 0x000fe20000000000 */
[----:B------:R-:W-:Y:S01]  /*17450*/  UMOV UR73, 0x8088490 ;  /* 0x0808849000497882 */ /* 0x000fe20000000000 */
[----:B------:R-:W-:Y:S01]  /*17460*/  UIADD3.64 UR24, UPT, UPT, UR58, 0x1680, URZ ;  /* 0x000016803a187897 */ /* 0x000fe2000fffe0ff */
[----:B------:R0:W-:Y:S01]  /*17470*/  UTCHMMA gdesc[UR54], gdesc[UR56], tmem[UR13], tmem[UR72], idesc[UR73], UPT ;  /* 0x00ff4838360075ea */ /* 0x0001e2000b80000d */
[----:B------:R-:W-:Y:S01]  /*17480*/  UIADD3.64 UR58, UPT, UPT, UR58, 0x1700, URZ ;  /* 0x000017003a3a7897 */ /* 0x000fe2000fffe0ff */
[----:B------:R0:W-:Y:S01]  /*17490*/  UTCHMMA gdesc[UR50], gdesc[UR52], tmem[UR19], tmem[UR68], idesc[UR69], UPT ;  /* 0x00ff4434320075ea */ /* 0x0001e2000b800013 */
[----:B------:R-:W-:Y:S01]  /*174a0*/  UMOV UR70, 0x0 ;  /* 0x0000000000467882 */ /* 0x000fe20000000000 */
[----:B------:R-:W-:Y:S01]  /*174b0*/  UMOV UR71, 0x8088490 ;  /* 0x0808849000477882 */ /* 0x000fe20000000000 */
[----:B------:R0:W-:Y:S01]  /*174c0*/  UTCHMMA gdesc[UR46], gdesc[UR48], tmem[UR18], tmem[UR64], idesc[UR65], UPT ;  /* 0x00ff40302e0075ea */ /* 0x0001e2000b800012 */
[----:B------:R0:W-:Y:S01]  /*174d0*/  UTCHMMA gdesc[UR42], gdesc[UR44], tmem[UR17], tmem[UR70], idesc[UR71], UPT ;  /* 0x00ff462c2a0075ea */ /* 0x0001e2000b800011 */
[----:B------:R0:W-:Y:S01]  /*174e0*/  UTCHMMA gdesc[UR38], gdesc[UR40], tmem[UR16], tmem[UR72], idesc[UR73], UPT ;  /* 0x00ff4828260075ea */ /* 0x0001e2000b800010 */
[----:B------:R-:W-:Y:S01]  /*174f0*/  UMOV UR28, 0x0 ;  /* 0x00000000001c7882 */ /* 0x000fe20000000000 */
[----:B------:R-:W-:Y:S01]  /*17500*/  UMOV UR29, 0x8088490 ;  /* 0x08088490001d7882 */ /* 0x000fe20000000000 */
[----:B------:R0:W-:Y:S01]  /*17510*/  UTCHMMA gdesc[UR34], gdesc[UR36], tmem[UR15], tmem[UR68], idesc[UR69], UPT ;  /* 0x00ff4424220075ea */ /* 0x0001e2000b80000f */
[----:B------:R-:W-:Y:S01]  /*17520*/  UMOV UR22, 0x0 ;  /* 0x0000000000167882 */ /* 0x000fe20000000000 */
[----:B------:R-:W-:Y:S01]  /*17530*/  UMOV UR23, 0x8088490 ;  /* 0x0808849000177882 */ /* 0x000fe20000000000 */
[----:B------:R0:W-:Y:S01]  /*17540*/  UTCHMMA gdesc[UR30], gdesc[UR32], tmem[UR14], tmem[UR74], idesc[UR75], UPT ;  /* 0x00ff4a201e0075ea */ /* 0x0001e2000b80000e */
[----:B------:R0:W-:Y:S01]  /*17550*/  UTCHMMA gdesc[UR24], gdesc[UR26], tmem[UR60], tmem[UR28], idesc[UR29], UPT ;  /* 0x00ff1c1a180075ea */ /* 0x0001e2000b80003c */
[----:B------:R0:W-:Y:S01]  /*17560*/  UTCHMMA gdesc[UR58], gdesc[UR20], tmem[UR61], tmem[UR22], idesc[UR23], UPT ;  /* 0x00ff16143a0075ea */ /* 0x0001e2000b80003d */
[----:B------:R0:W-:Y:S01]  /*17570*/  UTCBAR [UR12], URZ ;  /* 0x000000ff0c0073e9 */ /* 0x0001e200080000ff */
[----:B------:R-:W-:Y:S01]  /*17580*/  NOP ;  /* 0x0000000000007918 */ /* 0x000fe20000000000 */
.L_x_6:
[----:B------:R1:W-:Y:S04]  /*17590*/  STL [R1+0x10b4], RZ ;  /* 0x0010b4ff01007387 */ /* 0x0003e80000100800 */
[----:B------:R1:W-:Y:S01]  /*175a0*/  STL [R1+0x10a4], RZ ;  /* 0x0010a4ff01007387 */ /* 0x0003e20000100800 */
[----:B------:R-:W-:Y:S05]  /*175b0*/  @!P1 BRA `(.L_x_7) ;  /* 0x000002c000989947 */ /* 0x000fea0003800000 */
[----:B------:R-:W2:Y:S01]  /*175c0*/  LDL.LU R3, [R1+0x11ac] ;  /* 0x0011ac0001037983 */ /* 0x000ea20000300800 */
[----:B------:R-:W3:Y:S03]  /*175d0*/  LDC R93, c[0x0][0x3a8] ;  /* 0x0000ea00ff5d7b82 */ /* 0x000ee60000000800 */
[----:B------:R4:W-:Y:S05]  /*175e0*/  STL [R1+0x1f60], R0 ;  /* 0x001f600001007387 */ /* 0x0009ea0000100800 */
[----:B----4-:R-:W4:Y:S01]  /*175f0*/  LDC R0, c[0x0][0x3ac] ;  /* 0x0000eb00ff007b82 */ /* 0x010f220000000800 */
[----:B0-2---:R-:W-:-:S02]  /*17600*/  R2UR UR12, R3 ;  /* 0x00000000030c72ca */ /* 0x005fc400000e0000 */
[----:B------:R-:W2:Y:S01]  /*17610*/  LDL.LU R3, [R1+0x11b0] ;  /* 0x0011b00001037983 */ /* 0x000ea20000300800 */
[----:B---3--:R-:W-:Y:S01]  /*17620*/  IMAD.SHL.U32 R93, R93, 0x100, RZ ;  /* 0x000001005d5d7824 */ /* 0x008fe200078e00ff */
[----:B------:R-:W-:Y:S01]  /*17630*/  UIADD3.64 UR16, UPT, UPT, UR8, 0x80, URZ ;  /* 0x0000008008107897 */ /* 0x000fe2000fffe0ff */
[----:B----4-:R-:W-:Y:S01]  /*17640*/  IMAD.SHL.U32 R0, R0, 0x100, RZ ;  /* 0x0000010000007824 */ /* 0x010fe200078e00ff */
[----:B------:R-:W-:Y:S02]  /*17650*/  UIADD3.64 UR18, UPT, UPT, UR8, 0x100, URZ ;  /* 0x0000010008127897 */ /* 0x000fe4000fffe0ff */
[----:B------:R-:W-:Y:S02]  /*17660*/  UIADD3.64 UR20, UPT, UPT, UR8, 0x180, URZ ;  /* 0x0000018008147897 */ /* 0x000fe4000fffe0ff */
[----:B------:R-:W-:Y:S02]  /*17670*/  UIADD3.64 UR22, UPT, UPT, UR8, 0x200, URZ ;  /* 0x0000020008167897 */ /* 0x000fe4000fffe0ff */
[----:B------:R-:W-:-:S02]  /*17680*/  UIADD3.64 UR24, UPT, UPT, UR8, 0x280, URZ ;  /* 0x0000028008187897 */ /* 0x000fc4000fffe0ff */
[----:B------:R-:W-:Y:S02]  /*17690*/  UIADD3.64 UR26, UPT, UPT, UR8, 0x300, URZ ;  /* 0x00000300081a7897 */ /* 0x000fe4000fffe0ff */
[----:B------:R-:W-:Y:S02]  /*176a0*/  UIADD3.64 UR28, UPT, UPT, UR8, 0x380, URZ ;  /* 0x00000380081c7897 */ /* 0x000fe4000fffe0ff */
        /* <DEDUP_REMOVED lines=23> */
[----:B------:R-:W-:Y:S01]  /*17820*/  UIADD3.64 UR46, UPT, UPT, UR8, 0x1080, URZ ;  /* 0x00001080082e7897 */ /* 0x000fe2000fffe0ff */
[----:B------:R-:W-:Y:S01]  /*17830*/  UMOV UR13, 0x40004040 ;  /* 0x40004040000d7882 */ /* 0x000fe20000000000 */
        /* <DEDUP_REMOVED lines=12> */
[----:B------:R-:W-:Y:S01]  /*17900*/  UIADD3.64 UR72, UPT, UPT, UR8, 0x1700, URZ ;  /* 0x0000170008487897 */ /* 0x000fe2000fffe0ff */
[----:B--2---:R-:W-:Y:S02]  /*17910*/  LOP3.LUT R92, R3, 0x8000000, RZ, 0xfc, !PT ;  /* 0x08000000035c7812 */ /* 0x004fe400078efcff */
[----:B------:R-:W-:-:S03]  /*17920*/  SHF.R.S32.HI R3, RZ, 0x1f, R0 ;  /* 0x0000001fff037819 */ /* 0x000fc60000011400 */
[----:B------:R0:W-:Y:S01]  /*17930*/  STL [R1+0x1f34], R92 ;  /* 0x001f345c01007387 */ /* 0x0001e20000100800 */
[----:B------:R-:W-:-:S03]  /*17940*/  SHF.L.U64.HI R3, R0, 0x1, R3 ;  /* 0x0000000100037819 */ /* 0x000fc60000010203 */
[----:B------:R2:W5:Y:S01]  /*17950*/  LDL.LU R0, [R1+0x1f60] ;  /* 0x001f600001007983 */ /* 0x0005620000300800 */
[----:B0-----:R-:W-:-:S04]  /*17960*/  SHF.R.S32.HI R92, RZ, 0x1f, R93 ;  /* 0x0000001fff5c7819 */ /* 0x001fc8000001145d */
[----:B------:R-:W-:Y:S01]  /*17970*/  SHF.L.U64.HI R92, R93, 0x1, R92 ;  /* 0x000000015d5c7819 */ /* 0x000fe2000001025c */
[----:B------:R-:W-:-:S05]  /*17980*/  IMAD.MOV.U32 R93, RZ, RZ, 0x1 ;  /* 0x00000001ff5d7424 */ /* 0x000fca00078e00ff */
[----:B------:R0:W-:Y:S02]  /*17990*/  STL [R1+0x16f4], R93 ;  /* 0x0016f45d01007387 */ /* 0x0001e40000100800 */
[----:B0-----:R-:W0:Y:S02]  /*179a0*/  LDC R93, c[0x0][0x3a8] ;  /* 0x0000ea00ff5d7b82 */ /* 0x001e240000000800 */
[----:B------:R2:W-:Y:S01]  /*179b0*/  STL [R1+0x16f8], RZ ;  /* 0x0016f8ff01007387 */ /* 0x0005e20000100800 */
[----:B0-----:R-:W-:-:S04]  /*179c0*/  IMAD.SHL.U32 R93, R93, 0x100, RZ ;  /* 0x000001005d5d7824 */ /* 0x001fc800078e00ff */
[----:B--2---:R-:W-:-:S07]  /*179d0*/  IMAD.SHL.U32 R93, R93, 0x2, RZ ;  /* 0x000000025d5d7824 */ /* 0x004fce00078e00ff */
.L_x_10:
[----:B------:R-:W2:Y:S02]  /*179e0*/  LDL.LU R93, [R1+0x10a4] ;  /* 0x0010a400015d7983 */ /* 0x000ea40000300800 */
[----:B--2---:R-:W-:-:S04]  /*179f0*/  IMAD.U32 R93, R93, -0x80000000, RZ ;  /* 0x800000005d5d7824 */ /* 0x004fc800078e00ff */
[----:B------:R0:W2:Y:S01]  /*17a00*/  SYNCS.PHASECHK.TRANS64.TRYWAIT P1, [UR4], R93 ;  /* 0x0000005dff0075a7 */ /* 0x0000a20008021104 */
[----:B------:R0:W-:Y:S02]  /*17a10*/  STL [R1+0x10a0], R93 ;  /* 0x0010a05d01007387 */ /* 0x0001e40000100800 */
[----:B0-----:R-:W0:Y:S02]  /*17a20*/  LDC R93, c[0x0][0x3a8] ;  /* 0x0000ea00ff5d7b82 */ /* 0x001e240000000800 */
[----:B0-----:R-:W-:-:S04]  /*17a30*/  IMAD.SHL.U32 R93, R93, 0x100, RZ ;  /* 0x000001005d5d7824 */ /* 0x001fc800078e00ff */
[----:B------:R-:W-:Y:S01]  /*17a40*/  IMAD.SHL.U32 R93, R93, 0x2, RZ ;  /* 0x000000025d5d7824 */ /* 0x000fe200078e00ff */
[----:B--2--5:R-:W-:Y:S06]  /*17a50*/  @!P1 BRA `(.L_x_8) ;  /* 0x000002d8001c9947 */ /* 0x024fec0003800000 */
.L_x_16:
[----:B-----5:R0:W-:Y:S04]  /*17a60*/  STL.64 [R1+0x3258], R88 ;  /* 0x0032585801007387 */ /* 0x0201e80000100a00 */
[----:B0-----:R-:W2:Y:S04]  /*17a70*/  LDL.LU.64 R88, [R1+0xe8] ;  /* 0x0000e80001587983 */ /* 0x001ea80000300a00 */
[----:B------:R0:W-:Y:S04]  /*17a80*/  STL.64 [R1+0x3250], R90 ;  /* 0x0032505a01007387 */ /* 0x0001e80000100a00 */
[----:B0-----:R-:W3:Y:S04]  /*17a90*/  LDL.LU.64 R90, [R1+0xe0] ;  /* 0x0000e000015a7983 */ /* 0x001ee80000300a00 */
[----:B------:R-:W-:Y:S04]  /*17aa0*/  STL [R1+0x23d4], R0 ;  /* 0x0023d40001007387 */ /* 0x000fe80000100800 */
        /* <DEDUP_REMOVED lines=103> */
[----:B------:R0:W-:Y:S04]  /*18120*/  STL.64 [R1+0x3240], R4 ;  /* 0x0032400401007387 */ /* 0x0001e80000100a00 */
[----:B0-----:R-:W4:Y:S04]  /*18130*/  LDL.LU.64 R4, [R1+0x10] ;  /* 0x0000100001047983 */ /* 0x001f280000300a00 */
        /* <DEDUP_REMOVED lines=14> */
[----:B0-----:R-:W2:Y:S04]  /*18220*/  LDL.LU.64 R6, [R1+0xd8] ;  /* 0x0000d80001067983 */ /* 0x001ea80000300a00 */
        /* <DEDUP_REMOVED lines=47> */
[----:B0-----:R-:W3:Y:S04]  /*18520*/  LDL.LU.64 R12, [R1] ;  /* 0x00000000010c7983 */ /* 0x001ee80000300a00 */
        /* <DEDUP_REMOVED lines=15> */
[----:B------:R-:W-:Y:S04]  /*18620*/  STL [R1+0x2374], R16 ;  /* 0x0023741001007387 */ /* 0x000fe80000100800 */
[----:B------:R-:W-:Y:S04]  /*18630*/  STL [R1+0x2fa0], R16 ;  /* 0x002fa01001007387 */ /* 0x000fe80000100800 */
[----:B------:R-:W-:Y:S01]  /*18640*/  STL [R1+0x2fa4], R16 ;  /* 0x002fa41001007387 */ /* 0x000fe20000100800 */
[----:B0-----:R-:W-:-:S03]  /*18650*/  IADD3 R14, P1, PT, R86, R93, RZ ;  /* 0x0000005d560e7210 */ /* 0x001fc60007f3e0ff */
        /* <DEDUP_REMOVED lines=11> */
[----:B------:R-:W-:Y:S04]  /*18710*/  STL.64 [R1+0x3280], R16 ;  /* 0x0032801001007387 */ /* 0x000fe80000100a00 */
        /* <DEDUP_REMOVED lines=26> */
[----:B------:R-:W-:Y:S01]  /*188c0*/  STL [R1+0x2f68], R20 ;  /* 0x002f681401007387 */ /* 0x000fe20000100800 */
[----:B--2---:R-:W-:-:S03]  /*188d0*/  IADD3 R15, P4, PT, R10, R93, RZ ;  /* 0x0000005d0a0f7210 */ /* 0x004fc60007f9e0ff */
[----:B------:R-:W-:Y:S02]  /*188e0*/  STL [R1+0x2f6c], R20 ;  /* 0x002f6c1401007387 */ /* 0x000fe40000100800 */
[----:B------:R-:W-:Y:S02]  /*188f0*/  IMAD.X R10, R11, 0x1, R92, P4 ;  /* 0x000000010b0a7824 */ /* 0x000fe400020e065c */
        /* <DEDUP_REMOVED lines=17> */
[----:B---3--:R-:W-:-:S03]  /*18a10*/  IADD3 R0, P3, PT, R12, R93, RZ ;  /* 0x0000005d0c007210 */ /* 0x008fc60007f7e0ff */
[----:B------:R-:W-:Y:S02]  /*18a20*/  STL [R1+0x2ee4], R24 ;  /* 0x002ee41801007387 */ /* 0x000fe40000100800 */
[--C-:B------:R-:W-:Y:S02]  /*18a30*/  IMAD.X R12, R13, 0x1, R92.reuse, P3 ;  /* 0x000000010d0c7824 */ /* 0x100fe400018e065c */
        /* <DEDUP_REMOVED lines=130> */
[----:B------:R4:W-:Y:S04]  /*19260*/  STL [R1+0x1f24], R14 ;  /* 0x001f240e01007387 */ /* 0x0009e80000100800 */
[----:B------:R0:W-:Y:S04]  /*19270*/  STL [R1+0x1f28], R0 ;  /* 0x001f280001007387 */ /* 0x0001e80000100800 */
[----:B------:R-:W-:Y:S01]  /*19280*/  STL [R1+0x1f2c], R15 ;  /* 0x001f2c0f01007387 */ /* 0x000fe20000100800 */
[----:B----4-:R-:W-:Y:S01]  /*19290*/  IADD3 R14, P6, PT, R4, R93, RZ ;  /* 0x0000005d040e7210 */ /* 0x010fe20007fde0ff */
[----:B0-----:R-:W-:-:S04]  /*192a0*/  IMAD.X R0, R87, 0x1, R92, P1 ;  /* 0x0000000157007824 */ /* 0x001fc800008e065c */
[----:B------:R-:W-:Y:S04]  /*192b0*/  STL [R1+0x1f30], R14 ;  /* 0x001f300e01007387 */ /* 0x000fe80000100800 */
[----:B------:R0:W-:Y:S04]  /*192c0*/  STL [R1+0x1f14], R0 ;  /* 0x001f140001007387 */ /* 0x0001e80000100800 */
[----:B------:R-:W-:Y:S04]  /*192d0*/  STL [R1+0x1f18], R12 ;  /* 0x001f180c01007387 */ /* 0x000fe80000100800 */
[----:B------:R-:W2:Y:S01]  /*192e0*/  LDL.LU.64 R18, [R1+0xf0] ;  /* 0x0000f00001127983 */ /* 0x000ea20000300a00 */
[----:B0-----:R-:W-:-:S03]  /*192f0*/  IMAD.X R0, R5, 0x1, R92, P6 ;  /* 0x0000000105007824 */ /* 0x001fc600030e065c */
[----:B------:R0:W-:Y:S04]  /*19300*/  STL [R1+0x1f1c], R10 ;  /* 0x001f1c0a01007387 */ /* 0x0001e80000100800 */
[----:B------:R-:W3:Y:S04]  /*19310*/  LDL.LU.64 R16, [R1+0xf8] ;  /* 0x0000f80001107983 */ /* 0x000ee80000300a00 */
[----:B------:R4:W-:Y:S04]  /*19320*/  STL [R1+0x1f20], R0 ;  /* 0x001f200001007387 */ /* 0x0009e80000100800 */
[----:B------:R-:W3:Y:S04]  /*19330*/  LDL.LU.64 R14, [R1+0x100] ;  /* 0x00010000010e7983 */ /* 0x000ee80000300a00 */
[----:B------:R-:W3:Y:S01]  /*19340*/  LDL.LU.64 R4, [R1+0x108] ;  /* 0x0001080001047983 */ /* 0x000ee20000300a00 */
[----:B0-----:R-:W-:-:S02]  /*19350*/  IADD3 R10, P1, PT, R8, R93, RZ ;  /* 0x0000005d080a7210 */ /* 0x001fc40007f3e0ff */
[-C--:B----4-:R-:W-:Y:S02]  /*19360*/  IADD3 R0, P3, PT, R6, R93.reuse, RZ ;  /* 0x0000005d06007210 */ /* 0x090fe40007f7e0ff */
[-C--:B------:R-:W-:Y:S01]  /*19370*/  IADD3 R11, P4, PT, R90, R93.reuse, RZ ;  /* 0x0000005d5a0b7210 */ /* 0x080fe20007f9e0ff */
[----:B------:R0:W-:Y:S02]  /*19380*/  STL [R1+0x1e78], R10 ;  /* 0x001e780a01007387 */ /* 0x0001e40000100800 */
[--C-:B------:R-:W-:Y:S02]  /*19390*/  IMAD.X R7, R7, 0x1, R92.reuse, P3 ;  /* 0x0000000107077824 */ /* 0x100fe400018e065c */
[----:B------:R4:W-:Y:S01]  /*193a0*/  STL [R1+0x1e7c], R0 ;  /* 0x001e7c0001007387 */ /* 0x0009e20000100800 */
[--C-:B------:R-:W-:Y:S01]  /*193b0*/  IMAD.X R6, R91, 0x1, R92.reuse, P4 ;  /* 0x000000015b067824 */ /* 0x100fe200020e065c */
[----:B0-----:R-:W-:Y:S02]  /*193c0*/  IADD3 R10, P6, PT, R88, R93, RZ ;  /* 0x0000005d580a7210 */ /* 0x001fe40007fde0ff */
[----:B------:R-:W-:Y:S01]  /*193d0*/  STL [R1+0x1e80], R11 ;  /* 0x001e800b01007387 */ /* 0x000fe20000100800 */
[----:B----4-:R-:W-:-:S03]  /*193e0*/  IMAD.X R0, R9, 0x1, R92, P1 ;  /* 0x0000000109007824 */ /* 0x010fc600008e065c */
[----:B------:R-:W-:Y:S04]  /*193f0*/  STL [R1+0x1e84], R10 ;  /* 0x001e840a01007387 */ /* 0x000fe80000100800 */
[----:B------:R0:W-:Y:S04]  /*19400*/  STL [R1+0xd0], R0 ;  /* 0x0000d00001007387 */ /* 0x0001e80000100800 */
[----:B------:R-:W-:Y:S04]  /*19410*/  STL [R1+0xd8], R7 ;  /* 0x0000d80701007387 */ /* 0x000fe80000100800 */
[----:B------:R-:W4:Y:S01]  /*19420*/  LDL.LU.64 R12, [R1+0x110] ;  /* 0x00011000010c7983 */ /* 0x000f220000300a00 */
[----:B0-----:R-:W-:-:S03]  /*19430*/  IMAD.X R0, R89, 0x1, R92, P6 ;  /* 0x0000000159007824 */ /* 0x001fc600030e065c */
[----:B------:R0:W-:Y:S04]  /*19440*/  STL [R1+0xe0], R6 ;  /* 0x0000e00601007387 */ /* 0x0001e80000100800 */
[----:B------:R-:W4:Y:S04]  /*19450*/  LDL.LU.64 R10, [R1+0x118] ;  /* 0x00011800010a7983 */ /* 0x000f280000300a00 */
[----:B------:R3:W-:Y:S04]  /*19460*/  STL [R1+0xe8], R0 ;  /* 0x0000e80001007387 */ /* 0x0007e80000100800 */
[----:B------:R-:W4:Y:S04]  /*19470*/  LDL.LU.64 R8, [R1+0x120] ;  /* 0x0001200001087983 */ /* 0x000f280000300a00 */
[----:B0-----:R-:W4:Y:S01]  /*19480*/  LDL.LU.64 R6, [R1+0x128] ;  /* 0x0001280001067983 */ /* 0x001f220000300a00 */
[----:B--2---:R-:W-:-:S02]  /*19490*/  IADD3 R42, P1, PT, R18, R93, RZ ;  /* 0x0000005d122a7210 */ /* 0x004fc40007f3e0ff */
[----:B---3--:R-:W-:-:S03]  /*194a0*/  IADD3 R0, P3, PT, R16, R93, RZ ;  /* 0x0000005d10007210 */ /* 0x008fc60007f7e0ff */
[----:B------:R0:W-:Y:S04]  /*194b0*/  STL [R1+0x1e88], R42 ;  /* 0x001e882a01007387 */ /* 0x0001e80000100800 */
[----:B------:R2:W-:Y:S01]  /*194c0*/  STL [R1+0x1e8c], R0 ;  /* 0x001e8c0001007387 */ /* 0x0005e20000100800 */
[-C--:B------:R-:W-:Y:S01]  /*194d0*/  IADD3 R43, P4, PT, R14, R93.reuse, RZ ;  /* 0x0000005d0e2b7210 */ /* 0x080fe20007f9e0ff */
[--C-:B------:R-:W-:Y:S01]  /*194e0*/  IMAD.X R16, R17, 0x1, R92.reuse, P3 ;  /* 0x0000000111107824 */ /* 0x100fe200018e065c */
[----:B0-----:R-:W-:Y:S01]  /*194f0*/  IADD3 R42, P6, PT, R4, R93, RZ ;  /* 0x0000005d042a7210 */ /* 0x001fe20007fde0ff */
[--C-:B--2---:R-:W-:Y:S02]  /*19500*/  IMAD.X R0, R19, 0x1, R92.reuse, P1 ;  /* 0x0000000113007824 */ /* 0x104fe400008e065c */
[----:B------:R-:W-:Y:S01]  /*19510*/  STL [R1+0x1e90], R43 ;  /* 0x001e902b01007387 */ /* 0x000fe20000100800 */
[----:B------:R-:W-:-:S03]  /*19520*/  IMAD.X R14, R15, 0x1, R92, P4 ;  /* 0x000000010f0e7824 */ /* 0x000fc600020e065c */
[----:B------:R-:W-:Y:S04]  /*19530*/  STL [R1+0x1e94], R42 ;  /* 0x001e942a01007387 */ /* 0x000fe80000100800 */
[----:B------:R0:W-:Y:S04]  /*19540*/  STL [R1+0xf0], R0 ;  /* 0x0000f00001007387 */ /* 0x0001e80000100800 */
[----:B------:R2:W-:Y:S04]  /*19550*/  STL [R1+0xf8], R16 ;  /* 0x0000f81001007387 */ /* 0x0005e80000100800 */
[----:B------:R-:W3:Y:S01]  /*19560*/  LDL.LU.64 R18, [R1+0x130] ;  /* 0x0001300001127983 */ /* 0x000ee20000300a00 */
[----:B0-----:R-:W-:-:S03]  /*19570*/  IMAD.X R0, R5, 0x1, R92, P6 ;  /* 0x0000000105007824 */ /* 0x001fc600030e065c */
[----:B------:R0:W-:Y:S04]  /*19580*/  STL [R1+0x100], R14 ;  /* 0x0001000e01007387 */ /* 0x0001e80000100800 */
[----:B--2---:R-:W2:Y:S04]  /*19590*/  LDL.LU.64 R16, [R1+0x138] ;  /* 0x0001380001107983 */ /* 0x004ea80000300a00 */
[----:B------:R1:W-:Y:S04]  /*195a0*/  STL [R1+0x108], R0 ;  /* 0x0001080001007387 */ /* 0x0003e80000100800 */
[----:B0-----:R-:W2:Y:S04]  /*195b0*/  LDL.LU.64 R14, [R1+0x140] ;  /* 0x00014000010e7983 */ /* 0x001ea80000300a00 */
[----:B------:R-:W2:Y:S01]  /*195c0*/  LDL.LU.64 R4, [R1+0x148] ;  /* 0x0001480001047983 */ /* 0x000ea20000300a00 */
[----:B----4-:R-:W-:-:S02]  /*195d0*/  IADD3 R42, P1, PT, R12, R93, RZ ;  /* 0x0000005d0c2a7210 */ /* 0x010fc40007f3e0ff */
[----:B-1----:R-:W-:-:S03]  /*195e0*/  IADD3 R0, P3, PT, R10, R93, RZ ;  /* 0x0000005d0a007210 */ /* 0x002fc60007f7e0ff */
[----:B------:R0:W-:Y:S01]  /*195f0*/  STL [R1+0x1e98], R42 ;  /* 0x001e982a01007387 */ /* 0x0001e20000100800 */
[----:B------:R-:W-:-:S03]  /*19600*/  IADD3 R43, P4, PT, R8, R93, RZ ;  /* 0x0000005d082b7210 */ /* 0x000fc60007f9e0ff */
[----:B------:R1:W-:Y:S01]  /*19610*/  STL [R1+0x1e9c], R0 ;  /* 0x001e9c0001007387 */ /* 0x0003e20000100800 */
[--C-:B------:R-:W-:Y:S01]  /*19620*/  IMAD.X R10, R11, 0x1, R92.reuse, P3 ;  /* 0x000000010b0a7824 */ /* 0x100fe200018e065c */
[----:B0-----:R-:W-:Y:S02]  /*19630*/  IADD3 R42, P6, PT, R6, R93, RZ ;  /* 0x0000005d062a7210 */ /* 0x001fe40007fde0ff */
[----:B------:R-:W-:Y:S01]  /*19640*/  STL [R1+0x1ea0], R43 ;  /* 0x001ea02b01007387 */ /* 0x000fe20000100800 */
[----:B-1----:R-:W-:-:S03]  /*19650*/  IMAD.X R0, R13, 0x1, R92, P1 ;  /* 0x000000010d007824 */ /* 0x002fc600008e065c */
[----:B------:R-:W-:Y:S01]  /*19660*/  STL [R1+0x1ea4], R42 ;  /* 0x001ea42a01007387 */ /* 0x000fe20000100800 */
[----:B------:R-:W-:-:S03]  /*19670*/  IMAD.X R8, R9, 0x1, R92, P4 ;  /* 0x0000000109087824 */ /* 0x000fc600020e065c */
[----:B------:R0:W-:Y:S04]  /*19680*/  STL [R1+0x110], R0 ;  /* 0x0001100001007387 */ /* 0x0001e80000100800 */
[----:B------:R1:W-:Y:S04]  /*19690*/  STL [R1+0x118], R10 ;  /* 0x0001180a01007387 */ /* 0x0003e80000100800 */
[----:B------:R-:W4:Y:S01]  /*196a0*/  LDL.LU.64 R12, [R1+0x150] ;  /* 0x00015000010c7983 */ /* 0x000f220000300a00 */
[----:B0-----:R-:W-:-:S03]  /*196b0*/  IMAD.X R0, R7, 0x1, R92, P6 ;  /* 0x0000000107007824 */ /* 0x001fc600030e065c */
[----:B------:R0:W-:Y:S04]  /*196c0*/  STL [R1+0x120], R8 ;  /* 0x0001200801007387 */ /* 0x0001e80000100800 */
[----:B-1----:R-:W4:Y:S04]  /*196d0*/  LDL.LU.64 R10, [R1+0x158] ;  /* 0x00015800010a7983 */ /* 0x002f280000300a00 */
[----:B------:R2:W-:Y:S04]  /*196e0*/  STL [R1+0x128], R0 ;  /* 0x0001280001007387 */ /* 0x0005e80000100800 */
[----:B0-----:R-:W4:Y:S04]  /*196f0*/  LDL.LU.64 R8, [R1+0x160] ;  /* 0x0001600001087983 */ /* 0x001f280000300a00 */
[----:B------:R-:W4:Y:S01]  /*19700*/  LDL.LU.64 R6, [R1+0x168] ;  /* 0x0001680001067983 */ /* 0x000f220000300a00 */
[----:B---3--:R-:W-:-:S02]  /*19710*/  IADD3 R42, P1, PT, R18, R93, RZ ;  /* 0x0000005d122a7210 */ /* 0x008fc40007f3e0ff */
[----:B--2---:R-:W-:-:S03]  /*19720*/  IADD3 R0, P3, PT, R16, R93, RZ ;  /* 0x0000005d10007210 */ /* 0x004fc60007f7e0ff */
[----:B------:R0:W-:Y:S04]  /*19730*/  STL [R1+0x1ea8], R42 ;  /* 0x001ea82a01007387 */ /* 0x0001e80000100800 */
[----:B------:R1:W-:Y:S01]  /*19740*/  STL [R1+0x1eac], R0 ;  /* 0x001eac0001007387 */ /* 0x0003e20000100800 */
[-C--:B------:R-:W-:Y:S01]  /*19750*/  IADD3 R43, P4, PT, R14, R93.reuse, RZ ;  /* 0x0000005d0e2b7210 */ /* 0x080fe20007f9e0ff */
[--C-:B------:R-:W-:Y:S01]  /*19760*/  IMAD.X R16, R17, 0x1, R92.reuse, P3 ;  /* 0x0000000111107824 */ /* 0x100fe200018e065c */
[----:B0-----:R-:W-:Y:S01]  /*19770*/  IADD3 R42, P6, PT, R4, R93, RZ ;  /* 0x0000005d042a7210 */ /* 0x001fe20007fde0ff */
[--C-:B-1----:R-:W-:Y:S02]  /*19780*/  IMAD.X R0, R19, 0x1, R92.reuse, P1 ;  /* 0x0000000113007824 */ /* 0x102fe400008e065c */
[----:B------:R-:W-:Y:S01]  /*19790*/  STL [R1+0x1eb0], R43 ;  /* 0x001eb02b01007387 */ /* 0x000fe20000100800 */
[----:B------:R-:W-:-:S03]  /*197a0*/  IMAD.X R14, R15, 0x1, R92, P4 ;  /* 0x000000010f0e7824 */ /* 0x000fc600020e065c */
        /* <DEDUP_REMOVED lines=10> */
[----:B----4-:R-:W-:-:S02]  /*19850*/  IADD3 R14, P1, PT, R12, R93, RZ ;  /* 0x0000005d0c0e7210 */ /* 0x010fc40007f3e0ff */
[----:B0-----:R-:W-:-:S03]  /*19860*/  IADD3 R0, P3, PT, R10, R93, RZ ;  /* 0x0000005d0a007210 */ /* 0x001fc60007f7e0ff */
        /* <DEDUP_REMOVED lines=13> */
[----:B------:R-:W-:Y:S04]  /*19940*/  STL [R1+0x160], R8 ;  /* 0x0001600801007387 */ /* 0x000fe80000100800 */
[----:B------:R-:W4:Y:S04]  /*19950*/  LDL.LU.64 R14, [R1+0x198] ;  /* 0x00019800010e7983 */ /* 0x000f280000300a00 */
[----:B------:R2:W-:Y:S04]  /*19960*/  STL [R1+0x168], R0 ;  /* 0x0001680001007387 */ /* 0x0005e80000100800 */
[----:B------:R-:W4:Y:S04]  /*19970*/  LDL.LU.64 R12, [R1+0x1a0] ;  /* 0x0001a000010c7983 */ /* 0x000f280000300a00 */
[----:B-1----:R-:W4:Y:S01]  /*19980*/  LDL.LU.64 R10, [R1+0x1a8] ;  /* 0x0001a800010a7983 */ /* 0x002f220000300a00 */
[----:B--2---:R-:W-:-:S02]  /*19990*/  IADD3 R0, P1, PT, R46, R93, RZ ;  /* 0x0000005d2e007210 */ /* 0x004fc40007f3e0ff */
[----:B---3--:R-:W-:-:S03]  /*199a0*/  IADD3 R7, P3, PT, R44, R93, RZ ;  /* 0x0000005d2c077210 */ /* 0x008fc60007f7e0ff */
[----:B------:R0:W-:Y:S04]  /*199b0*/  STL [R1+0x1ec8], R0 ;  /* 0x001ec80001007387 */ /* 0x0001e80000100800 */
[----:B------:R-:W-:Y:S01]  /*199c0*/  STL [R1+0x1f10], R7 ;  /* 0x001f100701007387 */ /* 0x000fe20000100800 */
[----:B------:R-:W-:-:S03]  /*199d0*/  IADD3 R6, P4, PT, R42, R93, RZ ;  /* 0x0000005d2a067210 */ /* 0x000fc60007f9e0ff */
[----:B------:R-:W2:Y:S01]  /*199e0*/  LDL.LU.64 R16, [R1+0x1b0] ;  /* 0x0001b00001107983 */ /* 0x000ea20000300a00 */
[----:B0-----:R-:W-:-:S03]  /*199f0*/  IADD3 R0, P6, PT, R4, R93, RZ ;  /* 0x0000005d04007210 */ /* 0x001fc60007fde0ff */
[----:B------:R0:W-:Y:S04]  /*19a00*/  STL [R1+0x1ecc], R6 ;  /* 0x001ecc0601007387 */ /* 0x0001e80000100800 */
[----:B------:R-:W3:Y:S04]  /*19a10*/  LDL.LU.64 R8, [R1+0x1b8] ;  /* 0x0001b80001087983 */ /* 0x000ee80000300a00 */
[----:B------:R1:W-:Y:S04]  /*19a20*/  STL [R1+0x1ed0], R0 ;  /* 0x001ed00001007387 */ /* 0x0003e80000100800 */
[----:B0-----:R-:W3:Y:S01]  /*19a30*/  LDL.LU.64 R6, [R1+0x1c0] ;  /* 0x0001c00001067983 */ /* 0x001ee20000300a00 */
[----:B------:R-:W-:-:S02]  /*19a40*/  IMAD.X R44, R45, 0x1, R92, P3 ;  /* 0x000000012d2c7824 */ /* 0x000fc400018e065c */
[--C-:B-1----:R-:W-:Y:S02]  /*19a50*/  IMAD.X R0, R47, 0x1, R92.reuse, P1 ;  /* 0x000000012f007824 */ /* 0x102fe400008e065c */
[----:B------:R-:W-:-:S03]  /*19a60*/  IMAD.X R42, R43, 0x1, R92, P4 ;  /* 0x000000012b2a7824 */ /* 0x000fc600020e065c */
[----:B------:R0:W-:Y:S04]  /*19a70*/  STL [R1+0x170], R0 ;  /* 0x0001700001007387 */ /* 0x0001e80000100800 */
[----:B------:R-:W-:Y:S01]  /*19a80*/  STL [R1+0x1f0c], R44 ;  /* 0x001f0c2c01007387 */ /* 0x000fe20000100800 */
[----:B0-----:R-:W-:-:S03]  /*19a90*/  IMAD.X R0, R5, 0x1, R92, P6 ;  /* 0x0000000105007824 */ /* 0x001fc600030e065c */
[----:B------:R-:W3:Y:S04]  /*19aa0*/  LDL.LU.64 R4, [R1+0x1c8] ;  /* 0x0001c80001047983 */ /* 0x000ee80000300a00 */
[----:B------:R4:W-:Y:S04]  /*19ab0*/  STL [R1+0x180], R42 ;  /* 0x0001802a01007387 */ /* 0x0009e80000100800 */
[----:B------:R0:W-:Y:S01]  /*19ac0*/  STL [R1+0x188], R0 ;  /* 0x0001880001007387 */ /* 0x0001e20000100800 */
[-C--:B----4-:R-:W-:Y:S02]  /*19ad0*/  IADD3 R42, P1, PT, R18, R93.reuse, RZ ;  /* 0x0000005d122a7210 */ /* 0x090fe40007f3e0ff */
        /* <DEDUP_REMOVED lines=11> */
[----:B------:R-:W-:Y:S01]  /*19b90*/  STL [R1+0x198], R14 ;  /* 0x0001980e01007387 */ /* 0x000fe20000100800 */
[----:B0-----:R-:W-:-:S03]  /*19ba0*/  IMAD.X R0, R11, 0x1, R92, P6 ;  /* 0x000000010b007824 */ /* 0x001fc600030e065c */
[----:B------:R-:W-:Y:S04]  /*19bb0*/  STL [R1+0x1a0], R12 ;  /* 0x0001a00c01007387 */ /* 0x000fe80000100800 */
[----:B------:R0:W-:Y:S01]  /*19bc0*/  STL [R1+0x1a8], R0 ;  /* 0x0001a80001007387 */ /* 0x0001e20000100800 */
[----:B--2---:R-:W-:-:S05]  /*19bd0*/  IADD3 R11, P1, PT, R16, R93, RZ ;  /* 0x0000005d100b7210 */ /* 0x004fca0007f3e0ff */
[----:B------:R-:W-:Y:S01]  /*19be0*/  STL [R1+0x1e6c], R11 ;  /* 0x001e6c0b01007387 */ /* 0x000fe20000100800 */
[----:B---3--:R-:W-:-:S03]  /*19bf0*/  IADD3 R10, P3, PT, R8, R93, RZ ;  /* 0x0000005d080a7210 */ /* 0x008fc60007f7e0ff */
[----:B------:R-:W2:Y:S04]  /*19c00*/  LDL.LU.64 R18, [R1+0x1d0] ;  /* 0x0001d00001127983 */ /* 0x000ea80000300a00 */
[----:B------:R1:W-:Y:S01]  /*19c10*/  STL [R1+0x1e70], R10 ;  /* 0x001e700a01007387 */ /* 0x0003e20000100800 */
[----:B0-----:R-:W-:-:S03]  /*19c20*/  IADD3 R0, P4, PT, R6, R93, RZ ;  /* 0x0000005d06007210 */ /* 0x001fc60007f9e0ff */
[----:B------:R-:W3:Y:S04]  /*19c30*/  LDL.LU.64 R14, [R1+0x1d8] ;  /* 0x0001d800010e7983 */ /* 0x000ee80000300a00 */
[----:B------:R0:W-:Y:S04]  /*19c40*/  STL [R1+0x1e74], R0 ;  /* 0x001e740001007387 */ /* 0x0001e80000100800 */
[----:B------:R-:W4:Y:S04]  /*19c50*/  LDL.LU.64 R12, [R1+0x1e0] ;  /* 0x0001e000010c7983 */ /* 0x000f280000300a00 */
[----:B-1----:R-:W4:Y:S01]  /*19c60*/  LDL.LU.64 R10, [R1+0x1e8] ;  /* 0x0001e800010a7983 */ /* 0x002f220000300a00 */
[----:B0-----:R-:W-:-:S05]  /*19c70*/  IADD3 R0, P6, PT, R4, R93, RZ ;  /* 0x0000005d04007210 */ /* 0x001fca0007fde0ff */
[----:B------:R-:W-:Y:S04]  /*19c80*/  STL [R1+0x24b4], R0 ;  /* 0x0024b40001007387 */ /* 0x000fe80000100800 */
[----:B------:R-:W-:Y:S01]  /*19c90*/  STL [R1+0x24cc], R0 ;  /* 0x0024cc0001007387 */ /* 0x000fe20000100800 */
[----:B------:R-:W-:-:S03]  /*19ca0*/  IMAD.X R8, R9, 0x1, R92, P3 ;  /* 0x0000000109087824 */ /* 0x000fc600018e065c */
[----:B------:R0:W-:Y:S01]  /*19cb0*/  STL [R1+0x24f4], R0 ;  /* 0x0024f40001007387 */ /* 0x0001e20000100800 */
[--C-:B------:R-:W-:Y:S02]  /*19cc0*/  IMAD.X R6, R7, 0x1, R92.reuse, P4 ;  /* 0x0000000107067824 */ /* 0x100fe400020e065c */
[----:B0-----:R-:W-:-:S05]  /*19cd0*/  IMAD.X R0, R17, 0x1, R92, P1 ;  /* 0x0000000111007824 */ /* 0x001fca00008e065c */
        /* <DEDUP_REMOVED lines=9> */
[----:B--2---:R-:W-:-:S02]  /*19d70*/  IADD3 R42, P1, PT, R18, R93, RZ ;  /* 0x0000005d122a7210 */ /* 0x004fc40007f3e0ff */
[----:B---3--:R-:W-:-:S03]  /*19d80*/  IADD3 R0, P3, PT, R14, R93, RZ ;  /* 0x0000005d0e007210 */ /* 0x008fc60007f7e0ff */
[----:B------:R0:W-:Y:S04]  /*19d90*/  STL [R1+0x1e40], R42 ;  /* 0x001e402a01007387 */ /* 0x0001e80000100800 */
[----:B------:R1:W-:Y:S01]  /*19da0*/  STL [R1+0x1e44], R0 ;  /* 0x001e440001007387 */ /* 0x0003e20000100800 */
[-C--:B----4-:R-:W-:Y:S01]  /*19db0*/  IADD3 R43, P4, PT, R12, R93.reuse, RZ ;  /* 0x0000005d0c2b7210 */ /* 0x090fe20007f9e0ff */
[--C-:B------:R-:W-:Y:S01]  /*19dc0*/  IMAD.X R14, R15, 0x1, R92.reuse, P3 ;  /* 0x000000010f0e7824 */ /* 0x100fe200018e065c */
[----:B0-----:R-:W-:Y:S01]  /*19dd0*/  IADD3 R42, P6, PT, R10, R93, RZ ;  /* 0x0000005d0a2a7210 */ /* 0x001fe20007fde0ff */
[--C-:B-1----:R-:W-:Y:S02]  /*19de0*/  IMAD.X R0, R19, 0x1, R92.reuse, P1 ;  /* 0x0000000113007824 */ /* 0x102fe400008e065c */
[----:B------:R-:W-:Y:S01]  /*19df0*/  STL [R1+0x1e48], R43 ;  /* 0x001e482b01007387 */ /* 0x000fe20000100800 */
[----:B------:R-:W-:-:S03]  /*19e00*/  IMAD.X R12, R13, 0x1, R92, P4 ;  /* 0x000000010d0c7824 */ /* 0x000fc600020e065c */
[----:B------:R-:W-:Y:S04]  /*19e10*/  STL [R1+0x1e4c], R42 ;  /* 0x001e4c2a01007387 */ /* 0x000fe80000100800 */
[----:B------:R0:W-:Y:S04]  /*19e20*/  STL [R1+0x1d0], R0 ;  /* 0x0001d00001007387 */ /* 0x0001e80000100800 */
[----:B------:R1:W-:Y:S04]  /*19e30*/  STL [R1+0x1d8], R14 ;  /* 0x0001d80e01007387 */ /* 0x0003e80000100800 */
[----:B------:R-:W2:Y:S01]  /*19e40*/  LDL.LU.64 R18, [R1+0x210] ;  /* 0x0002100001127983 */ /* 0x000ea20000300a00 */
[----:B0-----:R-:W-:-:S03]  /*19e50*/  IMAD.X R0, R11, 0x1, R92, P6 ;  /* 0x000000010b007824 */ /* 0x001fc600030e065c */
[----:B------:R0:W-:Y:S04]  /*19e60*/  STL [R1+0x1e0], R12 ;  /* 0x0001e00c01007387 */ /* 0x0001e80000100800 */
[----:B-1----:R-:W3:Y:S04]  /*19e70*/  LDL.LU.64 R14, [R1+0x218] ;  /* 0x00021800010e7983 */ /* 0x002ee80000300a00 */
[----:B------:R1:W-:Y:S04]  /*19e80*/  STL [R1+0x1e8], R0 ;  /* 0x0001e80001007387 */ /* 0x0003e80000100800 */
[----:B0-----:R-:W4:Y:S04]  /*19e90*/  LDL.LU.64 R12, [R1+0x220] ;  /* 0x00022000010c7983 */ /* 0x001f280000300a00 */
[----:B------:R-:W4:Y:S01]  /*19ea0*/  LDL.LU.64 R10, [R1+0x228] ;  /* 0x00022800010a7983 */ /* 0x000f220000300a00 */
[----:B------:R-:W-:-:S05]  /*19eb0*/  IADD3 R43, P1, PT, R16, R93, RZ ;  /* 0x0000005d102b7210 */ /* 0x000fca0007f3e0ff */
[----:B------:R0:W-:Y:S01]  /*19ec0*/  STL [R1+0x1e50], R43 ;  /* 0x001e502b01007387 */ /* 0x0001e20000100800 */
[-C--:B------:R-:W-:Y:S02]  /*19ed0*/  IADD3 R42, P3, PT, R8, R93.reuse, RZ ;  /* 0x0000005d082a7210 */ /* 0x080fe40007f7e0ff */
[----:B-1----:R-:W-:-:S03]  /*19ee0*/  IADD3 R0, P4, PT, R6, R93, RZ ;  /* 0x0000005d06007210 */ /* 0x002fc60007f9e0ff */
[----:B------:R1:W-:Y:S01]  /*19ef0*/  STL [R1+0x1e54], R42 ;  /* 0x001e542a01007387 */ /* 0x0003e20000100800 */
[----:B0-----:R-:W-:-:S03]  /*19f00*/  IADD3 R43, P6, PT, R4, R93, RZ ;  /* 0x0000005d042b7210 */ /* 0x001fc60007fde0ff */
[----:B------:R0:W-:Y:S01]  /*19f10*/  STL [R1+0x1e58], R0 ;  /* 0x001e580001007387 */ /* 0x0001e20000100800 */
[--C-:B------:R-:W-:Y:S02]  /*19f20*/  IMAD.X R6, R7, 0x1, R92.reuse, P4 ;  /* 0x0000000107067824 */ /* 0x100fe400020e065c */
[--C-:B-1----:R-:W-:Y:S01]  /*19f30*/  IMAD.X R42, R17, 0x1, R92.reuse, P1 ;  /* 0x00000001112a7824 */ /* 0x102fe200008e065c */
[----:B------:R-:W-:Y:S01]  /*19f40*/  STL [R1+0x1f00], R43 ;  /* 0x001f002b01007387 */ /* 0x000fe20000100800 */
[----:B0-----:R-:W-:-:S03]  /*19f50*/  IMAD.X R0, R9, 0x1, R92, P3 ;  /* 0x0000000109007824 */ /* 0x001fc600018e065c */
[----:B------:R-:W4:Y:S04]  /*19f60*/  LDL.LU.64 R16, [R1+0x230] ;  /* 0x0002300001107983 */ /* 0x000f280000300a00 */
[----:B------:R-:W-:Y:S04]  /*19f70*/  STL [R1+0x1f0], R42 ;  /* 0x0001f02a01007387 */ /* 0x000fe80000100800 */
[----:B------:R0:W-:Y:S04]  /*19f80*/  STL [R1+0x1f8], R0 ;  /* 0x0001f80001007387 */ /* 0x0001e80000100800 */
[----:B------:R-:W4:Y:S01]  /*19f90*/  LDL.LU.64 R8, [R1+0x238] ;  /* 0x0002380001087983 */ /* 0x000f220000300a00 */
[----:B0-----:R-:W-:-:S03]  /*19fa0*/  IMAD.X R0, R5, 0x1, R92, P6 ;  /* 0x0000000105007824 */ /* 0x001fc600030e065c */
[----:B------:R0:W-:Y:S04]  /*19fb0*/  STL [R1+0x200], R6 ;  /* 0x0002000601007387 */ /* 0x0001e80000100800 */
[----:B0-----:R-:W4:Y:S04]  /*19fc0*/  LDL.LU.64 R6, [R1+0x240] ;  /* 0x0002400001067983 */ /* 0x001f280000300a00 */
[----:B------:R3:W-:Y:S04]  /*19fd0*/  STL [R1+0x1efc], R0 ;  /* 0x001efc0001007387 */ /* 0x0007e80000100800 */
[----:B------:R-:W4:Y:S01]  /*19fe0*/  LDL.LU.64 R4, [R1+0x248] ;  /* 0x0002480001047983 */ /* 0x000f220000300a00 */
[----:B--2---:R-:W-:-:S05]  /*19ff0*/  IADD3 R42, P1, PT, R18, R93, RZ ;  /* 0x0000005d122a7210 */ /* 0x004fca0007f3e0ff */
[----:B------:R0:W-:Y:S01]  /*1a000*/  STL [R1+0x1e14], R42 ;  /* 0x001e142a01007387 */ /* 0x0001e20000100800 */
[-C--:B---3--:R-:W-:Y:S02]  /*1a010*/  IADD3 R0, P3, PT, R14, R93.reuse, RZ ;  /* 0x0000005d0e007210 */ /* 0x088fe40007f7e0ff */
[----:B----4-:R-:W-:-:S03]  /*1a020*/  IADD3 R43, P4, PT, R12, R93, RZ ;  /* 0x0000005d0c2b7210 */ /* 0x010fc60007f9e0ff */
[----:B------:R1:W-:Y:S01]  /*1a030*/  STL [R1+0x1e18], R0 ;  /* 0x001e180001007387 */ /* 0x0003e20000100800 */
[----:B0-----:R-:W-:-:S03]  /*1a040*/  IADD3 R42, P6, PT, R10, R93, RZ ;  /* 0x0000005d0a2a7210 */ /* 0x001fc60007fde0ff */
[----:B------:R-:W-:Y:S01]  /*1a050*/  STL [R1+0x1e1c], R43 ;  /* 0x001e1c2b01007387 */ /* 0x000fe20000100800 */
[----:B------:R-:W-:-:S03]  /*1a060*/  IMAD.X R14, R15, 0x1, R92, P3 ;  /* 0x000000010f0e7824 */ /* 0x000fc600018e065c */
[----:B------:R-:W-:Y:S01]  /*1a070*/  STL [R1+0x1e20], R42 ;  /* 0x001e202a01007387 */ /* 0x000fe20000100800 */
[----:B-1----:R-:W-:-:S03]  /*1a080*/  IMAD.X R0, R19, 0x1, R92, P1 ;  /* 0x0000000113007824 */ /* 0x002fc600008e065c */
[----:B------:R-:W2:Y:S04]  /*1a090*/  LDL.LU.64 R18, [R1+0x250] ;  /* 0x0002500001127983 */ /* 0x000ea80000300a00 */
[----:B------:R0:W-:Y:S04]  /*1a0a0*/  STL [R1+0x210], R0 ;  /* 0x0002100001007387 */ /* 0x0001e80000100800 */
[----:B------:R1:W-:Y:S01]  /*1a0b0*/  STL [R1+0x218], R14 ;  /* 0x0002180e01007387 */ /* 0x0003e20000100800 */
[--C-:B------:R-:W-:Y:S02]  /*1a0c0*/  IMAD.X R10, R11, 0x1, R92.reuse, P6 ;  /* 0x000000010b0a7824 */ /* 0x100fe400030e065c */
[----:B0-----:R-:W-:Y:S01]  /*1a0d0*/  IMAD.X R0, R13, 0x1, R92, P4 ;  /* 0x000000010d007824 */ /* 0x001fe200020e065c */
[----:B-1----:R-:W3:Y:S04]  /*1a0e0*/  LDL.LU.64 R14, [R1+0x258] ;  /* 0x00025800010e7983 */ /* 0x002ee80000300a00 */
[----:B------:R-:W-:Y:S04]  /*1a0f0*/  STL [R1+0x220], R0 ;  /* 0x0002200001007387 */ /* 0x000fe80000100800 */
[----:B------:R0:W-:Y:S04]  /*1a100*/  STL [R1+0x228], R10 ;  /* 0x0002280a01007387 */ /* 0x0001e80000100800 */
[----:B------:R-:W4:Y:S04]  /*1a110*/  LDL.LU.64 R12, [R1+0x260] ;  /* 0x00026000010c7983 */ /* 0x000f280000300a00 */
[----:B0-----:R-:W4:Y:S01]  /*1a120*/  LDL.LU.64 R10, [R1+0x268] ;  /* 0x00026800010a7983 */ /* 0x001f220000300a00 */
[----:B------:R-:W-:-:S02]  /*1a130*/  IADD3 R0, P1, PT, R16, R93, RZ ;  /* 0x0000005d10007210 */ /* 0x000fc40007f3e0ff */
[----:B------:R-:W-:-:S03]  /*1a140*/  IADD3 R43, P3, PT, R8, R93, RZ ;  /* 0x0000005d082b7210 */ /* 0x000fc60007f7e0ff */
[----:B------:R0:W-:Y:S01]  /*1a150*/  STL [R1+0x1e24], R0 ;  /* 0x001e240001007387 */ /* 0x0001e20000100800 */
[----:B------:R-:W-:-:S03]  /*1a160*/  IMAD.X R16, R17, 0x1, R92, P1 ;  /* 0x0000000111107824 */ /* 0x000fc600008e065c */
[----:B------:R-:W-:Y:S01]  /*1a170*/  STL [R1+0x1e28], R43 ;  /* 0x001e282b01007387 */ /* 0x000fe20000100800 */
[----:B------:R-:W-:Y:S01]  /*1a180*/  IMAD.X R8, R9, 0x1, R92, P3 ;  /* 0x0000000109087824 */ /* 0x000fe200018e065c */
[-C--:B------:R-:W-:Y:S02]  /*1a190*/  IADD3 R42, P4, PT, R6, R93.reuse, RZ ;  /* 0x0000005d062a7210 */ /* 0x080fe40007f9e0ff */
[----:B0-----:R-:W-:-:S03]  /*1a1a0*/  IADD3 R0, P6, PT, R4, R93, RZ ;  /* 0x0000005d04007210 */ /* 0x001fc60007fde0ff */
[----:B------:R-:W-:Y:S04]  /*1a1b0*/  STL [R1+0x1e2c], R42 ;  /* 0x001e2c2a01007387 */ /* 0x000fe80000100800 */
[----:B------:R0:W-:Y:S04]  /*1a1c0*/  STL [R1+0x1e30], R0 ;  /* 0x001e300001007387 */ /* 0x0001e80000100800 */
[----:B------:R1:W-:Y:S01]  /*1a1d0*/  STL [R1+0x230], R16 ;  /* 0x0002301001007387 */ /* 0x0003e20000100800 */
[--C-:B------:R-:W-:Y:S02]  /*1a1e0*/  IMAD.X R4, R5, 0x1, R92.reuse, P6 ;  /* 0x0000000105047824 */ /* 0x100fe400030e065c */
[----:B0-----:R-:W-:Y:S01]  /*1a1f0*/  IMAD.X R0, R7, 0x1, R92, P4 ;  /* 0x0000000107007824 */ /* 0x001fe200020e065c */
[----:B-1----:R-:W4:Y:S04]  /*1a200*/  LDL.LU.64 R16, [R1+0x270] ;  /* 0x0002700001107983 */ /* 0x002f280000300a00 */
[----:B------:R0:W-:Y:S04]  /*1a210*/  STL [R1+0x238], R8 ;  /* 0x0002380801007387 */ /* 0x0001e80000100800 */
[----:B0-----:R-:W4:Y:S04]  /*1a220*/  LDL.LU.64 R8, [R1+0x278] ;  /* 0x0002780001087983 */ /* 0x001f280000300a00 */
[----:B------:R-:W-:Y:S04]  /*1a230*/  STL [R1+0x240], R0 ;  /* 0x0002400001007387 */ /* 0x000fe80000100800 */
[----:B------:R-:W4:Y:S04]  /*1a240*/  LDL.LU.64 R6, [R1+0x280] ;  /* 0x0002800001067983 */ /* 0x000f280000300a00 */
[----:B------:R0:W-:Y:S04]  /*1a250*/  STL [R1+0x248], R4 ;  /* 0x0002480401007387 */ /* 0x0001e80000100800 */
[----:B0-----:R-:W4:Y:S01]  /*1a260*/  LDL.LU.64 R4, [R1+0x288] ;  /* 0x0002880001047983 */ /* 0x001f220000300a00 */
[----:B--2---:R-:W-:-:S05]  /*1a270*/  IADD3 R0, P1, PT, R18, R93, RZ ;  /* 0x0000005d12007210 */ /* 0x004fca0007f3e0ff */
[----:B------:R3:W-:Y:S02]  /*1a280*/  STL [R1+0x1e34], R0 ;  /* 0x001e340001007387 */ /* 0x0007e40000100800 */
[----:B---3--:R-:W-:-:S05]  /*1a290*/  IADD3 R0, P3, PT, R14, R93, RZ ;  /* 0x0000005d0e007210 */ /* 0x008fca0007f7e0ff */
[----:B------:R4:W-:Y:S04]  /*1a2a0*/  STL [R1+0x250c], R0 ;  /* 0x00250c0001007387 */ /* 0x0009e80000100800 */
[----:B------:R-:W2:Y:S01]  /*1a2b0*/  LDL.LU.64 R42, [R1+0x290] ;  /* 0x00029000012a7983 */ /* 0x000ea20000300a00 */
[-C--:B----4-:R-:W-:Y:S01]  /*1a2c0*/  IADD3 R0, P4, PT, R12, R93.reuse, RZ ;  /* 0x0000005d0c007210 */ /* 0x090fe20007f9e0ff */
[----:B------:R-:W-:Y:S01]  /*1a2d0*/  IMAD.X R14, R15, 0x1, R92, P3 ;  /* 0x000000010f0e7824 */ /* 0x000fe200018e065c */
[----:B------:R-:W-:-:S03]  /*1a2e0*/  IADD3 R44, P6, PT, R10, R93, RZ ;  /* 0x0000005d0a2c7210 */ /* 0x000fc60007fde0ff */
[----:B------:R0:W-:Y:S04]  /*1a2f0*/  STL [R1+0x1e38], R0 ;  /* 0x001e380001007387 */ /* 0x0001e80000100800 */
[----:B------:R-:W-:Y:S01]  /*1a300*/  STL [R1+0x1e3c], R44 ;  /* 0x001e3c2c01007387 */ /* 0x000fe20000100800 */
[----:B0-----:R-:W-:-:S05]  /*1a310*/  IMAD.X R0, R19, 0x1, R92, P1 ;  /* 0x0000000113007824 */ /* 0x001fca00008e065c */
[----:B------:R-:W-:Y:S04]  /*1a320*/  STL [R1+0x250], R0 ;  /* 0x0002500001007387 */ /* 0x000fe80000100800 */
[----:B------:R0:W-:Y:S04]  /*1a330*/  STL [R1+0x1ef4], R14 ;  /* 0x001ef40e01007387 */ /* 0x0001e80000100800 */
[----:B0-----:R-:W3:Y:S01]  /*1a340*/  LDL.LU.64 R14, [R1+0x298] ;  /* 0x00029800010e7983 */ /* 0x001ee20000300a00 */
[--C-:B------:R-:W-:Y:S02]  /*1a350*/  IMAD.X R12, R13, 0x1, R92.reuse, P4 ;  /* 0x000000010d0c7824 */ /* 0x100fe400020e065c */
[----:B------:R-:W-:-:S03]  /*1a360*/  IMAD.X R0, R11, 0x1, R92, P6 ;  /* 0x000000010b007824 */ /* 0x000fc600030e065c */
[----:B------:R0:W-:Y:S04]  /*1a370*/  STL [R1+0x260], R12 ;  /* 0x0002600c01007387 */ /* 0x0001e80000100800 */
[----:B------:R1:W-:Y:S04]  /*1a380*/  STL [R1+0x268], R0 ;  /* 0x0002680001007387 */ /* 0x0003e80000100800 */
[----:B0-----:R-:W4:Y:S01]  /*1a390*/  LDL.LU.64 R12, [R1+0x2a0] ;  /* 0x0002a000010c7983 */ /* 0x001f220000300a00 */
[----:B------:R-:W-:-:S05]  /*1a3a0*/  IADD3 R10, P1, PT, R16, R93, RZ ;  /* 0x0000005d100a7210 */ /* 0x000fca0007f3e0ff */
[----:B------:R0:W-:Y:S01]  /*1a3b0*/  STL [R1+0x1df8], R10 ;  /* 0x001df80a01007387 */ /* 0x0001e20000100800 */
[----:B-1----:R-:W-:-:S03]  /*1a3c0*/  IADD3 R0, P3, PT, R8, R93, RZ ;  /* 0x0000005d08007210 */ /* 0x002fc60007f7e0ff */
[----:B0-----:R-:W4:Y:S04]  /*1a3d0*/  LDL.LU.64 R10, [R1+0x2a8] ;  /* 0x0002a800010a7983 */ /* 0x001f280000300a00 */
[----:B------:R0:W-:Y:S01]  /*1a3e0*/  STL [R1+0x1dfc], R0 ;  /* 0x001dfc0001007387 */ /* 0x0001e20000100800 */
[----:B------:R-:W-:Y:S01]  /*1a3f0*/  IMAD.X R16, R17, 0x1, R92, P1 ;  /* 0x0000000111107824 */ /* 0x000fe200008e065c */
[----:B0-----:R-:W-:-:S05]  /*1a400*/  IADD3 R0, P4, PT, R6, R93, RZ ;  /* 0x0000005d06007210 */ /* 0x001fca0007f9e0ff */
[----:B------:R0:W-:Y:S01]  /*1a410*/  STL [R1+0x1e00], R0 ;  /* 0x001e000001007387 */ /* 0x0001e20000100800 */
[----:B------:R-:W-:Y:S01]  /*1a420*/  IADD3 R18, P6, PT, R4, R93, RZ ;  /* 0x0000005d04127210 */ /* 0x000fe20007fde0ff */
[----:B------:R-:W-:-:S04]  /*1a430*/  IMAD.X R6, R7, 0x1, R92, P4 ;  /* 0x0000000107067824 */ /* 0x000fc800020e065c */
[----:B------:R1:W-:Y:S01]  /*1a440*/  STL [R1+0x1e04], R18 ;  /* 0x001e041201007387 */ /* 0x0003e20000100800 */
[----:B0-----:R-:W-:-:S03]  /*1a450*/  IMAD.X R0, R9, 0x1, R92, P3 ;  /* 0x0000000109007824 */ /* 0x001fc600018e065c */
[----:B------:R-:W-:Y:S01]  /*1a460*/  STL [R1+0x270], R16 ;  /* 0x0002701001007387 */ /* 0x000fe20000100800 */
[----:B------:R-:W-:-:S03]  /*1a470*/  IMAD.X R4, R5, 0x1, R92, P6 ;  /* 0x0000000105047824 */ /* 0x000fc600030e065c */
[----:B------:R2:W-:Y:S04]  /*1a480*/  STL [R1+0x278], R0 ;  /* 0x0002780001007387 */ /* 0x0005e80000100800 */
[----:B------:R0:W-:Y:S04]  /*1a490*/  STL [R1+0x280], R6 ;  /* 0x0002800601007387 */ /* 0x0001e80000100800 */
[----:B-1----:R-:W4:Y:S04]  /*1a4a0*/  LDL.LU.64 R18, [R1+0x2b0] ;  /* 0x0002b00001127983 */ /* 0x002f280000300a00 */
[----:B------:R1:W-:Y:S04]  /*1a4b0*/  STL [R1+0x288], R4 ;  /* 0x0002880401007387 */ /* 0x0003e80000100800 */
[----:B------:R-:W4:Y:S01]  /*1a4c0*/  LDL.LU.64 R8, [R1+0x2b8] ;  /* 0x0002b80001087983 */ /* 0x000f220000300a00 */
[----:B--2---:R-:W-:-:S05]  /*1a4d0*/  IADD3 R0, P1, PT, R42, R93, RZ ;  /* 0x0000005d2a007210 */ /* 0x004fca0007f3e0ff */
[----:B------:R3:W-:Y:S04]  /*1a4e0*/  STL [R1+0x1e08], R0 ;  /* 0x001e080001007387 */ /* 0x0007e80000100800 */
[----:B0-----:R-:W2:Y:S04]  /*1a4f0*/  LDL.LU.64 R6, [R1+0x2c0] ;  /* 0x0002c00001067983 */ /* 0x001ea80000300a00 */
[----:B-1----:R-:W2:Y:S01]  /*1a500*/  LDL.LU.64 R4, [R1+0x2c8] ;  /* 0x0002c80001047983 */ /* 0x002ea20000300a00 */
[----:B---3--:R-:W-:-:S05]  /*1a510*/  IADD3 R0, P3, PT, R14, R93, RZ ;  /* 0x0000005d0e007210 */ /* 0x008fca0007f7e0ff */
[----:B------:R-:W-:Y:S04]  /*1a520*/  STL [R1+0x2510], R0 ;  /* 0x0025100001007387 */ /* 0x000fe80000100800 */
[----:B------:R4:W-:Y:S04]  /*1a530*/  STL [R1+0x2540], R0 ;  /* 0x0025400001007387 */ /* 0x0009e80000100800 */
[----:B------:R-:W3:Y:S01]  /*1a540*/  LDL.LU.64 R16, [R1+0x2d0] ;  /* 0x0002d00001107983 */ /* 0x000ee20000300a00 */
[----:B----4-:R-:W-:Y:S01]  /*1a550*/  IADD3 R0, P4, PT, R12, R93, RZ ;  /* 0x0000005d0c007210 */ /* 0x010fe20007f9e0ff */
[----:B------:R-:W-:-:S04]  /*1a560*/  IMAD.X R14, R15, 0x1, R92, P3 ;  /* 0x000000010f0e7824 */ /* 0x000fc800018e065c */
[----:B------:R0:W-:Y:S01]  /*1a570*/  STL [R1+0x1e0c], R0 ;  /* 0x001e0c0001007387 */ /* 0x0001e20000100800 */
[--C-:B------:R-:W-:Y:S01]  /*1a580*/  IMAD.X R12, R13, 0x1, R92.reuse, P4 ;  /* 0x000000010d0c7824 */ /* 0x100fe200020e065c */
[----:B------:R-:W-:Y:S01]  /*1a590*/  IADD3 R44, P6, PT, R10, R93, RZ ;  /* 0x0000005d0a2c7210 */ /* 0x000fe20007fde0ff */
[----:B0-----:R-:W-:-:S04]  /*1a5a0*/  IMAD.X R0, R43, 0x1, R92, P1 ;  /* 0x000000012b007824 */ /* 0x001fc800008e065c */
[----:B------:R-:W-:Y:S04]  /*1a5b0*/  STL [R1+0x1e10], R44 ;  /* 0x001e102c01007387 */ /* 0x000fe80000100800 */
[----:B------:R0:W-:Y:S04]  /*1a5c0*/  STL [R1+0x290], R0 ;  /* 0x0002900001007387 */ /* 0x0001e80000100800 */
[----:B------:R1:W-:Y:S01]  /*1a5d0*/  STL [R1+0x1ee8], R14 ;  /* 0x001ee80e01007387 */ /* 0x0003e20000100800 */
[----:B0-----:R-:W-:-:S03]  /*1a5e0*/  IMAD.X R0, R11, 0x1, R92, P6 ;  /* 0x000000010b007824 */ /* 0x001fc600030e065c */
[----:B-1----:R-:W4:Y:S04]  /*1a5f0*/  LDL.LU.64 R14, [R1+0x2d8] ;  /* 0x0002d800010e7983 */ /* 0x002f280000300a00 */
[----:B------:R0:W-:Y:S04]  /*1a600*/  STL [R1+0x2a0], R12 ;  /* 0x0002a00c01007387 */ /* 0x0001e80000100800 */
[----:B0-----:R-:W4:Y:S04]  /*1a610*/  LDL.LU.64 R12, [R1+0x2e0] ;  /* 0x0002e000010c7983 */ /* 0x001f280000300a00 */
[----:B------:R2:W-:Y:S01]  /*1a620*/  STL [R1+0x2a8], R0 ;  /* 0x0002a80001007387 */ /* 0x0005e20000100800 */
[----:B------:R-:W-:-:S03]  /*1a630*/  IADD3 R42, P1, PT, R18, R93, RZ ;  /* 0x0000005d122a7210 */ /* 0x000fc60007f3e0ff */
[----:B------:R-:W4:Y:S01]  /*1a640*/  LDL.LU.64 R10, [R1+0x2e8] ;  /* 0x0002e800010a7983 */ /* 0x000f220000300a00 */
[----:B------:R-:W-:-:S03]  /*1a650*/  IADD3 R43, P3, PT, R8, R93, RZ ;  /* 0x0000005d082b7210 */ /* 0x000fc60007f7e0ff */
[----:B------:R0:W-:Y:S01]  /*1a660*/  STL [R1+0x1ddc], R42 ;  /* 0x001ddc2a01007387 */ /* 0x0001e20000100800 */
[----:B------:R-:W-:-:S03]  /*1a670*/  IMAD.X R18, R19, 0x1, R92, P1 ;  /* 0x0000000113127824 */ /* 0x000fc600008e065c */
[----:B------:R-:W-:Y:S01]  /*1a680*/  STL [R1+0x1de0], R43 ;  /* 0x001de02b01007387 */ /* 0x000fe20000100800 */
[-C--:B--2---:R-:W-:Y:S02]  /*1a690*/  IADD3 R0, P4, PT, R6, R93.reuse, RZ ;  /* 0x0000005d06007210 */ /* 0x084fe40007f9e0ff */
[----:B0-----:R-:W-:-:S03]  /*1a6a0*/  IADD3 R42, P6, PT, R4, R93, RZ ;  /* 0x0000005d042a7210 */ /* 0x001fc60007fde0ff */
[----:B------:R0:W-:Y:S01]  /*1a6b0*/  STL [R1+0x1de4], R0 ;  /* 0x001de40001007387 */ /* 0x0001e20000100800 */
[----:B------:R-:W-:-:S03]  /*1a6c0*/  IMAD.X R6, R7, 0x1, R92, P4 ;  /* 0x0000000107067824 */ /* 0x000fc600020e065c */
[----:B------:R1:W-:Y:S01]  /*1a6d0*/  STL [R1+0x1de8], R42 ;  /* 0x001de82a01007387 */ /* 0x0003e20000100800 */
[--C-:B------:R-:W-:Y:S02]  /*1a6e0*/  IMAD.X R4, R5, 0x1, R92.reuse, P6 ;  /* 0x0000000105047824 */ /* 0x100fe400030e065c */
[----:B0-----:R-:W-:Y:S01]  /*1a6f0*/  IMAD.X R0, R9, 0x1, R92, P3 ;  /* 0x0000000109007824 */ /* 0x001fe200018e065c */
[----:B------:R-:W-:Y:S04]  /*1a700*/  STL [R1+0x2b0], R18 ;  /* 0x0002b01201007387 */ /* 0x000fe80000100800 */
[----:B------:R3:W-:Y:S04]  /*1a710*/  STL [R1+0x2b8], R0 ;  /* 0x0002b80001007387 */ /* 0x0007e80000100800 */
[----:B------:R0:W-:Y:S04]  /*1a720*/  STL [R1+0x2c0], R6 ;  /* 0x0002c00601007387 */ /* 0x0001e80000100800 */
[----:B-1----:R-:W2:Y:S04]  /*1a730*/  LDL.LU.64 R42, [R1+0x2f0] ;  /* 0x0002f000012a7983 */ /* 0x002ea80000300a00 */
[----:B------:R1:W-:Y:S04]  /*1a740*/  STL [R1+0x2c8], R4 ;  /* 0x0002c80401007387 */ /* 0x0003e80000100800 */
[----:B------:R-:W2:Y:S01]  /*1a750*/  LDL.LU.64 R8, [R1+0x2f8] ;  /* 0x0002f80001087983 */ /* 0x000ea20000300a00 */
[----:B---3--:R-:W-:-:S05]  /*1a760*/  IADD3 R0, P1, PT, R16, R93, RZ ;  /* 0x0000005d10007210 */ /* 0x008fca0007f3e0ff */
[----:B------:R3:W-:Y:S04]  /*1a770*/  STL [R1+0x1dec], R0 ;  /* 0x001dec0001007387 */ /* 0x0007e80000100800 */
[----:B0-----:R-:W2:Y:S04]  /*1a780*/  LDL.LU.64 R6, [R1+0x300] ;  /* 0x0003000001067983 */ /* 0x001ea80000300a00 */
[----:B-1----:R-:W2:Y:S01]  /*1a790*/  LDL.LU.64 R4, [R1+0x308] ;  /* 0x0003080001047983 */ /* 0x002ea20000300a00 */
[----:B------:R-:W-:Y:S01]  /*1a7a0*/  IMAD.X R16, R17, 0x1, R92, P1 ;  /* 0x0000000111107824 */ /* 0x000fe200008e065c */
[----:B----4-:R-:W-:-:S05]  /*1a7b0*/  IADD3 R19, P3, PT, R14, R93, RZ ;  /* 0x0000005d0e137210 */ /* 0x010fca0007f7e0ff */
[----:B------:R-:W-:Y:S01]  /*1a7c0*/  STL [R1+0x1df0], R19 ;  /* 0x001df01301007387 */ /* 0x000fe20000100800 */
[-C--:B------:R-:W-:Y:S02]  /*1a7d0*/  IADD3 R18, P4, PT, R12, R93.reuse, RZ ;  /* 0x0000005d0c127210 */ /* 0x080fe40007f9e0ff */
[----:B---3--:R-:W-:-:S03]  /*1a7e0*/  IADD3 R0, P6, PT, R10, R93, RZ ;  /* 0x0000005d0a007210 */ /* 0x008fc60007fde0ff */
[--C-:B------:R-:W-:Y:S02]  /*1a7f0*/  IMAD.X R12, R13, 0x1, R92.reuse, P4 ;  /* 0x000000010d0c7824 */ /* 0x100fe400020e065c */
[----:B------:R0:W-:Y:S04]  /*1a800*/  STL [R1+0x2568], R0 ;  /* 0x0025680001007387 */ /* 0x0001e80000100800 */
[----:B------:R1:W-:Y:S01]  /*1a810*/  STL [R1+0x1df4], R18 ;  /* 0x001df41201007387 */ /* 0x0003e20000100800 */
[----:B0-----:R-:W-:-:S03]  /*1a820*/  IMAD.X R0, R15, 0x1, R92, P3 ;  /* 0x000000010f007824 */ /* 0x001fc600018e065c */
[----:B-1----:R-:W3:Y:S04]  /*1a830*/  LDL.LU.64 R18, [R1+0x310] ;  /* 0x0003100001127983 */ /* 0x002ee80000300a00 */
[----:B------:R0:W-:Y:S04]  /*1a840*/  STL [R1+0x2d0], R16 ;  /* 0x0002d01001007387 */ /* 0x0001e80000100800 */
[----:B------:R1:W-:Y:S04]  /*1a850*/  STL [R1+0x2d8], R0 ;  /* 0x0002d80001007387 */ /* 0x0003e80000100800 */
[----:B0-----:R-:W4:Y:S01]  /*1a860*/  LDL.LU.64 R16, [R1+0x318] ;  /* 0x0003180001107983 */ /* 0x001f220000300a00 */
[----:B-1----:R-:W-:-:S03]  /*1a870*/  IMAD.X R0, R11, 0x1, R92, P6 ;  /* 0x000000010b007824 */ /* 0x002fc600030e065c */
[----:B------:R0:W-:Y:S04]  /*1a880*/  STL [R1+0x2e0], R12 ;  /* 0x0002e00c01007387 */ /* 0x0001e80000100800 */
[----:B------:R-:W4:Y:S04]  /*1a890*/  LDL.LU.64 R14, [R1+0x320] ;  /* 0x00032000010e7983 */ /* 0x000f280000300a00 */
[----:B------:R2:W-:Y:S04]  /*1a8a0*/  STL [R1+0x1ee0], R0 ;  /* 0x001ee00001007387 */ /* 0x0005e80000100800 */
[----:B0-----:R-:W4:Y:S01]  /*1a8b0*/  LDL.LU.64 R12, [R1+0x328] ;  /* 0x00032800010c7983 */ /* 0x001f220000300a00 */
[----:B--2---:R-:W-:-:S02]  /*1a8c0*/  IADD3 R0, P1, PT, R42, R93, RZ ;  /* 0x0000005d2a007210 */ /* 0x004fc40007f3e0ff */
[----:B------:R-:W-:-:S03]  /*1a8d0*/  IADD3 R10, P3, PT, R8, R93, RZ ;  /* 0x0000005d080a7210 */ /* 0x000fc60007f7e0ff */
[----:B------:R-:W-:Y:S04]  /*1a8e0*/  STL [R1+0x1db0], R0 ;  /* 0x001db00001007387 */ /* 0x000fe80000100800 */
[----:B------:R0:W-:Y:S01]  /*1a8f0*/  STL [R1+0x1db4], R10 ;  /* 0x001db40a01007387 */ /* 0x0001e20000100800 */
[--C-:B------:R-:W-:Y:S02]  /*1a900*/  IMAD.X R42, R43, 0x1, R92.reuse, P1 ;  /* 0x000000012b2a7824 */ /* 0x100fe400008e065c */
[----:B------:R-:W-:Y:S01]  /*1a910*/  IMAD.X R8, R9, 0x1, R92, P3 ;  /* 0x0000000109087824 */ /* 0x000fe200018e065c */
[----:B0-----:R-:W2:Y:S01]  /*1a920*/  LDL.LU.64 R10, [R1+0x330] ;  /* 0x00033000010a7983 */ /* 0x001ea20000300a00 */
[-C--:B------:R-:W-:Y:S02]  /*1a930*/  IADD3 R44, P4, PT, R6, R93.reuse, RZ ;  /* 0x0000005d062c7210 */ /* 0x080fe40007f9e0ff */
[----:B------:R-:W-:-:S03]  /*1a940*/  IADD3 R0, P6, PT, R4, R93, RZ ;  /* 0x0000005d04007210 */ /* 0x000fc60007fde0ff */
[----:B------:R-:W-:Y:S04]  /*1a950*/  STL [R1+0x1db8], R44 ;  /* 0x001db82c01007387 */ /* 0x000fe80000100800 */
[----:B------:R0:W-:Y:S04]  /*1a960*/  STL [R1+0x1dbc], R0 ;  /* 0x001dbc0001007387 */ /* 0x0001e80000100800 */
[----:B------:R-:W-:Y:S04]  /*1a970*/  STL [R1+0x2f0], R42 ;  /* 0x0002f02a01007387 */ /* 0x000fe80000100800 */
[----:B------:R1:W-:Y:S01]  /*1a980*/  STL [R1+0x2f8], R8 ;  /* 0x0002f80801007387 */ /* 0x0003e20000100800 */
[----:B------:R-:W-:-:S02]  /*1a990*/  IMAD.X R4, R5, 0x1, R92, P6 ;  /* 0x0000000105047824 */ /* 0x000fc400030e065c */
[----:B0-----:R-:W-:Y:S01]  /*1a9a0*/  IMAD.X R0, R7, 0x1, R92, P4 ;  /* 0x0000000107007824 */ /* 0x001fe200020e065c */
[----:B-1----:R-:W2:Y:S04]  /*1a9b0*/  LDL.LU.64 R8, [R1+0x338] ;  /* 0x0003380001087983 */ /* 0x002ea80000300a00 */
[----:B------:R-:W-:Y:S04]  /*1a9c0*/  STL [R1+0x300], R0 ;  /* 0x0003000001007387 */ /* 0x000fe80000100800 */
[----:B------:R0:W-:Y:S04]  /*1a9d0*/  STL [R1+0x308], R4 ;  /* 0x0003080401007387 */ /* 0x0001e80000100800 */
[----:B------:R-:W2:Y:S04]  /*1a9e0*/  LDL.LU.64 R6, [R1+0x340] ;  /* 0x0003400001067983 */ /* 0x000ea80000300a00 */
[----:B0-----:R-:W2:Y:S01]  /*1a9f0*/  LDL.LU.64 R4, [R1+0x348] ;  /* 0x0003480001047983 */ /* 0x001ea20000300a00 */
[----:B---3--:R-:W-:-:S05]  /*1aa00*/  IADD3 R0, P1, PT, R18, R93, RZ ;  /* 0x0000005d12007210 */ /* 0x008fca0007f3e0ff */
[----:B------:R0:W-:Y:S01]  /*1aa10*/  STL [R1+0x1dc0], R0 ;  /* 0x001dc00001007387 */ /* 0x0001e20000100800 */
[----:B------:R-:W-:Y:S01]  /*1aa20*/  IMAD.X R18, R19, 0x1, R92, P1 ;  /* 0x0000000113127824 */ /* 0x000fe200008e065c */
[----:B----4-:R-:W-:-:S05]  /*1aa30*/  IADD3 R43, P3, PT, R16, R93, RZ ;  /* 0x0000005d102b7210 */ /* 0x010fca0007f7e0ff */
[----:B------:R-:W-:Y:S01]  /*1aa40*/  STL [R1+0x1dc4], R43 ;  /* 0x001dc42b01007387 */ /* 0x000fe20000100800 */
[----:B0-----:R-:W-:-:S05]  /*1aa50*/  IADD3 R0, P4, PT, R14, R93, RZ ;  /* 0x0000005d0e007210 */ /* 0x001fca0007f9e0ff */
[----:B------:R0:W-:Y:S01]  /*1aa60*/  STL [R1+0x1dc8], R0 ;  /* 0x001dc80001007387 */ /* 0x0001e20000100800 */
[----:B------:R-:W-:Y:S01]  /*1aa70*/  IADD3 R42, P6, PT, R12, R93, RZ ;  /* 0x0000005d0c2a7210 */ /* 0x000fe20007fde0ff */
[--C-:B------:R-:W-:Y:S02]  /*1aa80*/  IMAD.X R14, R15, 0x1, R92.reuse, P4 ;  /* 0x000000010f0e7824 */ /* 0x100fe400020e065c */
[--C-:B0-----:R-:W-:Y:S02]  /*1aa90*/  IMAD.X R0, R17, 0x1, R92.reuse, P3 ;  /* 0x0000000111007824 */ /* 0x101fe400018e065c */
[----:B------:R-:W-:Y:S01]  /*1aaa0*/  STL [R1+0x1dcc], R42 ;  /* 0x001dcc2a01007387 */ /* 0x000fe20000100800 */
[----:B------:R-:W-:-:S03]  /*1aab0*/  IMAD.X R12, R13, 0x1, R92, P6 ;  /* 0x000000010d0c7824 */ /* 0x000fc600030e065c */
[----:B------:R0:W-:Y:S04]  /*1aac0*/  STL [R1+0x310], R18 ;  /* 0x0003101201007387 */ /* 0x0001e80000100800 */
[----:B------:R2:W-:Y:S04]  /*1aad0*/  STL [R1+0x318], R0 ;  /* 0x0003180001007387 */ /* 0x0005e80000100800 */
[----:B------:R1:W-:Y:S04]  /*1aae0*/  STL [R1+0x320], R14 ;  /* 0x0003200e01007387 */ /* 0x0003e80000100800 */
[----:B0-----:R-:W3:Y:S04]  /*1aaf0*/  LDL.LU.64 R18, [R1+0x350] ;  /* 0x0003500001127983 */ /* 0x001ee80000300a00 */
[----:B------:R0:W-:Y:S04]  /*1ab00*/  STL [R1+0x328], R12 ;  /* 0x0003280c01007387 */ /* 0x0001e80000100800 */
[----:B------:R-:W4:Y:S01]  /*1ab10*/  LDL.LU.64 R16, [R1+0x358] ;  /* 0x0003580001107983 */ /* 0x000f220000300a00 */
[----:B--2---:R-:W-:-:S05]  /*1ab20*/  IADD3 R0, P1, PT, R10, R93, RZ ;  /* 0x0000005d0a007210 */ /* 0x004fca0007f3e0ff */
[----:B------:R2:W-:Y:S04]  /*1ab30*/  STL [R1+0x1dd0], R0 ;  /* 0x001dd00001007387 */ /* 0x0005e80000100800 */
[----:B-1----:R-:W4:Y:S04]  /*1ab40*/  LDL.LU.64 R14, [R1+0x360] ;  /* 0x00036000010e7983 */ /* 0x002f280000300a00 */
[----:B0-----:R-:W4:Y:S01]  /*1ab50*/  LDL.LU.64 R12, [R1+0x368] ;  /* 0x00036800010c7983 */ /* 0x001f220000300a00 */
[----:B------:R-:W-:Y:S01]  /*1ab60*/  IMAD.X R10, R11, 0x1, R92, P1 ;  /* 0x000000010b0a7824 */ /* 0x000fe200008e065c */
[----:B--2---:R-:W-:-:S05]  /*1ab70*/  IADD3 R0, P3, PT, R8, R93, RZ ;  /* 0x0000005d08007210 */ /* 0x004fca0007f7e0ff */
[----:B------:R-:W-:Y:S01]  /*1ab80*/  IMAD.X R8, R9, 0x1, R92, P3 ;  /* 0x0000000109087824 */ /* 0x000fe200018e065c */
[----:B------:R-:W-:Y:S04]  /*1ab90*/  STL [R1+0x25f0], R0 ;  /* 0x0025f00001007387 */ /* 0x000fe80000100800 */
[----:B------:R0:W-:Y:S01]  /*1aba0*/  STL [R1+0x330], R10 ;  /* 0x0003300a01007387 */ /* 0x0001e20000100800 */
[----:B------:R-:W-:-:S03]  /*1abb0*/  IADD3 R48, P4, PT, R6, R93, RZ ;  /* 0x0000005d06307210 */ /* 0x000fc60007f9e0ff */
[----:B------:R1:W-:Y:S01]  /*1abc0*/  STL [R1+0x1ed4], R8 ;  /* 0x001ed40801007387 */ /* 0x0003e20000100800 */
[----:B------:R-:W-:-:S03]  /*1abd0*/  IADD3 R46, P6, PT, R4, R93, RZ ;  /* 0x0000005d042e7210 */ /* 0x000fc60007fde0ff */
[----:B0-----:R-:W2:Y:S01]  /*1abe0*/  LDL.LU.64 R10, [R1+0x370] ;  /* 0x00037000010a7983 */ /* 0x001ea20000300a00 */
[----:B------:R-:W-:-:S03]  /*1abf0*/  IMAD.X R49, R7, 0x1, R92, P4 ;  /* 0x0000000107317824 */ /* 0x000fc600020e065c */
[----:B-1----:R-:W2:Y:S01]  /*1ac00*/  LDL.LU.64 R8, [R1+0x378] ;  /* 0x0003780001087983 */ /* 0x002ea20000300a00 */
[----:B------:R-:W-:-:S03]  /*1ac10*/  IMAD.X R47, R5, 0x1, R92, P6 ;  /* 0x00000001052f7824 */ /* 0x000fc600030e065c */
[----:B------:R-:W2:Y:S04]  /*1ac20*/  LDL.LU.64 R6, [R1+0x380] ;  /* 0x0003800001067983 */ /* 0x000ea80000300a00 */
[----:B------:R-:W2:Y:S01]  /*1ac30*/  LDL.LU.64 R4, [R1+0x388] ;  /* 0x0003880001047983 */ /* 0x000ea20000300a00 */
[-C--:B---3--:R-:W-:Y:S02]  /*1ac40*/  IADD3 R44, P1, PT, R18, R93.reuse, RZ ;  /* 0x0000005d122c7210 */ /* 0x088fe40007f3e0ff */
[----:B----4-:R-:W-:-:S05]  /*1ac50*/  IADD3 R45, P3, PT, R16, R93, RZ ;  /* 0x0000005d102d7210 */ /* 0x010fca0007f7e0ff */
[--C-:B------:R-:W-:Y:S01]  /*1ac60*/  IMAD.X R16, R17, 0x1, R92.reuse, P3 ;  /* 0x0000000111107824 */ /* 0x100fe200018e065c */
[----:B------:R0:W-:Y:S02]  /*1ac70*/  STL [R1+0x1d54], R45 ;  /* 0x001d542d01007387 */ /* 0x0001e40000100800 */
[----:B0-----:R-:W-:Y:S01]  /*1ac80*/  IMAD.X R45, R19, 0x1, R92, P1 ;  /* 0x00000001132d7824 */ /* 0x001fe200008e065c */
[-C--:B------:R-:W-:Y:S02]  /*1ac90*/  IADD3 R43, P4, PT, R14, R93.reuse, RZ ;  /* 0x0000005d0e2b7210 */ /* 0x080fe40007f9e0ff */
[----:B------:R-:W-:-:S03]  /*1aca0*/  IADD3 R42, P6, PT, R12, R93, RZ ;  /* 0x0000005d0c2a7210 */ /* 0x000fc60007fde0ff */
[----:B------:R-:W-:Y:S01]  /*1acb0*/  STL [R1+0x1d58], R43 ;  /* 0x001d582b01007387 */ /* 0x000fe20000100800 */
[----:B------:R-:W-:-:S03]  /*1acc0*/  IMAD.X R14, R15, 0x1, R92, P4 ;  /* 0x000000010f0e7824 */ /* 0x000fc600020e065c */
[----:B------:R-:W-:Y:S01]  /*1acd0*/  STL [R1+0x1d5c], R42 ;  /* 0x001d5c2a01007387 */ /* 0x000fe20000100800 */
[----:B------:R-:W-:-:S03]  /*1ace0*/  IMAD.X R12, R13, 0x1, R92, P6 ;  /* 0x000000010d0c7824 */ /* 0x000fc600030e065c */
[----:B------:R0:W-:Y:S04]  /*1acf0*/  STL [R1+0x358], R16 ;  /* 0x0003581001007387 */ /* 0x0001e80000100800 */
[----:B------:R-:W3:Y:S04]  /*1ad00*/  LDL.LU.64 R18, [R1+0x390] ;  /* 0x0003900001127983 */ /* 0x000ee80000300a00 */
[----:B------:R1:W-:Y:S04]  /*1ad10*/  STL [R1+0x360], R14 ;  /* 0x0003600e01007387 */ /* 0x0003e80000100800 */
[----:B0-----:R-:W4:Y:S04]  /*1ad20*/  LDL.LU.64 R16, [R1+0x398] ;  /* 0x0003980001107983 */ /* 0x001f280000300a00 */
[----:B------:R0:W-:Y:S04]  /*1ad30*/  STL [R1+0x368], R12 ;  /* 0x0003680c01007387 */ /* 0x0001e80000100800 */
[----:B-1----:R-:W4:Y:S04]  /*1ad40*/  LDL.LU.64 R14, [R1+0x3a0] ;  /* 0x0003a000010e7983 */ /* 0x002f280000300a00 */
[----:B0-----:R-:W4:Y:S01]  /*1ad50*/  LDL.LU.64 R12, [R1+0x3a8] ;  /* 0x0003a800010c7983 */ /* 0x001f220000300a00 */
[----:B--2---:R-:W-:-:S02]  /*1ad60*/  IADD3 R42, P1, PT, R10, R93, RZ ;  /* 0x0000005d0a2a7210 */ /* 0x004fc40007f3e0ff */
[----:B------:R-:W-:-:S03]  /*1ad70*/  IADD3 R87, P3, PT, R8, R93, RZ ;  /* 0x0000005d08577210 */ /* 0x000fc60007f7e0ff */
[----:B------:R0:W-:Y:S01]  /*1ad80*/  STL [R1+0x1d60], R42 ;  /* 0x001d602a01007387 */ /* 0x0001e20000100800 */
[--C-:B------:R-:W-:Y:S01]  /*1ad90*/  IMAD.X R10, R11, 0x1, R92.reuse, P1 ;  /* 0x000000010b0a7824 */ /* 0x100fe200008e065c */
[-C--:B------:R-:W-:Y:S01]  /*1ada0*/  IADD3 R43, P4, PT, R6, R93.reuse, RZ ;  /* 0x0000005d062b7210 */ /* 0x080fe20007f9e0ff */
[----:B------:R-:W-:Y:S01]  /*1adb0*/  IMAD.X R8, R9, 0x1, R92, P3 ;  /* 0x0000000109087824 */ /* 0x000fe200018e065c */
[----:B------:R-:W-:Y:S01]  /*1adc0*/  STL [R1+0x1d64], R87 ;  /* 0x001d645701007387 */ /* 0x000fe20000100800 */
[----:B0-----:R-:W-:-:S03]  /*1add0*/  IADD3 R42, P6, PT, R4, R93, RZ ;  /* 0x0000005d042a7210 */ /* 0x001fc60007fde0ff */
[----:B------:R-:W-:Y:S01]  /*1ade0*/  STL [R1+0x1d68], R43 ;  /* 0x001d682b01007387 */ /* 0x000fe20000100800 */
[----:B------:R-:W-:-:S03]  /*1adf0*/  IMAD.X R6, R7, 0x1, R92, P4 ;  /* 0x0000000107067824 */ /* 0x000fc600020e065c */
[----:B------:R-:W-:Y:S01]  /*1ae00*/  STL [R1+0x1d6c], R42 ;  /* 0x001d6c2a01007387 */ /* 0x000fe20000100800 */
[----:B------:R-:W-:-:S03]  /*1ae10*/  IMAD.X R4, R5, 0x1, R92, P6 ;  /* 0x0000000105047824 */ /* 0x000fc600030e065c */
[----:B------:R0:W-:Y:S04]  /*1ae20*/  STL [R1+0x370], R10 ;  /* 0x0003700a01007387 */ /* 0x0001e80000100800 */
[----:B------:R1:W-:Y:S04]  /*1ae30*/  STL [R1+0x378], R8 ;  /* 0x0003780801007387 */ /* 0x0003e80000100800 */
[----:B0-----:R-:W2:Y:S04]  /*1ae40*/  LDL.LU.64 R10, [R1+0x3b0] ;  /* 0x0003b000010a7983 */ /* 0x001ea80000300a00 */
[----:B------:R0:W-:Y:S04]  /*1ae50*/  STL [R1+0x380], R6 ;  /* 0x0003800601007387 */ /* 0x0001e80000100800 */
[----:B-1----:R-:W2:Y:S04]  /*1ae60*/  LDL.LU.64 R8, [R1+0x3b8] ;  /* 0x0003b80001087983 */ /* 0x002ea80000300a00 */
[----:B------:R1:W-:Y:S04]  /*1ae70*/  STL [R1+0x388], R4 ;  /* 0x0003880401007387 */ /* 0x0003e80000100800 */
[----:B0-----:R-:W2:Y:S04]  /*1ae80*/  LDL.LU.64 R6, [R1+0x3c0] ;  /* 0x0003c00001067983 */ /* 0x001ea80000300a00 */
[----:B-1----:R-:W2:Y:S01]  /*1ae90*/  LDL.LU.64 R4, [R1+0x3c8] ;  /* 0x0003c80001047983 */ /* 0x002ea20000300a00 */
[----:B---3--:R-:W-:-:S05]  /*1aea0*/  IADD3 R42, P1, PT, R18, R93, RZ ;  /* 0x0000005d122a7210 */ /* 0x008fca0007f3e0ff */
[----:B------:R0:W-:Y:S01]  /*1aeb0*/  STL [R1+0x1d70], R42 ;  /* 0x001d702a01007387 */ /* 0x0001e20000100800 */
[----:B----4-:R-:W-:Y:S01]  /*1aec0*/  IADD3 R87, P3, PT, R16, R93, RZ ;  /* 0x0000005d10577210 */ /* 0x010fe20007f7e0ff */
[----:B------:R-:W-:-:S04]  /*1aed0*/  IMAD.X R18, R19, 0x1, R92, P1 ;  /* 0x0000000113127824 */ /* 0x000fc800008e065c */
[----:B------:R-:W-:Y:S01]  /*1aee0*/  IMAD.X R16, R17, 0x1, R92, P3 ;  /* 0x0000000111107824 */ /* 0x000fe200018e065c */
[-C--:B------:R-:W-:Y:S01]  /*1aef0*/  IADD3 R43, P4, PT, R14, R93.reuse, RZ ;  /* 0x0000005d0e2b7210 */ /* 0x080fe20007f9e0ff */
        /* <DEDUP_REMOVED lines=8> */
[----:B0-----:R-:W3:Y:S04]  /*1af80*/  LDL.LU.64 R18, [R1+0x3d0] ;  /* 0x0003d00001127983 */ /* 0x001ee80000300a00 */
[----:B------:R0:W-:Y:S04]  /*1af90*/  STL [R1+0x3a0], R14 ;  /* 0x0003a00e01007387 */ /* 0x0001e80000100800 */
[----:B-1----:R-:W4:Y:S04]  /*1afa0*/  LDL.LU.64 R16, [R1+0x3d8] ;  /* 0x0003d80001107983 */ /* 0x002f280000300a00 */
[----:B------:R1:W-:Y:S04]  /*1afb0*/  STL [R1+0x3a8], R12 ;  /* 0x0003a80c01007387 */ /* 0x0003e80000100800 */
[----:B0-----:R-:W4:Y:S01]  /*1afc0*/  LDL.LU.64 R14, [R1+0x3e0] ;  /* 0x0003e000010e7983 */ /* 0x001f220000300a00 */
[----:B--2---:R-:W-:-:S03]  /*1afd0*/  IADD3 R43, P1, PT, R10, R93, RZ ;  /* 0x0000005d0a2b7210 */ /* 0x004fc60007f3e0ff */
[----:B-1----:R-:W2:Y:S01]  /*1afe0*/  LDL.LU.64 R12, [R1+0x3e8] ;  /* 0x0003e800010c7983 */ /* 0x002ea20000300a00 */
[----:B------:R-:W-:-:S03]  /*1aff0*/  IADD3 R87, P3, PT, R8, R93, RZ ;  /* 0x0000005d08577210 */ /* 0x000fc60007f7e0ff */
[----:B------:R0:W-:Y:S01]  /*1b000*/  STL [R1+0x1d80], R43 ;  /* 0x001d802b01007387 */ /* 0x0001e20000100800 */
[--C-:B------:R-:W-:Y:S02]  /*1b010*/  IMAD.X R10, R11, 0x1, R92.reuse, P1 ;  /* 0x000000010b0a7824 */ /* 0x100fe400008e065c */
[----:B------:R-:W-:Y:S01]  /*1b020*/  IMAD.X R8, R9, 0x1, R92, P3 ;  /* 0x0000000109087824 */ /* 0x000fe200018e065c */
[----:B------:R-:W-:Y:S01]  /*1b030*/  STL [R1+0x1d84], R87 ;  /* 0x001d845701007387 */ /* 0x000fe20000100800 */
[-C--:B0-----:R-:W-:Y:S02]  /*1b040*/  IADD3 R43, P6, PT, R4, R93.reuse, RZ ;  /* 0x0000005d042b7210 */ /* 0x081fe40007fde0ff */
[----:B------:R-:W-:-:S03]  /*1b050*/  IADD3 R42, P4, PT, R6, R93, RZ ;  /* 0x0000005d062a7210 */ /* 0x000fc60007f9e0ff */
[----:B------:R0:W-:Y:S01]  /*1b060*/  STL [R1+0x1d8c], R43 ;  /* 0x001d8c2b01007387 */ /* 0x0001e20000100800 */
[----:B------:R-:W-:-:S03]  /*1b070*/  IMAD.X R4, R5, 0x1, R92, P6 ;  /* 0x0000000105047824 */ /* 0x000fc600030e065c */
[----:B------:R1:W-:Y:S04]  /*1b080*/  STL [R1+0x3b0], R10 ;  /* 0x0003b00a01007387 */ /* 0x0003e80000100800 */
[----:B------:R1:W-:Y:S01]  /*1b090*/  STL [R1+0x3b8], R8 ;  /* 0x0003b80801007387 */ /* 0x0003e20000100800 */
[----:B0-----:R-:W-:-:S03]  /*1b0a0*/  IMAD.X R43, R7, 0x1, R92, P4 ;  /* 0x00000001072b7824 */ /* 0x001fc600020e065c */
[----:B-1----:R-:W2:Y:S04]  /*1b0b0*/  LDL.LU.64 R10, [R1+0x3f0] ;  /* 0x0003f000010a7983 */ /* 0x002ea80000300a00 */
[----:B------:R-:W2:Y:S04]  /*1b0c0*/  LDL.LU.64 R8, [R1+0x3f8] ;  /* 0x0003f80001087983 */ /* 0x000ea80000300a00 */
[----:B------:R0:W-:Y:S04]  /*1b0d0*/  STL [R1+0x3c8], R4 ;  /* 0x0003c80401007387 */ /* 0x0001e80000100800 */
[----:B------:R-:W2:Y:S04]  /*1b0e0*/  LDL.LU.64 R6, [R1+0x400] ;  /* 0x0004000001067983 */ /* 0x000ea80000300a00 */
[----:B0-----:R-:W2:Y:S01]  /*1b0f0*/  LDL.LU.64 R4, [R1+0x408] ;  /* 0x0004080001047983 */ /* 0x001ea20000300a00 */
[----:B---3--:R-:W-:-:S05]  /*1b100*/  IADD3 R87, P1, PT, R18, R93, RZ ;  /* 0x0000005d12577210 */ /* 0x008fca0007f3e0ff */
[----:B------:R2:W-:Y:S01]  /*1b110*/  STL [R1+0x1d90], R87 ;  /* 0x001d905701007387 */ /* 0x0005e20000100800 */
[----:B----4-:R-:W-:Y:S01]  /*1b120*/  IADD3 R89, P3, PT, R16, R93, RZ ;  /* 0x0000005d10597210 */ /* 0x010fe20007f7e0ff */
[----:B------:R-:W-:-:S04]  /*1b130*/  IMAD.X R18, R19, 0x1, R92, P1 ;  /* 0x0000000113127824 */ /* 0x000fc800008e065c */
[----:B------:R-:W-:Y:S01]  /*1b140*/  IMAD.X R16, R17, 0x1, R92, P3 ;  /* 0x0000000111107824 */ /* 0x000fe200018e065c */
[-C--:B------:R-:W-:Y:S01]  /*1b150*/  IADD3 R88, P4, PT, R14, R93.reuse, RZ ;  /* 0x0000005d0e587210 */ /* 0x080fe20007f9e0ff */
[----:B------:R-:W-:Y:S01]  /*1b160*/  STL [R1+0x1d94], R89 ;  /* 0x001d945901007387 */ /* 0x000fe20000100800 */
[----:B--2---:R-:W-:-:S03]  /*1b170*/  IADD3 R87, P6, PT, R12, R93, RZ ;  /* 0x0000005d0c577210 */ /* 0x004fc60007fde0ff */
        /* <DEDUP_REMOVED lines=8> */
[----:B-1----:R-:W3:Y:S04]  /*1b200*/  LDL.LU.64 R16, [R1+0x418] ;  /* 0x0004180001107983 */ /* 0x002ee80000300a00 */
[----:B------:R1:W-:Y:S04]  /*1b210*/  STL [R1+0x3e8], R12 ;  /* 0x0003e80c01007387 */ /* 0x0003e80000100800 */
[----:B0-----:R-:W4:Y:S01]  /*1b220*/  LDL.LU.64 R14, [R1+0x420] ;  /* 0x00042000010e7983 */ /* 0x001f220000300a00 */
[----:B------:R-:W-:-:S03]  /*1b230*/  IADD3 R87, P1, PT, R10, R93, RZ ;  /* 0x0000005d0a577210 */ /* 0x000fc60007f3e0ff */
[----:B-1----:R-:W4:Y:S01]  /*1b240*/  LDL.LU.64 R12, [R1+0x428] ;  /* 0x00042800010c7983 */ /* 0x002f220000300a00 */
[-C--:B------:R-:W-:Y:S01]  /*1b250*/  IADD3 R89, P3, PT, R8, R93.reuse, RZ ;  /* 0x0000005d08597210 */ /* 0x080fe20007f7e0ff */
[--C-:B------:R-:W-:Y:S02]  /*1b260*/  IMAD.X R10, R11, 0x1, R92.reuse, P1 ;  /* 0x000000010b0a7824 */ /* 0x100fe400008e065c */
[----:B------:R0:W-:Y:S01]  /*1b270*/  STL [R1+0x1da0], R87 ;  /* 0x001da05701007387 */ /* 0x0001e20000100800 */
[-C--:B------:R-:W-:Y:S01]  /*1b280*/  IADD3 R88, P4, PT, R6, R93.reuse, RZ ;  /* 0x0000005d06587210 */ /* 0x080fe20007f9e0ff */
[----:B------:R-:W-:Y:S02]  /*1b290*/  IMAD.X R8, R9, 0x1, R92, P3 ;  /* 0x0000000109087824 */ /* 0x000fe400018e065c */
        /* <DEDUP_REMOVED lines=8> */
[----:B0-----:R-:W4:Y:S04]  /*1b320*/  LDL.LU.64 R10, [R1+0x430] ;  /* 0x00043000010a7983 */ /* 0x001f280000300a00 */
[----:B------:R0:W-:Y:S04]  /*1b330*/  STL [R1+0x1d48], R6 ;  /* 0x001d480601007387 */ /* 0x0001e80000100800 */
[----:B-1----:R-:W4:Y:S04]  /*1b340*/  LDL.LU.64 R8, [R1+0x438] ;  /* 0x0004380001087983 */ /* 0x002f280000300a00 */
[----:B------:R1:W-:Y:S04]  /*1b350*/  STL [R1+0x1d4c], R4 ;  /* 0x001d4c0401007387 */ /* 0x0003e80000100800 */
[----:B0-----:R-:W4:Y:S04]  /*1b360*/  LDL.LU.64 R6, [R1+0x440] ;  /* 0x0004400001067983 */ /* 0x001f280000300a00 */
[----:B-1----:R-:W4:Y:S01]  /*1b370*/  LDL.LU.64 R4, [R1+0x448] ;  /* 0x0004480001047983 */ /* 0x002f220000300a00 */
[----:B--2---:R-:W-:-:S05]  /*1b380*/  IADD3 R87, P1, PT, R18, R93, RZ ;  /* 0x0000005d12577210 */ /* 0x004fca0007f3e0ff */
[----:B------:R0:W-:Y:S01]  /*1b390*/  STL [R1+0x1d24], R87 ;  /* 0x001d245701007387 */ /* 0x0001e20000100800 */
[----:B---3--:R-:W-:Y:S01]  /*1b3a0*/  IADD3 R89, P3, PT, R16, R93, RZ ;  /* 0x0000005d10597210 */ /* 0x008fe20007f7e0ff */
[----:B------:R-:W-:-:S04]  /*1b3b0*/  IMAD.X R18, R19, 0x1, R92, P1 ;  /* 0x0000000113127824 */ /* 0x000fc800008e065c */
[----:B------:R-:W-:Y:S01]  /*1b3c0*/  IMAD.X R16, R17, 0x1, R92, P3 ;  /* 0x0000000111107824 */ /* 0x000fe200018e065c */
[-C--:B----4-:R-:W-:Y:S01]  /*1b3d0*/  IADD3 R88, P4, PT, R14, R93.reuse, RZ ;  /* 0x0000005d0e587210 */ /* 0x090fe20007f9e0ff */
        /* <DEDUP_REMOVED lines=1895> */
[----:B------:R-:W-:-:S03]  /*22a50*/  IADD3 R88, P3, PT, R8, R93, RZ ;  /* 0x0000005d08587210 */ /* 0x000fc60007f7e0ff */
[----:B------:R0:W-:Y:S01]  /*22a60*/  STL [R1+0x508], R89 ;  /* 0x0005085901007387 */ /* 0x0001e20000100800 */
[----:B------:R-:W-:-:S03]  /*22a70*/  IADD3 R87, P4, PT, R6, R93, RZ ;  /* 0x0000005d06577210 */ /* 0x000fc60007f9e0ff */
[----:B------:R1:W-:Y:S01]  /*22a80*/  STL [R1+0x50c], R88 ;  /* 0x00050c5801007387 */ /* 0x0003e20000100800 */
[----:B0-----:R-:W-:-:S03]  /*22a90*/  IADD3 R89, P6, PT, R4, R93, RZ ;  /* 0x0000005d04597210 */ /* 0x001fc60007fde0ff */
[----:B------:R0:W-:Y:S01]  /*22aa0*/  STL [R1+0x538], R87 ;  /* 0x0005385701007387 */ /* 0x0001e20000100800 */
[----:B-1----:R-:W-:-:S03]  /*22ab0*/  IMAD.X R88, R11, 0x1, R92, P1 ;  /* 0x000000010b587824 */ /* 0x002fc600008e065c */
[----:B------:R-:W-:Y:S04]  /*22ac0*/  STL [R1+0x53c], R89 ;  /* 0x00053c5901007387 */ /* 0x000fe80000100800 */
[----:B------:R-:W4:Y:S01]  /*22ad0*/  LDL.LU.64 R10, [R1+0x1030] ;  /* 0x00103000010a7983 */ /* 0x000f220000300a00 */
[----:B0-----:R-:W-:-:S03]  /*22ae0*/  IMAD.X R87, R9, 0x1, R92, P3 ;  /* 0x0000000109577824 */ /* 0x001fc600018e065c */
[----:B------:R0:W-:Y:S04]  /*22af0*/  STL [R1+0x4c0], R88 ;  /* 0x0004c05801007387 */ /* 0x0001e80000100800 */
[----:B------:R-:W4:Y:S01]  /*22b00*/  LDL.LU.64 R8, [R1+0x1038] ;  /* 0x0010380001087983 */ /* 0x000f220000300a00 */
[----:B0-----:R-:W-:-:S03]  /*22b10*/  IMAD.X R88, R7, 0x1, R92, P4 ;  /* 0x0000000107587824 */ /* 0x001fc600020e065c */
[----:B------:R0:W-:Y:S04]  /*22b20*/  STL [R1+0x4c4], R87 ;  /* 0x0004c45701007387 */ /* 0x0001e80000100800 */
[----:B------:R-:W4:Y:S04]  /*22b30*/  LDL.LU.64 R6, [R1+0x1040] ;  /* 0x0010400001067983 */ /* 0x000f280000300a00 */
[----:B------:R-:W-:Y:S01]  /*22b40*/  STL [R1+0x4c8], R88 ;  /* 0x0004c85801007387 */ /* 0x000fe20000100800 */
[----:B0-----:R-:W-:-:S03]  /*22b50*/  IMAD.X R87, R5, 0x1, R92, P6 ;  /* 0x0000000105577824 */ /* 0x001fc600030e065c */
[----:B------:R-:W4:Y:S04]  /*22b60*/  LDL.LU.64 R4, [R1+0x1048] ;  /* 0x0010480001047983 */ /* 0x000f280000300a00 */
[----:B------:R2:W-:Y:S02]  /*22b70*/  STL [R1+0x4cc], R87 ;  /* 0x0004cc5701007387 */ /* 0x0005e40000100800 */
        /* <DEDUP_REMOVED lines=10> */
[----:B------:R-:W-:Y:S04]  /*22c20*/  STL [R1+0x44c], R87 ;  /* 0x00044c5701007387 */ /* 0x000fe80000100800 */
[----:B------:R0:W-:Y:S01]  /*22c30*/  STL [R1+0x3f8], R18 ;  /* 0x0003f81201007387 */ /* 0x0001e20000100800 */
[----:B------:R-:W-:-:S03]  /*22c40*/  IMAD.X R12, R13, 0x1, R92, P6 ;  /* 0x000000010d0c7824 */ /* 0x000fc600030e065c */
[----:B------:R1:W-:Y:S04]  /*22c50*/  STL [R1+0x3fc], R16 ;  /* 0x0003fc1001007387 */ /* 0x0003e80000100800 */
[----:B0-----:R-:W2:Y:S04]  /*22c60*/  LDL.LU.64 R18, [R1+0x1050] ;  /* 0x0010500001127983 */ /* 0x001ea80000300a00 */
[----:B------:R0:W-:Y:S04]  /*22c70*/  STL [R1+0x400], R14 ;  /* 0x0004000e01007387 */ /* 0x0001e80000100800 */
[----:B-1----:R-:W3:Y:S04]  /*22c80*/  LDL.LU.64 R16, [R1+0x1058] ;  /* 0x0010580001107983 */ /* 0x002ee80000300a00 */
[----:B------:R1:W-:Y:S04]  /*22c90*/  STL [R1+0x404], R12 ;  /* 0x0004040c01007387 */ /* 0x0003e80000100800 */
[----:B0-----:R-:W4:Y:S01]  /*22ca0*/  LDL.LU.64 R14, [R1+0x1060] ;  /* 0x00106000010e7983 */ /* 0x001f220000300a00 */
[----:B-1----:R-:W-:-:S05]  /*22cb0*/  IADD3 R12, P1, PT, R10, R93, RZ ;  /* 0x0000005d0a0c7210 */ /* 0x002fca0007f3e0ff */
[----:B------:R0:W-:Y:S04]  /*22cc0*/  STL [R1+0x478], R12 ;  /* 0x0004780c01007387 */ /* 0x0001e80000100800 */
[----:B0-----:R-:W4:Y:S01]  /*22cd0*/  LDL.LU.64 R12, [R1+0x1068] ;  /* 0x00106800010c7983 */ /* 0x001f220000300a00 */
[-C--:B------:R-:W-:Y:S02]  /*22ce0*/  IADD3 R87, P3, PT, R8, R93.reuse, RZ ;  /* 0x0000005d08577210 */ /* 0x080fe40007f7e0ff */
[----:B------:R-:W-:-:S03]  /*22cf0*/  IADD3 R89, P6, PT, R4, R93, RZ ;  /* 0x0000005d04597210 */ /* 0x000fc60007fde0ff */
[----:B------:R0:W-:Y:S01]  /*22d00*/  STL [R1+0x47c], R87 ;  /* 0x00047c5701007387 */ /* 0x0001e20000100800 */
[----:B------:R-:W-:Y:S01]  /*22d10*/  IMAD.X R88, R11, 0x1, R92, P1 ;  /* 0x000000010b587824 */ /* 0x000fe200008e065c */
[----:B0-----:R-:W-:-:S05]  /*22d20*/  IADD3 R87, P4, PT, R6, R93, RZ ;  /* 0x0000005d06577210 */ /* 0x001fca0007f9e0ff */
[----:B------:R0:W-:Y:S04]  /*22d30*/  STL [R1+0x480], R87 ;  /* 0x0004805701007387 */ /* 0x0001e80000100800 */
[----:B------:R-:W-:Y:S04]  /*22d40*/  STL [R1+0x484], R89 ;  /* 0x0004845901007387 */ /* 0x000fe80000100800 */
[----:B------:R-:W4:Y:S01]  /*22d50*/  LDL.LU.64 R10, [R1+0x1070] ;  /* 0x00107000010a7983 */ /* 0x000f220000300a00 */
[----:B0-----:R-:W-:-:S03]  /*22d60*/  IMAD.X R87, R9, 0x1, R92, P3 ;  /* 0x0000000109577824 */ /* 0x001fc600018e065c */
[----:B------:R0:W-:Y:S04]  /*22d70*/  STL [R1+0x408], R88 ;  /* 0x0004085801007387 */ /* 0x0001e80000100800 */
[----:B------:R-:W4:Y:S04]  /*22d80*/  LDL.LU.64 R8, [R1+0x1078] ;  /* 0x0010780001087983 */ /* 0x000f280000300a00 */
[----:B------:R-:W-:Y:S04]  /*22d90*/  STL [R1+0x40c], R87 ;  /* 0x00040c5701007387 */ /* 0x000fe80000100800 */
[----:B0-----:R-:W4:Y:S04]  /*22da0*/  LDL.LU.64 R88, [R1+0x1080] ;  /* 0x0010800001587983 */ /* 0x001f280000300a00 */
[----:B------:R-:W4:Y:S01]  /*22db0*/  LDL.LU.64 R90, [R1+0x1088] ;  /* 0x00108800015a7983 */ /* 0x000f220000300a00 */
[----:B------:R-:W-:-:S02]  /*22dc0*/  IMAD.X R6, R7, 0x1, R92, P4 ;  /* 0x0000000107067824 */ /* 0x000fc400020e065c */
[----:B------:R-:W-:-:S03]  /*22dd0*/  IMAD.X R5, R5, 0x1, R92, P6 ;  /* 0x0000000105057824 */ /* 0x000fc600030e065c */
[----:B------:R0:W-:Y:S04]  /*22de0*/  STL [R1+0x438], R6 ;  /* 0x0004380601007387 */ /* 0x0001e80000100800 */
[----:B------:R-:W-:Y:S04]  /*22df0*/  STL [R1+0x43c], R5 ;  /* 0x00043c0501007387 */ /* 0x000fe80000100800 */
[----:B0-----:R-:W4:Y:S01]  /*22e00*/  LDL.LU.64 R6, [R1+0x1090] ;  /* 0x0010900001067983 */ /* 0x001f220000300a00 */
[----:B--2---:R-:W-:-:S05]  /*22e10*/  IADD3 R4, P1, PT, R18, R93, RZ ;  /* 0x0000005d12047210 */ /* 0x004fca0007f3e0ff */
[----:B------:R0:W-:Y:S01]  /*22e20*/  STL [R1+0x258], R4 ;  /* 0x0002580401007387 */ /* 0x0001e20000100800 */
[----:B---3--:R-:W-:-:S03]  /*22e30*/  IADD3 R87, P3, PT, R16, R93, RZ ;  /* 0x0000005d10577210 */ /* 0x008fc60007f7e0ff */
[----:B0-----:R-:W2:Y:S04]  /*22e40*/  LDL.LU.64 R4, [R1+0x1098] ;  /* 0x0010980001047983 */ /* 0x001ea80000300a00 */
[----:B------:R4:W-:Y:S02]  /*22e50*/  STL [R1+0x25c], R87 ;  /* 0x00025c5701007387 */ /* 0x0009e40000100800 */
[----:B----4-:R-:W-:-:S05]  /*22e60*/  IADD3 R87, P4, PT, R14, R93, RZ ;  /* 0x0000005d0e577210 */ /* 0x010fca0007f9e0ff */
[----:B------:R0:W-:Y:S02]  /*22e70*/  STL [R1+0x298], R87 ;  /* 0x0002985701007387 */ /* 0x0001e40000100800 */
[----:B0-----:R-:W-:-:S05]  /*22e80*/  IADD3 R87, P6, PT, R12, R93, RZ ;  /* 0x0000005d0c577210 */ /* 0x001fca0007fde0ff */
[----:B------:R0:W-:Y:S02]  /*22e90*/  STL [R1+0x29c], R87 ;  /* 0x00029c5701007387 */ /* 0x0001e40000100800 */
[--C-:B0-----:R-:W-:Y:S02]  /*22ea0*/  IMAD.X R87, R19, 0x1, R92.reuse, P1 ;  /* 0x0000000113577824 */ /* 0x101fe400008e065c */
[----:B------:R-:W3:Y:S04]  /*22eb0*/  LDL.LU.64 R18, [R1+0x3288] ;  /* 0x0032880001127983 */ /* 0x000ee80000300a00 */
[----:B------:R0:W-:Y:S02]  /*22ec0*/  STL [R1+0x10], R87 ;  /* 0x0000105701007387 */ /* 0x0001e40000100800 */
[----:B0-----:R-:W-:-:S02]  /*22ed0*/  IMAD.X R87, R17, 0x1, R92, P3 ;  /* 0x0000000111577824 */ /* 0x001fc400018e065c */
[----:B------:R-:W4:Y:S04]  /*22ee0*/  LDL.LU.64 R16, [R1+0x3280] ;  /* 0x0032800001107983 */ /* 0x000f280000300a00 */
[----:B------:R0:W-:Y:S02]  /*22ef0*/  STL [R1+0x14], R87 ;  /* 0x0000145701007387 */ /* 0x0001e40000100800 */
[--C-:B0-----:R-:W-:Y:S02]  /*22f00*/  IMAD.X R87, R15, 0x1, R92.reuse, P4 ;  /* 0x000000010f577824 */ /* 0x101fe400020e065c */
[----:B------:R-:W3:Y:S04]  /*22f10*/  LDL.LU.64 R14, [R1+0x3278] ;  /* 0x00327800010e7983 */ /* 0x000ee80000300a00 */
[----:B------:R0:W-:Y:S02]  /*22f20*/  STL [R1+0x178], R87 ;  /* 0x0001785701007387 */ /* 0x0001e40000100800 */
[----:B0-----:R-:W-:-:S02]  /*22f30*/  IMAD.X R87, R13, 0x1, R92, P6 ;  /* 0x000000010d577824 */ /* 0x001fc400030e065c */
[----:B------:R-:W3:Y:S04]  /*22f40*/  LDL.LU.64 R12, [R1+0x3270] ;  /* 0x00327000010c7983 */ /* 0x000ee80000300a00 */
[----:B------:R0:W-:Y:S02]  /*22f50*/  STL [R1+0x17c], R87 ;  /* 0x00017c5701007387 */ /* 0x0001e40000100800 */
[----:B0-----:R-:W-:-:S05]  /*22f60*/  IADD3 R87, P1, PT, R10, R93, RZ ;  /* 0x0000005d0a577210 */ /* 0x001fca0007f3e0ff */
[----:B------:R0:W-:Y:S02]  /*22f70*/  STL [R1+0x2e8], R87 ;  /* 0x0002e85701007387 */ /* 0x0001e40000100800 */
[----:B0-----:R-:W-:-:S05]  /*22f80*/  IADD3 R87, P3, PT, R8, R93, RZ ;  /* 0x0000005d08577210 */ /* 0x001fca0007f7e0ff */
[----:B------:R0:W-:Y:S02]  /*22f90*/  STL [R1+0x2ec], R87 ;  /* 0x0002ec5701007387 */ /* 0x0001e40000100800 */
[----:B0-----:R-:W-:-:S05]  /*22fa0*/  IADD3 R87, P4, PT, R88, R93, RZ ;  /* 0x0000005d58577210 */ /* 0x001fca0007f9e0ff */
[----:B------:R0:W-:Y:S02]  /*22fb0*/  STL [R1+0x338], R87 ;  /* 0x0003385701007387 */ /* 0x0001e40000100800 */
[----:B0-----:R-:W-:-:S05]  /*22fc0*/  IADD3 R87, P6, PT, R90, R93, RZ ;  /* 0x0000005d5a577210 */ /* 0x001fca0007fde0ff */
[----:B------:R0:W-:Y:S02]  /*22fd0*/  STL [R1+0x33c], R87 ;  /* 0x00033c5701007387 */ /* 0x0001e40000100800 */
[--C-:B0-----:R-:W-:Y:S02]  /*22fe0*/  IMAD.X R87, R11, 0x1, R92.reuse, P1 ;  /* 0x000000010b577824 */ /* 0x101fe400008e065c */
[----:B------:R-:W3:Y:S04]  /*22ff0*/  LDL.LU.64 R10, [R1+0x3268] ;  /* 0x00326800010a7983 */ /* 0x000ee80000300a00 */
[----:B------:R0:W-:Y:S02]  /*23000*/  STL [R1+0x1c8], R87 ;  /* 0x0001c85701007387 */ /* 0x0001e40000100800 */
[----:B0-----:R-:W-:-:S02]  /*23010*/  IMAD.X R87, R9, 0x1, R92, P3 ;  /* 0x0000000109577824 */ /* 0x001fc400018e065c */
[----:B------:R-:W3:Y:S04]  /*23020*/  LDL.LU.64 R8, [R1+0x3260] ;  /* 0x0032600001087983 */ /* 0x000ee80000300a00 */
[----:B------:R0:W-:Y:S02]  /*23030*/  STL [R1+0x1cc], R87 ;  /* 0x0001cc5701007387 */ /* 0x0001e40000100800 */
[--C-:B0-----:R-:W-:Y:S02]  /*23040*/  IMAD.X R87, R89, 0x1, R92.reuse, P4 ;  /* 0x0000000159577824 */ /* 0x101fe400020e065c */
[----:B------:R-:W3:Y:S04]  /*23050*/  LDL.LU.64 R88, [R1+0x3258] ;  /* 0x0032580001587983 */ /* 0x000ee80000300a00 */
[----:B------:R0:W-:Y:S02]  /*23060*/  STL [R1+0x208], R87 ;  /* 0x0002085701007387 */ /* 0x0001e40000100800 */
[----:B0-----:R-:W-:-:S02]  /*23070*/  IMAD.X R87, R91, 0x1, R92, P6 ;  /* 0x000000015b577824 */ /* 0x001fc400030e065c */
[----:B------:R-:W4:Y:S04]  /*23080*/  LDL.LU.64 R90, [R1+0x3250] ;  /* 0x00325000015a7983 */ /* 0x000f280000300a00 */
[----:B------:R0:W-:Y:S02]  /*23090*/  STL [R1+0x20c], R87 ;  /* 0x00020c5701007387 */ /* 0x0001e40000100800 */
[----:B0-----:R-:W-:-:S05]  /*230a0*/  IADD3 R87, P1, PT, R6, R93, RZ ;  /* 0x0000005d06577210 */ /* 0x001fca0007f3e0ff */
[----:B------:R2:W-:Y:S02]  /*230b0*/  STL [R1], R87 ;  /* 0x0000005701007387 */ /* 0x0005e40000100800 */
[----:B--2---:R-:W-:-:S05]  /*230c0*/  IADD3 R87, P3, PT, R4, R93, RZ ;  /* 0x0000005d04577210 */ /* 0x004fca0007f7e0ff */
[----:B------:R4:W-:Y:S04]  /*230d0*/  STL [R1+0x4], R87 ;  /* 0x0000045701007387 */ /* 0x0009e80000100800 */
[----:B------:R-:W-:Y:S01]  /*230e0*/  STL [R1+0x2158], R93 ;  /* 0x0021585d01007387 */ /* 0x000fe20000100800 */
[----:B---3--:R-:W-:-:S05]  /*230f0*/  IADD3 R88, P4, PT, R88, R93, RZ ;  /* 0x0000005d58587210 */ /* 0x008fca0007f9e0ff */
[----:B------:R-:W-:Y:S04]  /*23100*/  STL [R1+0x8], R88 ;  /* 0x0000085801007387 */ /* 0x000fe80000100800 */
[----:B------:R-:W-:Y:S01]  /*23110*/  STL [R1+0x215c], R93 ;  /* 0x00215c5d01007387 */ /* 0x000fe20000100800 */
[----:B----4-:R-:W-:-:S05]  /*23120*/  IADD3 R87, P6, PT, R90, R93, RZ ;  /* 0x0000005d5a577210 */ /* 0x010fca0007fde0ff */
[----:B------:R0:W-:Y:S04]  /*23130*/  STL [R1+0xc], R87 ;  /* 0x00000c5701007387 */ /* 0x0001e80000100800 */
        /* <DEDUP_REMOVED lines=8> */
[----:B0-----:R-:W-:-:S03]  /*231c0*/  IMAD.X R87, R7, 0x1, R92, P1 ;  /* 0x0000000107577824 */ /* 0x001fc600008e065c */
[----:B------:R-:W-:Y:S01]  /*231d0*/  STL [R1+0x2180], R93 ;  /* 0x0021805d01007387 */ /* 0x000fe20000100800 */
[----:B------:R-:W-:-:S03]  /*231e0*/  IMAD.X R88, R5, 0x1, R92, P3 ;  /* 0x0000000105587824 */ /* 0x000fc600018e065c */
[----:B------:R-:W-:Y:S04]  /*231f0*/  STL [R1+0x2184], R93 ;  /* 0x0021845d01007387 */ /* 0x000fe80000100800 */
[----:B------:R-:W-:Y:S04]  /*23200*/  STL [R1+0x2188], R93 ;  /* 0x0021885d01007387 */ /* 0x000fe80000100800 */
[----:B------:R-:W-:Y:S04]  /*23210*/  STL [R1+0x218c], R93 ;  /* 0x00218c5d01007387 */ /* 0x000fe80000100800 */
[----:B------:R-:W2:Y:S04]  /*23220*/  LDL.LU.64 R6, [R1+0x3248] ;  /* 0x0032480001067983 */ /* 0x000ea80000300a00 */
[----:B------:R-:W3:Y:S01]  /*23230*/  LDL.LU.64 R4, [R1+0x3240] ;  /* 0x0032400001047983 */ /* 0x000ee20000300a00 */
[----:B------:R-:W-:-:S03]  /*23240*/  IMAD.X R90, R91, 0x1, R92, P6 ;  /* 0x000000015b5a7824 */ /* 0x000fc600030e065c */
[----:B------:R-:W4:Y:S04]  /*23250*/  LDL.LU R91, [R1+0x10b4] ;  /* 0x0010b400015b7983 */ /* 0x000f280000300800 */
[----:B------:R-:W-:Y:S04]  /*23260*/  STL [R1+0x1f60], R92 ;  /* 0x001f605c01007387 */ /* 0x000fe80000100800 */
[----:B------:R-:W-:Y:S01]  /*23270*/  STL [R1+0x2190], R92 ;  /* 0x0021905c01007387 */ /* 0x000fe20000100800 */
[----:B---3--:R-:W-:-:S05]  /*23280*/  PRMT R4, RZ, 0x7610, R4 ;  /* 0x00007610ff047816 */ /* 0x008fca0000000004 */
[----:B------:R0:W-:Y:S04]  /*23290*/  STL.S16 [R1+0x16f0], R4 ;  /* 0x0016f00401007387 */ /* 0x0001e80000100600 */
[----:B0-----:R-:W3:Y:S02]  /*232a0*/  LDL.LU R4, [R1+0x3238] ;  /* 0x0032380001047983 */ /* 0x001ee40000300800 */
[----:B---3--:R-:W-:-:S05]  /*232b0*/  PRMT R4, RZ, 0x7610, R4 ;  /* 0x00007610ff047816 */ /* 0x008fca0000000004 */
[----:B------:R0:W-:Y:S04]  /*232c0*/  STL.S16 [R1+0x16ec], R4 ;  /* 0x0016ec0401007387 */ /* 0x0001e80000100600 */
[----:B0-----:R-:W3:Y:S01]  /*232d0*/  LDL.LU R4, [R1+0x3234] ;  /* 0x0032340001047983 */ /* 0x001ee20000300800 */
[----:B----4-:R-:W-:-:S05]  /*232e0*/  VIADD R91, R91, 0x1 ;  /* 0x000000015b5b7836 */ /* 0x010fca0000000000 */
[----:B------:R-:W-:Y:S01]  /*232f0*/  STL [R1+0x10b4], R91 ;  /* 0x0010b45b01007387 */ /* 0x000fe20000100800 */
[----:B---3--:R-:W-:-:S05]  /*23300*/  PRMT R4, RZ, 0x7610, R4 ;  /* 0x00007610ff047816 */ /* 0x008fca0000000004 */
[----:B------:R0:W-:Y:S04]  /*23310*/  STL.S16 [R1+0x16e0], R4 ;  /* 0x0016e00401007387 */ /* 0x0001e80000100600 */
[----:B0-----:R-:W3:Y:S02]  /*23320*/  LDL.LU R4, [R1+0x3230] ;  /* 0x0032300001047983 */ /* 0x001ee40000300800 */
        /* <DEDUP_REMOVED lines=38> */
[----:B0-----:R-:W3:Y:S01]  /*23590*/  LDL.LU R4, [R1+0x31fc] ;  /* 0x0031fc0001047983 */ /* 0x001ee20000300800 */
[----:B------:R-:W-:Y:S02]  /*235a0*/  PRMT R52, RZ, 0x7610, R52 ;  /* 0x00007610ff347816 */ /* 0x000fe40000000034 */
[----:B------:R-:W-:-:S05]  /*235b0*/  PRMT R53, RZ, 0x7610, R53 ;  /* 0x00007610ff357816 */ /* 0x000fca0000000035 */
[----:B------:R-:W-:Y:S01]  /*235c0*/  STL.64 [R1+0x2e10], R52 ;  /* 0x002e103401007387 */ /* 0x000fe20000100a00 */
        /* <DEDUP_REMOVED lines=42> */
[----:B------:R-:W-:-:S05]  /*23870*/  PRMT R55, RZ, 0x7610, R55 ;  /* 0x00007610ff377816 */ /* 0x000fca0000000037 */
        /* <DEDUP_REMOVED lines=44> */
[----:B------:R-:W-:-:S03]  /*23b40*/  PRMT R58, RZ, 0x7610, R58 ;  /* 0x00007610ff3a7816 */ /* 0x000fc6000000003a */
[----:B------:R-:W-:Y:S04]  /*23b50*/  STL [R1+0x2d10], R57 ;  /* 0x002d103901007387 */ /* 0x000fe80000100800 */
        /* <DEDUP_REMOVED lines=131> */
[----:B------:R-:W-:Y:S02]  /*24390*/  PRMT R63, RZ, 0x7610, R63 ;  /* 0x00007610ff3f7816 */ /* 0x000fe4000000003f */
[----:B------:R-:W-:Y:S02]  /*243a0*/  PRMT R64, RZ, 0x7610, R64 ;  /* 0x00007610ff407816 */ /* 0x000fe40000000040 */
[----:B------:R-:W-:-:S02]  /*243b0*/  PRMT R5, RZ, 0x7610, R5 ;  /* 0x00007610ff057816 */ /* 0x000fc40000000005 */
[----:B---3--:R-:W-:-:S05]  /*243c0*/  PRMT R4, RZ, 0x7610, R4 ;  /* 0x00007610ff047816 */ /* 0x008fca0000000004 */
[----:B------:R-:W-:Y:S04]  /*243d0*/  STL [R1+0x2c20], R4 ;  /* 0x002c200401007387 */ /* 0x000fe80000100800 */
[----:B------:R-:W-:Y:S04]  /*243e0*/  STL.64 [R1+0x2c38], R62 ;  /* 0x002c383e01007387 */ /* 0x000fe80000100a00 */
[----:B------:R-:W-:Y:S04]  /*243f0*/  STL [R1+0x2c78], R64 ;  /* 0x002c784001007387 */ /* 0x000fe80000100800 */
        /* <DEDUP_REMOVED lines=36> */
[----:B--2---:R-:W-:Y:S02]  /*24640*/  PRMT R7, RZ, 0x7610, R7 ;  /* 0x00007610ff077816 */ /* 0x004fe40000000007 */
[----:B---3--:R-:W-:-:S05]  /*24650*/  PRMT R5, RZ, 0x7610, R5 ;  /* 0x00007610ff057816 */ /* 0x008fca0000000005 */
[----:B------:R-:W-:Y:S04]  /*24660*/  STL [R1+0x2bb8], R5 ;  /* 0x002bb80501007387 */ /* 0x000fe80000100800 */
[----:B------:R-:W-:Y:S04]  /*24670*/  STL [R1+0x2bc8], R65 ;  /* 0x002bc84101007387 */ /* 0x000fe80000100800 */
[----:B------:R0:W-:Y:S04]  /*24680*/  STL.S16 [R1+0x1558], R7 ;  /* 0x0015580701007387 */ /* 0x0001e80000100600 */
[----:B0-----:R-:W2:Y:S02]  /*24690*/  LDL.LU R7, [R1+0x30b4] ;  /* 0x0030b40001077983 */ /* 0x001ea40000300800 */
[----:B--2---:R-:W-:-:S05]  /*246a0*/  PRMT R7, RZ, 0x7610, R7 ;  /* 0x00007610ff077816 */ /* 0x004fca0000000007 */
        /* <DEDUP_REMOVED lines=28> */
[----:B0-----:R-:W2:Y:S01]  /*24870*/  LDL.LU R7, [R1+0x308c] ;  /* 0x00308c0001077983 */ /* 0x001ea20000300800 */
[----:B------:R-:W-:Y:S02]  /*24880*/  PRMT R6, RZ, 0x7610, R6 ;  /* 0x00007610ff067816 */ /* 0x000fe40000000006 */
[----:B------:R-:W-:Y:S02]  /*24890*/  PRMT R2, RZ, 0x7610, R2 ;  /* 0x00007610ff027816 */ /* 0x000fe40000000002 */
[----:B------:R-:W-:Y:S02]  /*248a0*/  PRMT R3, RZ, 0x7610, R3 ;  /* 0x00007610ff037816 */ /* 0x000fe40000000003 */
[----:B------:R-:W-:-:S02]  /*248b0*/  PRMT R66, RZ, 0x7610, R66 ;  /* 0x00007610ff427816 */ /* 0x000fc40000000042 */
[----:B------:R-:W-:Y:S02]  /*248c0*/  PRMT R67, RZ, 0x7610, R67 ;  /* 0x00007610ff437816 */ /* 0x000fe40000000043 */
[----:B------:R-:W-:Y:S02]  /*248d0*/  PRMT R8, RZ, 0x7610, R8 ;  /* 0x00007610ff087816 */ /* 0x000fe40000000008 */
[----:B--2---:R-:W-:-:S05]  /*248e0*/  PRMT R7, RZ, 0x7610, R7 ;  /* 0x00007610ff077816 */ /* 0x004fca0000000007 */
[----:B------:R-:W-:Y:S04]  /*248f0*/  STL.64 [R1+0x2b88], R6 ;  /* 0x002b880601007387 */ /* 0x000fe80000100a00 */
[----:B------:R-:W-:Y:S04]  /*24900*/  STL.64 [R1+0x2b48], R2 ;  /* 0x002b480201007387 */ /* 0x000fe80000100a00 */
[----:B------:R-:W-:Y:S04]  /*24910*/  STL.64 [R1+0x2b78], R66 ;  /* 0x002b784201007387 */ /* 0x000fe80000100a00 */
        /* <DEDUP_REMOVED lines=36> */
[----:B--2---:R-:W-:-:S05]  /*24b60*/  PRMT R8, RZ, 0x7610, R8 ;  /* 0x00007610ff087816 */ /* 0x004fca0000000008 */
        /* <DEDUP_REMOVED lines=378> */
[----:B--2---:R-:W-:-:S05]  /*26310*/  PRMT R26, RZ, 0x7610, R26 ;  /* 0x00007610ff1a7816 */ /* 0x004fca000000001a */
        /* <DEDUP_REMOVED lines=121> */
[----:B------:R-:W-:Y:S01]  /*26ab0*/  PRMT R82, RZ, 0x7610, R82 ;  /* 0x00007610ff527816 */ /* 0x000fe20000000052 */
[----:B------:R0:W-:Y:S01]  /*26ac0*/  STL.S16 [R1+0x12c0], R86 ;  /* 0x0012c05601007387 */ /* 0x0001e20000100600 */
[----:B------:R-:W-:-:S03]  /*26ad0*/  PRMT R33, RZ, 0x7610, R33 ;  /* 0x00007610ff217816 */ /* 0x000fc60000000021 */
[----:B------:R-:W-:Y:S01]  /*26ae0*/  STL.S16 [R1+0x17b8], R85 ;  /* 0x0017b85501007387 */ /* 0x000fe20000100600 */
[----:B------:R-:W-:-:S03]  /*26af0*/  PRMT R81, RZ, 0x7610, R81 ;  /* 0x00007610ff517816 */ /* 0x000fc60000000051 */
[----:B------:R-:W-:Y:S01]  /*26b00*/  STL.S16 [R1+0x17b4], R84 ;  /* 0x0017b45401007387 */ /* 0x000fe20000100600 */
[----:B------:R-:W-:-:S03]  /*26b10*/  PRMT R80, RZ, 0x7610, R80 ;  /* 0x00007610ff507816 */ /* 0x000fc60000000050 */
[----:B------:R-:W-:Y:S01]  /*26b20*/  STL.S16 [R1+0x17b0], R83 ;  /* 0x0017b05301007387 */ /* 0x000fe20000100600 */
[----:B------:R-:W-:-:S03]  /*26b30*/  PRMT R79, RZ, 0x7610, R79 ;  /* 0x00007610ff4f7816 */ /* 0x000fc6000000004f */
[----:B------:R-:W-:Y:S01]  /*26b40*/  STL.S16 [R1+0x17ac], R82 ;  /* 0x0017ac5201007387 */ /* 0x000fe20000100600 */
[----:B------:R-:W-:Y:S02]  /*26b50*/  PRMT R78, RZ, 0x7610, R78 ;  /* 0x00007610ff4e7816 */ /* 0x000fe4000000004e */
[----:B------:R-:W-:Y:S02]  /*26b60*/  PRMT R77, RZ, 0x7610, R77 ;  /* 0x00007610ff4d7816 */ /* 0x000fe4000000004d */
[----:B------:R-:W-:Y:S02]  /*26b70*/  PRMT R76, RZ, 0x7610, R76 ;  /* 0x00007610ff4c7816 */ /* 0x000fe4000000004c */
[----:B------:R-:W-:Y:S02]  /*26b80*/  PRMT R75, RZ, 0x7610, R75 ;  /* 0x00007610ff4b7816 */ /* 0x000fe4000000004b */
[----:B------:R-:W-:Y:S02]  /*26b90*/  PRMT R74, RZ, 0x7610, R74 ;  /* 0x00007610ff4a7816 */ /* 0x000fe4000000004a */
[----:B------:R-:W-:-:S02]  /*26ba0*/  PRMT R73, RZ, 0x7610, R73 ;  /* 0x00007610ff497816 */ /* 0x000fc40000000049 */
        /* <DEDUP_REMOVED lines=39> */
[----:B------:R-:W-:Y:S01]  /*26e20*/  PRMT R9, RZ, 0x7610, R9 ;  /* 0x00007610ff097816 */ /* 0x000fe20000000009 */
[----:B------:R-:W-:Y:S01]  /*26e30*/  IMAD.X R89, R89, 0x1, R92, P4 ;  /* 0x0000000159597824 */ /* 0x000fe200020e065c */
        /* <DEDUP_REMOVED lines=20> */
[----:B------:R-:W-:Y:S01]  /*26f80*/  PRMT R50, RZ, 0x7610, R50 ;  /* 0x00007610ff327816 */ /* 0x000fe20000000032 */
[----:B0-----:R-:W0:Y:S01]  /*26f90*/  LDC R86, c[0x0][0x3a0] ;  /* 0x0000e800ff567b82 */ /* 0x001e220000000800 */
[----:B--2---:R-:W-:-:S05]  /*26fa0*/  PRMT R32, RZ, 0x7610, R32 ;  /* 0x00007610ff207816 */ /* 0x004fca0000000020 */
[----:B------:R-:W-:Y:S04]  /*26fb0*/  STL.64 [R1+0x2770], R32 ;  /* 0x0027702001007387 */ /* 0x000fe80000100a00 */
[----:B------:R-:W-:Y:S04]  /*26fc0*/  STL.S16 [R1+0x12b4], R81 ;  /* 0x0012b45101007387 */ /* 0x000fe80000100600 */
        /* <DEDUP_REMOVED lines=13> */
[----:B------:R1:W-:Y:S04]  /*270a0*/  STL.64 [R1+0x2730], R34 ;  /* 0x0027302201007387 */ /* 0x0003e80000100a00 */
        /* <DEDUP_REMOVED lines=14> */
[----:B------:R2:W-:Y:S01]  /*27190*/  STL.64 [R1+0x26f0], R36 ;  /* 0x0026f02401007387 */ /* 0x0005e20000100a00 */
[----:B-1----:R-:W-:-:S02]  /*271a0*/  PRMT R35, RZ, 0x7610, R35 ;  /* 0x00007610ff237816 */ /* 0x002fc40000000023 */
[----:B------:R-:W-:Y:S02]  /*271b0*/  PRMT R34, RZ, 0x7610, R34 ;  /* 0x00007610ff227816 */ /* 0x000fe40000000022 */
[----:B------:R-:W-:Y:S02]  /*271c0*/  PRMT R33, RZ, 0x7610, R33 ;  /* 0x00007610ff217816 */ /* 0x000fe40000000021 */
[----:B------:R-:W-:Y:S02]  /*271d0*/  PRMT R32, RZ, 0x7610, R32 ;  /* 0x00007610ff207816 */ /* 0x000fe40000000020 */
[----:B--2---:R-:W-:-:S05]  /*271e0*/  PRMT R36, RZ, 0x7610, R36 ;  /* 0x00007610ff247816 */ /* 0x004fca0000000024 */
        /* <DEDUP_REMOVED lines=14> */
[----:B------:R-:W-:Y:S04]  /*272d0*/  STL.64 [R1+0x26b8], R38 ;  /* 0x0026b82601007387 */ /* 0x000fe80000100a00 */
[----:B------:R1:W-:Y:S04]  /*272e0*/  STL.S16 [R1+0x1224], R14 ;  /* 0x0012240e01007387 */ /* 0x0003e80000100600 */
[----:B------:R-:W-:Y:S04]  /*272f0*/  STL.S16 [R1+0x1220], R13 ;  /* 0x0012200d01007387 */ /* 0x000fe80000100600 */
[----:B------:R2:W-:Y:S04]  /*27300*/  STL.S16 [R1+0x121c], R12 ;  /* 0x00121c0c01007387 */ /* 0x0005e80000100600 */
[----:B------:R-:W-:Y:S04]  /*27310*/  STL.S16 [R1+0x1218], R11 ;  /* 0x0012180b01007387 */ /* 0x000fe80000100600 */
[----:B------:R3:W-:Y:S04]  /*27320*/  STL.S16 [R1+0x1214], R10 ;  /* 0x0012140a01007387 */ /* 0x0007e80000100600 */
[----:B------:R-:W-:Y:S04]  /*27330*/  STL.S16 [R1+0x1210], R9 ;  /* 0x0012100901007387 */ /* 0x000fe80000100600 */
[----:B------:R4:W-:Y:S04]  /*27340*/  STL.S16 [R1+0x120c], R8 ;  /* 0x00120c0801007387 */ /* 0x0009e80000100600 */
[----:B------:R-:W-:Y:S04]  /*27350*/  STL.64 [R1+0x2b00], R92 ;  /* 0x002b005c01007387 */ /* 0x000fe80000100a00 */
[----:B------:R-:W-:Y:S04]  /*27360*/  STL.S16 [R1+0x1208], R7 ;  /* 0x0012080701007387 */ /* 0x000fe80000100600 */
[----:B------:R-:W-:Y:S04]  /*27370*/  STL.S16 [R1+0x1200], R6 ;  /* 0x0012000601007387 */ /* 0x000fe80000100600 */
[----:B------:R-:W-:Y:S04]  /*27380*/  STL.S16 [R1+0x1778], R5 ;  /* 0x0017780501007387 */ /* 0x000fe80000100600 */
[----:B------:R-:W-:Y:S04]  /*27390*/  STL.S16 [R1+0x1774], R4 ;  /* 0x0017740401007387 */ /* 0x000fe80000100600 */
[----:B------:R-:W-:Y:S04]  /*273a0*/  STL.S16 [R1+0x1770], R3 ;  /* 0x0017700301007387 */ /* 0x000fe80000100600 */
[----:B------:R-:W4:Y:S04]  /*273b0*/  LDL.LU R75, [R1+0xd0] ;  /* 0x0000d000014b7983 */ /* 0x000f280000300800 */
[----:B------:R0:W-:Y:S04]  /*273c0*/  STL.S16 [R1+0x176c], R2 ;  /* 0x00176c0201007387 */ /* 0x0001e80000100600 */
[----:B-1----:R-:W4:Y:S04]  /*273d0*/  LDL.LU R14, [R1+0x1e78] ;  /* 0x001e7800010e7983 */ /* 0x002f280000300800 */
[----:B------:R-:W4:Y:S04]  /*273e0*/  LDL.LU R15, [R1+0xd8] ;  /* 0x0000d800010f7983 */ /* 0x000f280000300800 */
[----:B------:R-:W4:Y:S04]  /*273f0*/  LDL.LU R72, [R1+0x1e7c] ;  /* 0x001e7c0001487983 */ /* 0x000f280000300800 */
[----:B------:R-:W4:Y:S04]  /*27400*/  LDL.LU R73, [R1+0xe0] ;  /* 0x0000e00001497983 */ /* 0x000f280000300800 */
[----:B--2---:R-:W2:Y:S04]  /*27410*/  LDL.LU R12, [R1+0x1e80] ;  /* 0x001e8000010c7983 */ /* 0x004ea80000300800 */
[----:B------:R-:W2:Y:S04]  /*27420*/  LDL.LU R13, [R1+0xe8] ;  /* 0x0000e800010d7983 */ /* 0x000ea80000300800 */
[----:B------:R-:W2:Y:S04]  /*27430*/  LDL.LU R70, [R1+0x1e84] ;  /* 0x001e840001467983 */ /* 0x000ea80000300800 */
[----:B------:R-:W2:Y:S04]  /*27440*/  LDL.LU R71, [R1+0xf0] ;  /* 0x0000f00001477983 */ /* 0x000ea80000300800 */
[----:B---3--:R-:W3:Y:S04]  /*27450*/  LDL.LU R10, [R1+0x1e88] ;  /* 0x001e8800010a7983 */ /* 0x008ee80000300800 */
[----:B------:R-:W3:Y:S04]  /*27460*/  LDL.LU R11, [R1+0xf8] ;  /* 0x0000f800010b7983 */ /* 0x000ee80000300800 */
[----:B------:R-:W3:Y:S04]  /*27470*/  LDL.LU R68, [R1+0x1e8c] ;  /* 0x001e8c0001447983 */ /* 0x000ee80000300800 */
[----:B------:R-:W3:Y:S04]  /*27480*/  LDL.LU R69, [R1+0x100] ;  /* 0x0001000001457983 */ /* 0x000ee80000300800 */
[----:B----4-:R-:W4:Y:S04]  /*27490*/  LDL.LU R8, [R1+0x1e90] ;  /* 0x001e900001087983 */ /* 0x010f280000300800 */
[----:B------:R-:W4:Y:S04]  /*274a0*/  LDL.LU R9, [R1+0x108] ;  /* 0x0001080001097983 */ /* 0x000f280000300800 */
[----:B------:R-:W4:Y:S04]  /*274b0*/  LDL.LU R66, [R1+0x1e94] ;  /* 0x001e940001427983 */ /* 0x000f280000300800 */
[----:B------:R-:W4:Y:S04]  /*274c0*/  LDL.LU R67, [R1+0x110] ;  /* 0x0001100001437983 */ /* 0x000f280000300800 */
[----:B0-----:R-:W4:Y:S04]  /*274d0*/  LDL.LU R2, [R1+0x1e98] ;  /* 0x001e980001027983 */ /* 0x001f280000300800 */
        /* <DEDUP_REMOVED lines=15> */
[----:B------:R-:W4:Y:S01]  /*275d0*/  LDL.LU R52, [R1+0x1eb8] ;  /* 0x001eb80001347983 */ /* 0x000f220000300800 */
[----:B------:R-:W-:-:S03]  /*275e0*/  IMAD.MOV.U32 R74, RZ, RZ, R91 ;  /* 0x000000ffff4a7224 */ /* 0x000fc600078e005b */
[----:B------:R-:W4:Y:S04]  /*275f0*/  LDL.LU R53, [R1+0x158] ;  /* 0x0001580001357983 */ /* 0x000f280000300800 */
[----:B------:R-:W4:Y:S04]  /*27600*/  LDL.LU R91, [R1+0x1ebc] ;  /* 0x001ebc00015b7983 */ /* 0x000f280000300800 */
[----:B------:R-:W-:Y:S04]  /*27610*/  STL.64 [R1+0x2660], R40 ;  /* 0x0026602801007387 */ /* 0x000fe80000100a00 */
[----:B------:R-:W-:Y:S04]  /*27620*/  STL.S16 [R1+0x11f4], R23 ;  /* 0x0011f41701007387 */ /* 0x000fe80000100600 */
[----:B------:R-:W-:Y:S04]  /*27630*/  STL.S16 [R1+0x11f0], R22 ;  /* 0x0011f01601007387 */ /* 0x000fe80000100600 */
[----:B------:R-:W-:Y:S04]  /*27640*/  STL.S16 [R1+0x11ec], R21 ;  /* 0x0011ec1501007387 */ /* 0x000fe80000100600 */
[----:B------:R-:W-:Y:S04]  /*27650*/  STL.S16 [R1+0x11e8], R20 ;  /* 0x0011e81401007387 */ /* 0x000fe80000100600 */
[----:B------:R-:W-:Y:S04]  /*27660*/  STL.S16 [R1+0x11e4], R19 ;  /* 0x0011e41301007387 */ /* 0x000fe80000100600 */
[----:B------:R-:W-:Y:S04]  /*27670*/  STL.S16 [R1+0x11e0], R18 ;  /* 0x0011e01201007387 */ /* 0x000fe80000100600 */
[----:B------:R0:W-:Y:S04]  /*27680*/  STL.S16 [R1+0x11dc], R17 ;  /* 0x0011dc1101007387 */ /* 0x0001e80000100600 */
[----:B------:R-:W-:Y:S04]  /*27690*/  STL [R1+0x2620], R0 ;  /* 0x0026200001007387 */ /* 0x000fe80000100800 */
[----:B------:R1:W-:Y:S04]  /*276a0*/  STL.S16 [R1+0x11d8], R16 ;  /* 0x0011d81001007387 */ /* 0x0003e80000100600 */
[----:B------:R-:W-:Y:S01]  /*276b0*/  STL [R1+0x2630], R50 ;  /* 0x0026303201007387 */ /* 0x000fe20000100800 */
[----:B0-----:R-:W-:-:S02]  /*276c0*/  IMAD.MOV.U32 R17, RZ, RZ, R75 ;  /* 0x000000ffff117224 */ /* 0x001fc400078e004b */
[----:B-1----:R-:W-:Y:S02]  /*276d0*/  IMAD.MOV.U32 R16, RZ, RZ, R14 ;  /* 0x000000ffff107224 */ /* 0x002fe400078e000e */
[----:B------:R-:W-:Y:S02]  /*276e0*/  IMAD.MOV.U32 R14, RZ, RZ, R72 ;  /* 0x000000ffff0e7224 */ /* 0x000fe400078e0048 */
[----:B------:R-:W-:Y:S02]  /*276f0*/  IMAD.MOV.U32 R19, RZ, RZ, R73 ;  /* 0x000000ffff137224 */ /* 0x000fe400078e0049 */
[----:B--2---:R-:W-:Y:S01]  /*27700*/  IMAD.MOV.U32 R18, RZ, RZ, R12 ;  /* 0x000000ffff127224 */ /* 0x004fe200078e000c */
[----:B------:R0:W-:Y:S04]  /*27710*/  STL.64 [R1+0xd0], R16 ;  /* 0x0000d01001007387 */ /* 0x0001e80000100a00 */
[----:B------:R1:W-:Y:S01]  /*27720*/  STL.64 [R1+0xd8], R14 ;  /* 0x0000d80e01007387 */ /* 0x0003e20000100a00 */
[----:B---3--:R-:W-:-:S03]  /*27730*/  IMAD.MOV.U32 R12, RZ, RZ, R68 ;  /* 0x000000ffff0c7224 */ /* 0x008fc600078e0044 */
[----:B------:R-:W-:Y:S01]  /*27740*/  STL.64 [R1+0xe0], R18 ;  /* 0x0000e01201007387 */ /* 0x000fe20000100a00 */
[----:B0-----:R-:W-:Y:S02]  /*27750*/  IMAD.MOV.U32 R16, RZ, RZ, R70 ;  /* 0x000000ffff107224 */ /* 0x001fe400078e0046 */
[----:B------:R-:W-:Y:S02]  /*27760*/  IMAD.MOV.U32 R17, RZ, RZ, R13 ;  /* 0x000000ffff117224 */ /* 0x000fe400078e000d */
[----:B-1----:R-:W-:Y:S02]  /*27770*/  IMAD.MOV.U32 R14, RZ, RZ, R10 ;  /* 0x000000ffff0e7224 */ /* 0x002fe400078e000a */
[----:B------:R-:W-:Y:S02]  /*27780*/  IMAD.MOV.U32 R15, RZ, RZ, R71 ;  /* 0x000000ffff0f7224 */ /* 0x000fe400078e0047 */
[----:B------:R-:W-:Y:S02]  /*27790*/  IMAD.MOV.U32 R13, RZ, RZ, R11 ;  /* 0x000000ffff0d7224 */ /* 0x000fe400078e000b */
[----:B----4-:R-:W-:-:S02]  /*277a0*/  IMAD.MOV.U32 R10, RZ, RZ, R8 ;  /* 0x000000ffff0a7224 */ /* 0x010fc400078e0008 */
[----:B------:R-:W-:Y:S02]  /*277b0*/  IMAD.MOV.U32 R11, RZ, RZ, R69 ;  /* 0x000000ffff0b7224 */ /* 0x000fe400078e0045 */
[----:B------:R-:W-:Y:S01]  /*277c0*/  IMAD.MOV.U32 R8, RZ, RZ, R66 ;  /* 0x000000ffff087224 */ /* 0x000fe200078e0042 */
[----:B------:R-:W-:Y:S04]  /*277d0*/  STL.64 [R1+0xe8], R16 ;  /* 0x0000e81001007387 */ /* 0x000fe80000100a00 */
[----:B------:R-:W-:Y:S04]  /*277e0*/  STL.64 [R1+0xf0], R14 ;  /* 0x0000f00e01007387 */ /* 0x000fe80000100a00 */
[----:B------:R0:W-:Y:S04]  /*277f0*/  STL.64 [R1+0xf8], R12 ;  /* 0x0000f80c01007387 */ /* 0x0001e80000100a00 */
[----:B------:R1:W-:Y:S04]  /*27800*/  STL.64 [R1+0x100], R10 ;  /* 0x0001000a01007387 */ /* 0x0003e80000100a00 */
[----:B------:R2:W-:Y:S01]  /*27810*/  STL.64 [R1+0x108], R8 ;  /* 0x0001080801007387 */ /* 0x0005e20000100a00 */
[----:B0-----:R-:W-:-:S02]  /*27820*/  IMAD.MOV.U32 R12, RZ, RZ, R2 ;  /* 0x000000ffff0c7224 */ /* 0x001fc400078e0002 */
[----:B------:R-:W-:Y:S02]  /*27830*/  IMAD.MOV.U32 R13, RZ, RZ, R67 ;  /* 0x000000ffff0d7224 */ /* 0x000fe400078e0043 */
[----:B-1----:R-:W-:Y:S02]  /*27840*/  IMAD.MOV.U32 R10, RZ, RZ, R6 ;  /* 0x000000ffff0a7224 */ /* 0x002fe400078e0006 */
[----:B------:R-:W-:Y:S02]  /*27850*/  IMAD.MOV.U32 R11, RZ, RZ, R3 ;  /* 0x000000ffff0b7224 */ /* 0x000fe400078e0003 */
[----:B--2---:R-:W-:Y:S02]  /*27860*/  IMAD.MOV.U32 R8, RZ, RZ, R65 ;  /* 0x000000ffff087224 */ /* 0x004fe400078e0041 */
[----:B------:R-:W-:Y:S02]  /*27870*/  IMAD.MOV.U32 R9, RZ, RZ, R7 ;  /* 0x000000ffff097224 */ /* 0x000fe400078e0007 */
[----:B------:R-:W-:-:S02]  /*27880*/  IMAD.MOV.U32 R2, RZ, RZ, R64 ;  /* 0x000000ffff027224 */ /* 0x000fc400078e0040 */
[----:B------:R-:W-:Y:S01]  /*27890*/  IMAD.MOV.U32 R3, RZ, RZ, R5 ;  /* 0x000000ffff037224 */ /* 0x000fe200078e0005 */
[----:B------:R-:W-:Y:S01]  /*278a0*/  STL.64 [R1+0x110], R12 ;  /* 0x0001100c01007387 */ /* 0x000fe20000100a00 */
[----:B------:R-:W-:Y:S02]  /*278b0*/  IMAD.MOV.U32 R6, RZ, RZ, R63 ;  /* 0x000000ffff067224 */ /* 0x000fe400078e003f */
[----:B------:R-:W-:Y:S01]  /*278c0*/  IMAD.MOV.U32 R7, RZ, RZ, R62 ;  /* 0x000000ffff077224 */ /* 0x000fe200078e003e */
[----:B------:R-:W-:Y:S01]  /*278d0*/  STL.64 [R1+0x118], R10 ;  /* 0x0001180a01007387 */ /* 0x000fe20000100a00 */
[----:B------:R-:W-:-:S03]  /*278e0*/  IMAD.MOV.U32 R5, RZ, RZ, R4 ;  /* 0x000000ffff057224 */ /* 0x000fc600078e0004 */
[----:B------:R-:W-:Y:S01]  /*278f0*/  STL.64 [R1+0x120], R8 ;  /* 0x0001200801007387 */ /* 0x000fe20000100a00 */
[----:B------:R-:W-:-:S03]  /*27900*/  IMAD.MOV.U32 R4, RZ, RZ, R61 ;  /* 0x000000ffff047224 */ /* 0x000fc600078e003d */
[----:B------:R0:W-:Y:S04]  /*27910*/  STL.64 [R1+0x128], R2 ;  /* 0x0001280201007387 */ /* 0x0001e80000100a00 */
[----:B------:R1:W-:Y:S04]  /*27920*/  STL.64 [R1+0x130], R6 ;  /* 0x0001300601007387 */ /* 0x0003e80000100a00 */
[----:B------:R2:W-:Y:S01]  /*27930*/  STL.64 [R1+0x138], R4 ;  /* 0x0001380401007387 */ /* 0x0005e20000100a00 */
[----:B0-----:R-:W-:Y:S02]  /*27940*/  IMAD.MOV.U32 R2, RZ, RZ, R59 ;  /* 0x000000ffff027224 */ /* 0x001fe400078e003b */
[----:B------:R-:W-:-:S02]  /*27950*/  IMAD.MOV.U32 R3, RZ, RZ, R60 ;  /* 0x000000ffff037224 */ /* 0x000fc400078e003c */
[----:B-1----:R-:W-:Y:S02]  /*27960*/  IMAD.MOV.U32 R6, RZ, RZ, R57 ;  /* 0x000000ffff067224 */ /* 0x002fe400078e0039 */
[----:B------:R-:W-:Y:S02]  /*27970*/  IMAD.MOV.U32 R7, RZ, RZ, R58 ;  /* 0x000000ffff077224 */ /* 0x000fe400078e003a */
[----:B--2---:R-:W-:Y:S02]  /*27980*/  IMAD.MOV.U32 R4, RZ, RZ, R52 ;  /* 0x000000ffff047224 */ /* 0x004fe400078e0034 */
[----:B------:R-:W-:Y:S01]  /*27990*/  IMAD.MOV.U32 R5, RZ, RZ, R55 ;  /* 0x000000ffff057224 */ /* 0x000fe200078e0037 */
[----:B------:R0:W-:Y:S04]  /*279a0*/  STL.64 [R1+0x140], R2 ;  /* 0x0001400201007387 */ /* 0x0001e80000100a00 */
[----:B------:R-:W-:Y:S04]  /*279b0*/  STL.64 [R1+0x148], R6 ;  /* 0x0001480601007387 */ /* 0x000fe80000100a00 */
[----:B------:R-:W2:Y:S04]  /*279c0*/  LDL.LU R27, [R1+0x160] ;  /* 0x00016000011b7983 */ /* 0x000ea80000300800 */
[----:B------:R-:W-:Y:S04]  /*279d0*/  STL.64 [R1+0x150], R4 ;  /* 0x0001500401007387 */ /* 0x000fe80000100a00 */
[----:B------:R-:W3:Y:S01]  /*279e0*/  LDL.LU R84, [R1+0x1ec0] ;  /* 0x001ec00001547983 */ /* 0x000ee20000300800 */
[----:B0-----:R-:W-:-:S02]  /*279f0*/  IMAD.MOV.U32 R2, RZ, RZ, R91 ;  /* 0x000000ffff027224 */ /* 0x001fc400078e005b */
[----:B------:R-:W-:-:S05]  /*27a00*/  IMAD.MOV.U32 R3, RZ, RZ, R53 ;  /* 0x000000ffff037224 */ /* 0x000fca00078e0035 */
[----:B------:R0:W-:Y:S04]  /*27a10*/  STL.64 [R1+0x158], R2 ;  /* 0x0001580201007387 */ /* 0x0001e80000100a00 */
        /* <DEDUP_REMOVED lines=20> */
[----:B------:R-:W-:-:S03]  /*27b60*/  IMAD R86, R74, -0x100, R86 ;  /* 0xffffff004a567824 */ /* 0x000fc600078e0256 */
        /* <DEDUP_REMOVED lines=36> */
[----:B--2---:R-:W-:-:S02]  /*27db0*/  IMAD.MOV.U32 R29, RZ, RZ, R27 ;  /* 0x000000ffff1d7224 */ /* 0x004fc400078e001b */
[----:B---3--:R-:W-:-:S05]  /*27dc0*/  IMAD.MOV.U32 R28, RZ, RZ, R84 ;  /* 0x000000ffff1c7224 */ /* 0x008fca00078e0054 */
[----:B------:R0:W-:Y:S01]  /*27dd0*/  STL.64 [R1+0x160], R28 ;  /* 0x0001601c01007387 */ /* 0x0001e20000100a00 */
[----:B----4-:R-:W-:Y:S02]  /*27de0*/  IMAD.MOV.U32 R27, RZ, RZ, R85 ;  /* 0x000000ffff1b7224 */ /* 0x010fe400078e0055 */
[----:B------:R-:W-:Y:S02]  /*27df0*/  IMAD.MOV.U32 R26, RZ, RZ, R24 ;  /* 0x000000ffff1a7224 */ /* 0x000fe400078e0018 */
[----:B------:R-:W-:Y:S02]  /*27e00*/  IMAD.MOV.U32 R24, RZ, RZ, R82 ;  /* 0x000000ffff187224 */ /* 0x000fe400078e0052 */
[----:B0-----:R-:W-:Y:S02]  /*27e10*/  IMAD.MOV.U32 R29, RZ, RZ, R83 ;  /* 0x000000ffff1d7224 */ /* 0x001fe400078e0053 */
[----:B------:R-:W-:Y:S01]  /*27e20*/  IMAD.MOV.U32 R28, RZ, RZ, R22 ;  /* 0x000000ffff1c7224 */ /* 0x000fe200078e0016 */
[----:B------:R0:W-:Y:S04]  /*27e30*/  STL.64 [R1+0x168], R26 ;  /* 0x0001681a01007387 */ /* 0x0001e80000100a00 */
[----:B------:R1:W-:Y:S04]  /*27e40*/  STL.64 [R1+0x170], R24 ;  /* 0x0001701801007387 */ /* 0x0003e80000100a00 */
[----:B------:R-:W-:Y:S01]  /*27e50*/  STL.64 [R1+0x180], R28 ;  /* 0x0001801c01007387 */ /* 0x000fe20000100a00 */
[----:B------:R-:W-:-:S02]  /*27e60*/  IMAD.MOV.U32 R22, RZ, RZ, R91 ;  /* 0x000000ffff167224 */ /* 0x000fc400078e005b */
[----:B0-----:R-:W-:Y:S02]  /*27e70*/  IMAD.MOV.U32 R26, RZ, RZ, R80 ;  /* 0x000000ffff1a7224 */ /* 0x001fe400078e0050 */
[----:B------:R-:W-:Y:S02]  /*27e80*/  IMAD.MOV.U32 R27, RZ, RZ, R23 ;  /* 0x000000ffff1b7224 */ /* 0x000fe400078e0017 */
[----:B-1----:R-:W-:Y:S02]  /*27e90*/  IMAD.MOV.U32 R24, RZ, RZ, R20 ;  /* 0x000000ffff187224 */ /* 0x002fe400078e0014 */
[----:B------:R-:W-:Y:S02]  /*27ea0*/  IMAD.MOV.U32 R25, RZ, RZ, R81 ;  /* 0x000000ffff197224 */ /* 0x000fe400078e0051 */
[----:B------:R-:W-:Y:S01]  /*27eb0*/  IMAD.MOV.U32 R23, RZ, RZ, R53 ;  /* 0x000000ffff177224 */ /* 0x000fe200078e0035 */
[----:B------:R-:W-:Y:S04]  /*27ec0*/  STL.64 [R1+0x188], R26 ;  /* 0x0001881a01007387 */ /* 0x000fe80000100a00 */
[----:B------:R-:W2:Y:S04]  /*27ed0*/  LDL.LU R53, [R1+0x268] ;  /* 0x0002680001357983 */ /* 0x000ea80000300800 */
[----:B------:R-:W-:Y:S04]  /*27ee0*/  STL.64 [R1+0x190], R24 ;  /* 0x0001901801007387 */ /* 0x000fe80000100a00 */
[----:B------:R-:W3:Y:S01]  /*27ef0*/  LDL.LU R91, [R1+0x1e3c] ;  /* 0x001e3c00015b7983 */ /* 0x000ee20000300800 */
[----:B------:R-:W-:-:S03]  /*27f00*/  IMAD.MOV.U32 R20, RZ, RZ, R78 ;  /* 0x000000ffff147224 */ /* 0x000fc600078e004e */
[----:B------:R0:W-:Y:S04]  /*27f10*/  STL.64 [R1+0x198], R22 ;  /* 0x0001981601007387 */ /* 0x0001e80000100a00 */
[----:B------:R1:W-:Y:S01]  /*27f20*/  STL.64 [R1+0x1a0], R20 ;  /* 0x0001a01401007387 */ /* 0x0003e20000100a00 */
[----:B0-----:R-:W-:Y:S02]  /*27f30*/  IMAD.MOV.U32 R22, RZ, RZ, R18 ;  /* 0x000000ffff167224 */ /* 0x001fe400078e0012 */
[----:B------:R-:W-:Y:S02]  /*27f40*/  IMAD.MOV.U32 R23, RZ, RZ, R79 ;  /* 0x000000ffff177224 */ /* 0x000fe400078e004f */
[----:B------:R-:W-:Y:S02]  /*27f50*/  IMAD.MOV.U32 R18, RZ, RZ, R76 ;  /* 0x000000ffff127224 */ /* 0x000fe400078e004c */
[----:B-1----:R-:W-:-:S02]  /*27f60*/  IMAD.MOV.U32 R20, RZ, RZ, R16 ;  /* 0x000000ffff147224 */ /* 0x002fc400078e0010 */
[----:B------:R-:W-:Y:S01]  /*27f70*/  IMAD.MOV.U32 R21, RZ, RZ, R77 ;  /* 0x000000ffff157224 */ /* 0x000fe200078e004d */
[----:B------:R-:W-:Y:S01]  /*27f80*/  STL.64 [R1+0x1a8], R22 ;  /* 0x0001a81601007387 */ /* 0x000fe20000100a00 */
[----:B------:R-:W-:-:S03]  /*27f90*/  IMAD.MOV.U32 R16, RZ, RZ, R74 ;  /* 0x000000ffff107224 */ /* 0x000fc600078e004a */
[----:B------:R0:W-:Y:S04]  /*27fa0*/  STL.64 [R1+0x1b0], R18 ;  /* 0x0001b01201007387 */ /* 0x0001e80000100a00 */
[----:B------:R-:W-:Y:S04]  /*27fb0*/  STL.64 [R1+0x1b8], R20 ;  /* 0x0001b81401007387 */ /* 0x000fe80000100a00 */
[----:B------:R1:W-:Y:S01]  /*27fc0*/  STL.64 [R1+0x1c0], R16 ;  /* 0x0001c01001007387 */ /* 0x0003e20000100a00 */
[----:B0-----:R-:W-:Y:S02]  /*27fd0*/  IMAD.MOV.U32 R18, RZ, RZ, R14 ;  /* 0x000000ffff127224 */ /* 0x001fe400078e000e */
[----:B------:R-:W-:-:S02]  /*27fe0*/  IMAD.MOV.U32 R19, RZ, RZ, R75 ;  /* 0x000000ffff137224 */ /* 0x000fc400078e004b */
[----:B------:R-:W-:Y:S02]  /*27ff0*/  IMAD.MOV.U32 R14, RZ, RZ, R72 ;  /* 0x000000ffff0e7224 */ /* 0x000fe400078e0048 */
[----:B-1----:R-:W-:Y:S02]  /*28000*/  IMAD.MOV.U32 R16, RZ, RZ, R12 ;  /* 0x000000ffff107224 */ /* 0x002fe400078e000c */
[----:B------:R-:W-:Y:S02]  /*28010*/  IMAD.MOV.U32 R17, RZ, RZ, R73 ;  /* 0x000000ffff117224 */ /* 0x000fe400078e0049 */
[----:B------:R-:W-:Y:S01]  /*28020*/  IMAD.MOV.U32 R12, RZ, RZ, R70 ;  /* 0x000000ffff0c7224 */ /* 0x000fe200078e0046 */
[----:B------:R-:W-:Y:S04]  /*28030*/  STL.64 [R1+0x1d0], R18 ;  /* 0x0001d01201007387 */ /* 0x000fe80000100a00 */
[----:B------:R0:W-:Y:S04]  /*28040*/  STL.64 [R1+0x1d8], R14 ;  /* 0x0001d80e01007387 */ /* 0x0001e80000100a00 */
[----:B------:R-:W-:Y:S04]  /*28050*/  STL.64 [R1+0x1e0], R16 ;  /* 0x0001e01001007387 */ /* 0x000fe80000100a00 */
[----:B------:R1:W-:Y:S01]  /*28060*/  STL.64 [R1+0x1e8], R12 ;  /* 0x0001e80c01007387 */ /* 0x0003e20000100a00 */
[----:B0-----:R-:W-:-:S02]  /*28070*/  IMAD.MOV.U32 R14, RZ, RZ, R10 ;  /* 0x000000ffff0e7224 */ /* 0x001fc400078e000a */
[----:B------:R-:W-:Y:S02]  /*28080*/  IMAD.MOV.U32 R15, RZ, RZ, R71 ;  /* 0x000000ffff0f7224 */ /* 0x000fe400078e0047 */
        /* <DEDUP_REMOVED lines=14> */
[----:B------:R-:W-:Y:S01]  /*28170*/  STL.64 [R1+0x218], R10 ;  /* 0x0002180a01007387 */ /* 0x000fe20000100a00 */
[----:B------:R-:W-:-:S03]  /*28180*/  IMAD.MOV.U32 R7, RZ, RZ, R5 ;  /* 0x000000ffff077224 */ /* 0x000fc600078e0005 */
[----:B------:R0:W-:Y:S01]  /*28190*/  STL.64 [R1+0x220], R2 ;  /* 0x0002200201007387 */ /* 0x0001e20000100a00 */
[----:B------:R-:W-:-:S03]  /*281a0*/  IMAD.MOV.U32 R5, RZ, RZ, R4 ;  /* 0x000000ffff057224 */ /* 0x000fc600078e0004 */
[----:B------:R-:W-:Y:S01]  /*281b0*/  STL.64 [R1+0x228], R8 ;  /* 0x0002280801007387 */ /* 0x000fe20000100a00 */
[----:B------:R-:W-:-:S03]  /*281c0*/  IMAD.MOV.U32 R4, RZ, RZ, R61 ;  /* 0x000000ffff047224 */ /* 0x000fc600078e003d */
[----:B------:R1:W-:Y:S01]  /*281d0*/  STL.64 [R1+0x230], R6 ;  /* 0x0002300601007387 */ /* 0x0003e20000100a00 */
[----:B0-----:R-:W-:Y:S02]  /*281e0*/  IMAD.MOV.U32 R2, RZ, RZ, R63 ;  /* 0x000000ffff027224 */ /* 0x001fe400078e003f */
[----:B------:R-:W-:Y:S02]  /*281f0*/  IMAD.MOV.U32 R3, RZ, RZ, R62 ;  /* 0x000000ffff037224 */ /* 0x000fe400078e003e */
[----:B-1----:R-:W-:Y:S02]  /*28200*/  IMAD.MOV.U32 R6, RZ, RZ, R59 ;  /* 0x000000ffff067224 */ /* 0x002fe400078e003b */
[----:B------:R-:W-:Y:S01]  /*28210*/  IMAD.MOV.U32 R7, RZ, RZ, R60 ;  /* 0x000000ffff077224 */ /* 0x000fe200078e003c */
[----:B------:R0:W-:Y:S04]  /*28220*/  STL.64 [R1+0x238], R2 ;  /* 0x0002380201007387 */ /* 0x0001e80000100a00 */
[----:B------:R1:W-:Y:S04]  /*28230*/  STL.64 [R1+0x240], R4 ;  /* 0x0002400401007387 */ /* 0x0003e80000100a00 */
[----:B------:R-:W-:Y:S04]  /*28240*/  STL.64 [R1+0x248], R6 ;  /* 0x0002480601007387 */ /* 0x000fe80000100a00 */
[----:B------:R-:W4:Y:S01]  /*28250*/  LDL.LU R67, [R1+0x270] ;  /* 0x0002700001437983 */ /* 0x000f220000300800 */
[----:B0-----:R-:W-:-:S02]  /*28260*/  IMAD.MOV.U32 R2, RZ, RZ, R57 ;  /* 0x000000ffff027224 */ /* 0x001fc400078e0039 */
[----:B------:R-:W-:Y:S02]  /*28270*/  IMAD.MOV.U32 R3, RZ, RZ, R58 ;  /* 0x000000ffff037224 */ /* 0x000fe400078e003a */
[----:B-1----:R-:W-:Y:S02]  /*28280*/  IMAD.MOV.U32 R4, RZ, RZ, R52 ;  /* 0x000000ffff047224 */ /* 0x002fe400078e0034 */
[----:B------:R-:W-:Y:S01]  /*28290*/  IMAD.MOV.U32 R5, RZ, RZ, R55 ;  /* 0x000000ffff057224 */ /* 0x000fe200078e0037 */
[----:B------:R0:W-:Y:S04]  /*282a0*/  STL.64 [R1+0x250], R2 ;  /* 0x0002500201007387 */ /* 0x0001e80000100a00 */
[----:B0-----:R-:W4:Y:S04]  /*282b0*/  LDL.LU R2, [R1+0x1df8] ;  /* 0x001df80001027983 */ /* 0x001f280000300800 */
[----:B------:R0:W-:Y:S04]  /*282c0*/  STL.64 [R1+0x260], R4 ;  /* 0x0002600401007387 */ /* 0x0001e80000100a00 */
[----:B------:R-:W4:Y:S04]  /*282d0*/  LDL.LU R3, [R1+0x278] ;  /* 0x0002780001037983 */ /* 0x000f280000300800 */
[----:B------:R-:W4:Y:S04]  /*282e0*/  LDL.LU R6, [R1+0x1dfc] ;  /* 0x001dfc0001067983 */ /* 0x000f280000300800 */
[----:B------:R-:W4:Y:S04]  /*282f0*/  LDL.LU R7, [R1+0x280] ;  /* 0x0002800001077983 */ /* 0x000f280000300800 */
[----:B------:R-:W4:Y:S04]  /*28300*/  LDL.LU R65, [R1+0x1e00] ;  /* 0x001e000001417983 */ /* 0x000f280000300800 */
[----:B0-----:R-:W4:Y:S04]  /*28310*/  LDL.LU R5, [R1+0x288] ;  /* 0x0002880001057983 */ /* 0x001f280000300800 */
[----:B------:R-:W4:Y:S04]  /*28320*/  LDL.LU R64, [R1+0x1e04] ;  /* 0x001e040001407983 */ /* 0x000f280000300800 */
[----:B------:R-:W4:Y:S04]  /*28330*/  LDL.LU R17, [R1+0x290] ;  /* 0x0002900001117983 */ /* 0x000f280000300800 */
[----:B------:R-:W4:Y:S01]  /*28340*/  LDL.LU R74, [R1+0x1e08] ;  /* 0x001e0800014a7983 */ /* 0x000f220000300800 */
[----:B--2---:R-:W-:-:S02]  /*28350*/  IMAD.MOV.U32 R9, RZ, RZ, R53 ;  /* 0x000000ffff097224 */ /* 0x004fc400078e0035 */
[----:B---3--:R-:W-:-:S05]  /*28360*/  IMAD.MOV.U32 R8, RZ, RZ, R91 ;  /* 0x000000ffff087224 */ /* 0x008fca00078e005b */
[----:B------:R0:W-:Y:S04]  /*28370*/  STL.64 [R1+0x268], R8 ;  /* 0x0002680801007387 */ /* 0x0001e80000100a00 */
[----:B------:R-:W2:Y:S04]  /*28380*/  LDL.LU R53, [R1+0x2a0] ;  /* 0x0002a00001357983 */ /* 0x000ea80000300800 */
        /* <DEDUP_REMOVED lines=22> */
[----:B------:R-:W3:Y:S01]  /*284f0*/  LDL.LU R52, [R1+0x1db8] ;  /* 0x001db80001347983 */ /* 0x000ee20000300800 */
[----:B----4-:R-:W-:-:S02]  /*28500*/  IMAD.MOV.U32 R19, RZ, RZ, R67 ;  /* 0x000000ffff137224 */ /* 0x010fc400078e0043 */
[----:B------:R-:W-:Y:S02]  /*28510*/  IMAD.MOV.U32 R18, RZ, RZ, R2 ;  /* 0x000000ffff127224 */ /* 0x000fe400078e0002 */
[----:B0-----:R-:W-:Y:S02]  /*28520*/  IMAD.MOV.U32 R9, RZ, RZ, R3 ;  /* 0x000000ffff097224 */ /* 0x001fe400078e0003 */
[----:B------:R-:W-:Y:S02]  /*28530*/  IMAD.MOV.U32 R8, RZ, RZ, R6 ;  /* 0x000000ffff087224 */ /* 0x000fe400078e0006 */
[----:B------:R-:W-:Y:S01]  /*28540*/  IMAD.MOV.U32 R6, RZ, RZ, R65 ;  /* 0x000000ffff067224 */ /* 0x000fe200078e0041 */
[----:B------:R-:W-:Y:S04]  /*28550*/  STL.64 [R1+0x270], R18 ;  /* 0x0002701201007387 */ /* 0x000fe80000100a00 */
[----:B------:R0:W-:Y:S04]  /*28560*/  STL.64 [R1+0x278], R8 ;  /* 0x0002780801007387 */ /* 0x0001e80000100a00 */
[----:B------:R-:W4:Y:S04]  /*28570*/  LDL.LU R69, [R1+0x308] ;  /* 0x0003080001457983 */ /* 0x000f280000300800 */
[----:B------:R-:W-:Y:S01]  /*28580*/  STL.64 [R1+0x280], R6 ;  /* 0x0002800601007387 */ /* 0x000fe20000100a00 */
[----:B------:R-:W-:-:S02]  /*28590*/  IMAD.MOV.U32 R3, RZ, RZ, R5 ;  /* 0x000000ffff037224 */ /* 0x000fc400078e0005 */
[----:B------:R-:W-:Y:S01]  /*285a0*/  IMAD.MOV.U32 R2, RZ, RZ, R64 ;  /* 0x000000ffff027224 */ /* 0x000fe200078e0040 */
[----:B0-----:R-:W4:Y:S04]  /*285b0*/  LDL.LU R8, [R1+0x1dbc] ;  /* 0x001dbc0001087983 */ /* 0x001f280000300800 */
[----:B------:R0:W-:Y:S04]  /*285c0*/  STL.64 [R1+0x288], R2 ;  /* 0x0002880201007387 */ /* 0x0001e80000100a00 */
[----:B------:R-:W4:Y:S04]  /*285d0*/  LDL.LU R9, [R1+0x310] ;  /* 0x0003100001097983 */ /* 0x000f280000300800 */
[----:B------:R-:W4:Y:S04]  /*285e0*/  LDL.LU R66, [R1+0x1dc0] ;  /* 0x001dc00001427983 */ /* 0x000f280000300800 */
[----:B------:R-:W4:Y:S01]  /*285f0*/  LDL.LU R67, [R1+0x318] ;  /* 0x0003180001437983 */ /* 0x000f220000300800 */
[----:B------:R-:W-:-:S02]  /*28600*/  IMAD.MOV.U32 R18, RZ, RZ, R74 ;  /* 0x000000ffff127224 */ /* 0x000fc400078e004a */
[----:B------:R-:W-:Y:S01]  /*28610*/  IMAD.MOV.U32 R19, RZ, RZ, R17 ;  /* 0x000000ffff137224 */ /* 0x000fe200078e0011 */
[----:B0-----:R-:W4:Y:S04]  /*28620*/  LDL.LU R2, [R1+0x1dc4] ;  /* 0x001dc40001027983 */ /* 0x001f280000300800 */
[----:B------:R-:W4:Y:S04]  /*28630*/  LDL.LU R3, [R1+0x320] ;  /* 0x0003200001037983 */ /* 0x000f280000300800 */
[----:B------:R-:W4:Y:S04]  /*28640*/  LDL.LU R6, [R1+0x1dc8] ;  /* 0x001dc80001067983 */ /* 0x000f280000300800 */
[----:B------:R-:W4:Y:S04]  /*28650*/  LDL.LU R7, [R1+0x328] ;  /* 0x0003280001077983 */ /* 0x000f280000300800 */
[----:B------:R-:W4:Y:S04]  /*28660*/  LDL.LU R65, [R1+0x1dcc] ;  /* 0x001dcc0001417983 */ /* 0x000f280000300800 */
[----:B------:R-:W4:Y:S04]  /*28670*/  LDL.LU R5, [R1+0x330] ;  /* 0x0003300001057983 */ /* 0x000f280000300800 */
[----:B------:R-:W4:Y:S01]  /*28680*/  LDL.LU R64, [R1+0x1dd0] ;  /* 0x001dd00001407983 */ /* 0x000f220000300800 */
[----:B--2---:R-:W-:-:S02]  /*28690*/  IMAD.MOV.U32 R17, RZ, RZ, R53 ;  /* 0x000000ffff117224 */ /* 0x004fc400078e0035 */
[----:B---3--:R-:W-:Y:S01]  /*286a0*/  IMAD.MOV.U32 R16, RZ, RZ, R91 ;  /* 0x000000ffff107224 */ /* 0x008fe200078e005b */
[----:B------:R-:W2:Y:S04]  /*286b0*/  LDL.LU R53, [R1+0x358] ;  /* 0x0003580001357983 */ /* 0x000ea80000300800 */
[----:B------:R0:W-:Y:S04]  /*286c0*/  STL.64 [R1+0x290], R18 ;  /* 0x0002901201007387 */ /* 0x0001e80000100a00 */
[----:B------:R-:W3:Y:S04]  /*286d0*/  LDL.LU R91, [R1+0x1d54] ;  /* 0x001d5400015b7983 */ /* 0x000ee80000300800 */
[----:B------:R1:W-:Y:S01]  /*286e0*/  STL.64 [R1+0x2a0], R16 ;  /* 0x0002a01001007387 */ /* 0x0003e20000100a00 */
[----:B0-----:R-:W-:-:S02]  /*286f0*/  IMAD.MOV.U32 R18, RZ, RZ, R14 ;  /* 0x000000ffff127224 */ /* 0x001fc400078e000e */
[----:B------:R-:W-:Y:S02]  /*28700*/  IMAD.MOV.U32 R19, RZ, RZ, R75 ;  /* 0x000000ffff137224 */ /* 0x000fe400078e004b */
[----:B------:R-:W-:Y:S02]  /*28710*/  IMAD.MOV.U32 R14, RZ, RZ, R12 ;  /* 0x000000ffff0e7224 */ /* 0x000fe400078e000c */
[----:B-1----:R-:W-:Y:S02]  /*28720*/  IMAD.MOV.U32 R16, RZ, RZ, R72 ;  /* 0x000000ffff107224 */ /* 0x002fe400078e0048 */
[----:B------:R-:W-:Y:S02]  /*28730*/  IMAD.MOV.U32 R17, RZ, RZ, R15 ;  /* 0x000000ffff117224 */ /* 0x000fe400078e000f */
[----:B------:R-:W-:Y:S02]  /*28740*/  IMAD.MOV.U32 R15, RZ, RZ, R73 ;  /* 0x000000ffff0f7224 */ /* 0x000fe400078e0049 */
[----:B------:R-:W-:Y:S01]  /*28750*/  IMAD.MOV.U32 R12, RZ, RZ, R70 ;  /* 0x000000ffff0c7224 */ /* 0x000fe200078e0046 */
        /* <DEDUP_REMOVED lines=8> */
[----:B------:R-:W-:Y:S02]  /*287e0*/  IMAD.MOV.U32 R12, RZ, RZ, R63 ;  /* 0x000000ffff0c7224 */ /* 0x000fe400078e003f */
[----:B------:R-:W-:Y:S01]  /*287f0*/  IMAD.MOV.U32 R13, RZ, RZ, R62 ;  /* 0x000000ffff0d7224 */ /* 0x000fe200078e003e */
[----:B------:R-:W-:Y:S01]  /*28800*/  STL.64 [R1+0x2c8], R16 ;  /* 0x0002c81001007387 */ /* 0x000fe20000100a00 */
[----:B------:R-:W-:-:S02]  /*28810*/  IMAD.MOV.U32 R10, RZ, RZ, R61 ;  /* 0x000000ffff0a7224 */ /* 0x000fc400078e003d */
[----:B------:R-:W-:Y:S01]  /*28820*/  IMAD.MOV.U32 R11, RZ, RZ, R4 ;  /* 0x000000ffff0b7224 */ /* 0x000fe200078e0004 */
        /* <DEDUP_REMOVED lines=9> */
[----:B------:R4:W-:Y:S04]  /*288c0*/  STL.64 [R1+0x2f0], R14 ;  /* 0x0002f00e01007387 */ /* 0x0009e80000100a00 */
[----:B------:R-:W3:Y:S04]  /*288d0*/  LDL.LU R62, [R1+0x360] ;  /* 0x00036000013e7983 */ /* 0x000ee80000300800 */
[----:B------:R0:W-:Y:S04]  /*288e0*/  STL.64 [R1+0x2f8], R12 ;  /* 0x0002f80c01007387 */ /* 0x0001e80000100a00 */
[----:B------:R-:W3:Y:S04]  /*288f0*/  LDL.LU R63, [R1+0x1d58] ;  /* 0x001d5800013f7983 */ /* 0x000ee80000300800 */
[----:B------:R1:W-:Y:S04]  /*28900*/  STL.64 [R1+0x300], R10 ;  /* 0x0003000a01007387 */ /* 0x0003e80000100a00 */
        /* <DEDUP_REMOVED lines=12> */
[----:B-1----:R-:W-:Y:S01]  /*289d0*/  IMAD.MOV.U32 R11, RZ, RZ, R67 ;  /* 0x000000ffff0b7224 */ /* 0x002fe200078e0043 */
[----:B------:R-:W-:Y:S04]  /*289e0*/  STL.64 [R1+0x308], R14 ;  /* 0x0003080e01007387 */ /* 0x000fe80000100a00 */
[----:B------:R-:W-:Y:S01]  /*289f0*/  STL.64 [R1+0x310], R12 ;  /* 0x0003100c01007387 */ /* 0x000fe20000100a00 */
[----:B------:R-:W-:-:S02]  /*28a00*/  IMAD.MOV.U32 R10, RZ, RZ, R2 ;  /* 0x000000ffff0a7224 */ /* 0x000fc400078e0002 */
[----:B------:R-:W-:Y:S02]  /*28a10*/  IMAD.MOV.U32 R9, RZ, RZ, R3 ;  /* 0x000000ffff097224 */ /* 0x000fe400078e0003 */
[----:B------:R-:W-:Y:S02]  /*28a20*/  IMAD.MOV.U32 R8, RZ, RZ, R6 ;  /* 0x000000ffff087224 */ /* 0x000fe400078e0006 */
[----:B------:R-:W-:Y:S02]  /*28a30*/  IMAD.MOV.U32 R6, RZ, RZ, R65 ;  /* 0x000000ffff067224 */ /* 0x000fe400078e0041 */
[----:B------:R-:W-:Y:S02]  /*28a40*/  IMAD.MOV.U32 R3, RZ, RZ, R5 ;  /* 0x000000ffff037224 */ /* 0x000fe400078e0005 */
[----:B------:R-:W-:Y:S01]  /*28a50*/  IMAD.MOV.U32 R2, RZ, RZ, R64 ;  /* 0x000000ffff027224 */ /* 0x000fe200078e0040 */
[----:B------:R-:W-:Y:S04]  /*28a60*/  STL.64 [R1+0x318], R10 ;  /* 0x0003180a01007387 */ /* 0x000fe80000100a00 */
[----:B------:R0:W-:Y:S04]  /*28a70*/  STL.64 [R1+0x320], R8 ;  /* 0x0003200801007387 */ /* 0x0001e80000100a00 */
[----:B------:R-:W-:Y:S04]  /*28a80*/  STL.64 [R1+0x328], R6 ;  /* 0x0003280601007387 */ /* 0x000fe80000100a00 */
[----:B------:R2:W-:Y:S04]  /*28a90*/  STL.64 [R1+0x330], R2 ;  /* 0x0003300201007387 */ /* 0x0005e80000100a00 */
[----:B------:R-:W4:Y:S04]  /*28aa0*/  LDL.LU R69, [R1+0x388] ;  /* 0x0003880001457983 */ /* 0x000f280000300800 */
[----:B0-----:R-:W4:Y:S01]  /*28ab0*/  LDL.LU R8, [R1+0x1d6c] ;  /* 0x001d6c0001087983 */ /* 0x001f220000300800 */
[----:B--2---:R-:W-:-:S02]  /*28ac0*/  IMAD.MOV.U32 R3, RZ, RZ, R53 ;  /* 0x000000ffff037224 */ /* 0x004fc400078e0035 */
[----:B---3--:R-:W-:-:S05]  /*28ad0*/  IMAD.MOV.U32 R2, RZ, RZ, R91 ;  /* 0x000000ffff027224 */ /* 0x008fca00078e005b */
[----:B------:R0:W-:Y:S04]  /*28ae0*/  STL.64 [R1+0x358], R2 ;  /* 0x0003580201007387 */ /* 0x0001e80000100a00 */
[----:B------:R-:W2:Y:S04]  /*28af0*/  LDL.LU R9, [R1+0x390] ;  /* 0x0003900001097983 */ /* 0x000ea80000300800 */
[----:B------:R-:W3:Y:S04]  /*28b00*/  LDL.LU R66, [R1+0x1d70] ;  /* 0x001d700001427983 */ /* 0x000ee80000300800 */
[----:B------:R-:W2:Y:S04]  /*28b10*/  LDL.LU R67, [R1+0x398] ;  /* 0x0003980001437983 */ /* 0x000ea80000300800 */
[----:B0-----:R-:W2:Y:S04]  /*28b20*/  LDL.LU R2, [R1+0x1d74] ;  /* 0x001d740001027983 */ /* 0x001ea80000300800 */
[----:B------:R-:W3:Y:S04]  /*28b30*/  LDL.LU R3, [R1+0x3a0] ;  /* 0x0003a00001037983 */ /* 0x000ee80000300800 */
[----:B------:R-:W3:Y:S04]  /*28b40*/  LDL.LU R6, [R1+0x1d78] ;  /* 0x001d780001067983 */ /* 0x000ee80000300800 */
[----:B------:R-:W3:Y:S04]  /*28b50*/  LDL.LU R53, [R1+0x3a8] ;  /* 0x0003a80001357983 */ /* 0x000ee80000300800 */
[----:B------:R-:W3:Y:S04]  /*28b60*/  LDL.LU R91, [R1+0x1d7c] ;  /* 0x001d7c00015b7983 */ /* 0x000ee80000300800 */
[----:B------:R-:W-:Y:S04]  /*28b70*/  STL.64 [R1+0x340], R48 ;  /* 0x0003403001007387 */ /* 0x000fe80000100a00 */
[----:B------:R0:W-:Y:S04]  /*28b80*/  STL.64 [R1+0x2588], R48 ;  /* 0x0025883001007387 */ /* 0x0001e80000100a00 */
[----:B------:R-:W-:Y:S04]  /*28b90*/  STL.64 [R1+0x348], R46 ;  /* 0x0003482e01007387 */ /* 0x000fe80000100a00 */
[----:B------:R-:W-:Y:S04]  /*28ba0*/  STL.64 [R1+0x2590], R46 ;  /* 0x0025902e01007387 */ /* 0x000fe80000100a00 */
[----:B------:R-:W-:Y:S04]  /*28bb0*/  STL.64 [R1+0x350], R44 ;  /* 0x0003502c01007387 */ /* 0x000fe80000100a00 */
[----:B------:R-:W-:Y:S01]  /*28bc0*/  STL.64 [R1+0x2598], R44 ;  /* 0x0025982c01007387 */ /* 0x000fe20000100a00 */
[----:B------:R-:W-:-:S02]  /*28bd0*/  IMAD.MOV.U32 R11, RZ, RZ, R62 ;  /* 0x000000ffff0b7224 */ /* 0x000fc400078e003e */
[----:B------:R-:W-:Y:S02]  /*28be0*/  IMAD.MOV.U32 R10, RZ, RZ, R63 ;  /* 0x000000ffff0a7224 */ /* 0x000fe400078e003f */
[----:B0-----:R-:W-:-:S03]  /*28bf0*/  IMAD.MOV.U32 R49, RZ, RZ, R4 ;  /* 0x000000ffff317224 */ /* 0x001fc600078e0004 */
[----:B------:R-:W-:Y:S04]  /*28c00*/  STL.64 [R1+0x360], R10 ;  /* 0x0003600a01007387 */ /* 0x000fe80000100a00 */
[----:B------:R-:W3:Y:S01]  /*28c10*/  LDL.LU R7, [R1+0x3b0] ;  /* 0x0003b00001077983 */ /* 0x000ee20000300800 */
[----:B------:R-:W-:Y:S02]  /*28c20*/  IMAD.MOV.U32 R4, RZ, RZ, R52 ;  /* 0x000000ffff047224 */ /* 0x000fe400078e0034 */
[----:B------:R-:W-:Y:S01]  /*28c30*/  IMAD.MOV.U32 R5, RZ, RZ, R55 ;  /* 0x000000ffff057224 */ /* 0x000fe200078e0037 */
[----:B------:R-:W3:Y:S04]  /*28c40*/  LDL.LU R65, [R1+0x1d80] ;  /* 0x001d800001417983 */ /* 0x000ee80000300800 */
[----:B------:R0:W-:Y:S01]  /*28c50*/  STL.64 [R1+0x380], R4 ;  /* 0x0003800401007387 */ /* 0x0001e20000100a00 */
[----:B------:R-:W-:-:S03]  /*28c60*/  IMAD.MOV.U32 R48, RZ, RZ, R61 ;  /* 0x000000ffff307224 */ /* 0x000fc600078e003d */
[----:B0-----:R-:W3:Y:S04]  /*28c70*/  LDL.LU R5, [R1+0x3b8] ;  /* 0x0003b80001057983 */ /* 0x001ee80000300800 */
[----:B------:R-:W3:Y:S04]  /*28c80*/  LDL.LU R64, [R1+0x1d84] ;  /* 0x001d840001407983 */ /* 0x000ee80000300800 */
[----:B------:R-:W3:Y:S04]  /*28c90*/  LDL.LU R62, [R1+0x3c8] ;  /* 0x0003c800013e7983 */ /* 0x000ee80000300800 */
[----:B------:R-:W3:Y:S04]  /*28ca0*/  LDL.LU R63, [R1+0x1d8c] ;  /* 0x001d8c00013f7983 */ /* 0x000ee80000300800 */
[----:B------:R-:W3:Y:S04]  /*28cb0*/  LDL.LU R4, [R1+0x3d0] ;  /* 0x0003d00001047983 */ /* 0x000ee80000300800 */
[----:B------:R-:W3:Y:S04]  /*28cc0*/  LDL.LU R61, [R1+0x1d90] ;  /* 0x001d9000013d7983 */ /* 0x000ee80000300800 */
[----:B------:R-:W3:Y:S04]  /*28cd0*/  LDL.LU R55, [R1+0x3d8] ;  /* 0x0003d80001377983 */ /* 0x000ee80000300800 */
[----:B------:R-:W3:Y:S01]  /*28ce0*/  LDL.LU R52, [R1+0x1d94] ;  /* 0x001d940001347983 */ /* 0x000ee20000300800 */
[----:B------:R-:W-:-:S02]  /*28cf0*/  IMAD.MOV.U32 R47, RZ, RZ, R60 ;  /* 0x000000ffff2f7224 */ /* 0x000fc400078e003c */
[----:B------:R-:W-:Y:S01]  /*28d00*/  IMAD.MOV.U32 R46, RZ, RZ, R59 ;  /* 0x000000ffff2e7224 */ /* 0x000fe200078e003b */
[----:B------:R-:W3:Y:S01]  /*28d10*/  LDL.LU R60, [R1+0x3e0] ;  /* 0x0003e000013c7983 */ /* 0x000ee20000300800 */
[----:B------:R-:W-:-:S03]  /*28d20*/  IMAD.MOV.U32 R45, RZ, RZ, R58 ;  /* 0x000000ffff2d7224 */ /* 0x000fc600078e003a */
[----:B------:R-:W3:Y:S01]  /*28d30*/  LDL.LU R59, [R1+0x1d98] ;  /* 0x001d9800013b7983 */ /* 0x000ee20000300800 */
[----:B------:R-:W-:-:S03]  /*28d40*/  IMAD.MOV.U32 R44, RZ, RZ, R57 ;  /* 0x000000ffff2c7224 */ /* 0x000fc600078e0039 */
[----:B------:R-:W3:Y:S04]  /*28d50*/  LDL.LU R58, [R1+0x3e8] ;  /* 0x0003e800013a7983 */ /* 0x000ee80000300800 */
[----:B------:R-:W3:Y:S04]  /*28d60*/  LDL.LU R57, [R1+0x1d9c] ;  /* 0x001d9c0001397983 */ /* 0x000ee80000300800 */
[----:B------:R-:W-:Y:S04]  /*28d70*/  STL.64 [R1+0x368], R48 ;  /* 0x0003683001007387 */ /* 0x000fe80000100a00 */
[----:B------:R-:W-:Y:S04]  /*28d80*/  STL.64 [R1+0x25a0], R48 ;  /* 0x0025a03001007387 */ /* 0x000fe80000100a00 */
[----:B------:R-:W-:Y:S04]  /*28d90*/  STL.64 [R1+0x370], R46 ;  /* 0x0003702e01007387 */ /* 0x000fe80000100a00 */
[----:B------:R2:W-:Y:S04]  /*28da0*/  STL.64 [R1+0x25a8], R46 ;  /* 0x0025a82e01007387 */ /* 0x0005e80000100a00 */
[----:B------:R-:W-:Y:S04]  /*28db0*/  STL.64 [R1+0x378], R44 ;  /* 0x0003782c01007387 */ /* 0x000fe80000100a00 */
[----:B------:R3:W-:Y:S01]  /*28dc0*/  STL.64 [R1+0x25b0], R44 ;  /* 0x0025b02c01007387 */ /* 0x0007e20000100a00 */
[----:B----4-:R-:W-:-:S02]  /*28dd0*/  IMAD.MOV.U32 R11, RZ, RZ, R69 ;  /* 0x000000ffff0b7224 */ /* 0x010fc400078e0045 */
[----:B------:R-:W-:-:S05]  /*28de0*/  IMAD.MOV.U32 R10, RZ, RZ, R8 ;  /* 0x000000ffff0a7224 */ /* 0x000fca00078e0008 */
[----:B------:R-:W-:Y:S01]  /*28df0*/  STL.64 [R1+0x388], R10 ;  /* 0x0003880a01007387 */ /* 0x000fe20000100a00 */
[----:B--2---:R-:W-:Y:S02]  /*28e00*/  IMAD.MOV.U32 R46, RZ, RZ, R2 ;  /* 0x000000ffff2e7224 */ /* 0x004fe400078e0002 */
[----:B---3--:R-:W-:Y:S02]  /*28e10*/  IMAD.MOV.U32 R45, RZ, RZ, R3 ;  /* 0x000000ffff2d7224 */ /* 0x008fe400078e0003 */
[----:B------:R-:W-:Y:S02]  /*28e20*/  IMAD.MOV.U32 R3, RZ, RZ, R53 ;  /* 0x000000ffff037224 */ /* 0x000fe400078e0035 */
[----:B------:R-:W-:Y:S01]  /*28e30*/  IMAD.MOV.U32 R2, RZ, RZ, R91 ;  /* 0x000000ffff027224 */ /* 0x000fe200078e005b */
[----:B------:R-:W2:Y:S04]  /*28e40*/  LDL.LU R53, [R1+0x3f0] ;  /* 0x0003f00001357983 */ /* 0x000ea80000300800 */
[----:B------:R-:W3:Y:S01]  /*28e50*/  LDL.LU R91, [R1+0x1da0] ;  /* 0x001da000015b7983 */ /* 0x000ee20000300800 */
[----:B------:R-:W-:-:S02]  /*28e60*/  IMAD.MOV.U32 R48, RZ, RZ, R66 ;  /* 0x000000ffff307224 */ /* 0x000fc400078e0042 */
[----:B------:R-:W-:Y:S02]  /*28e70*/  IMAD.MOV.U32 R49, RZ, RZ, R9 ;  /* 0x000000ffff317224 */ /* 0x000fe400078e0009 */
[----:B------:R-:W-:Y:S01]  /*28e80*/  IMAD.MOV.U32 R47, RZ, RZ, R67 ;  /* 0x000000ffff2f7224 */ /* 0x000fe200078e0043 */
[----:B------:R-:W-:Y:S04]  /*28e90*/  STL.64 [R1+0x3a8], R2 ;  /* 0x0003a80201007387 */ /* 0x000fe80000100a00 */
[----:B------:R-:W-:Y:S01]  /*28ea0*/  STL.64 [R1+0x390], R48 ;  /* 0x0003903001007387 */ /* 0x000fe20000100a00 */
[----:B------:R-:W-:-:S03]  /*28eb0*/  IMAD.MOV.U32 R44, RZ, RZ, R6 ;  /* 0x000000ffff2c7224 */ /* 0x000fc600078e0006 */
[----:B------:R-:W-:Y:S04]  /*28ec0*/  STL.64 [R1+0x25b8], R48 ;  /* 0x0025b83001007387 */ /* 0x000fe80000100a00 */
[----:B------:R-:W-:Y:S04]  /*28ed0*/  STL.64 [R1+0x398], R46 ;  /* 0x0003982e01007387 */ /* 0x000fe80000100a00 */
[----:B------:R0:W-:Y:S04]  /*28ee0*/  STL.64 [R1+0x25c0], R46 ;  /* 0x0025c02e01007387 */ /* 0x0001e80000100a00 */
[----:B------:R-:W-:Y:S04]  /*28ef0*/  STL.64 [R1+0x3a0], R44 ;  /* 0x0003a02c01007387 */ /* 0x000fe80000100a00 */
[----:B------:R1:W-:Y:S01]  /*28f00*/  STL.64 [R1+0x25d8], R44 ;  /* 0x0025d82c01007387 */ /* 0x0003e20000100a00 */
[----:B0-----:R-:W-:-:S02]  /*28f10*/  IMAD.MOV.U32 R47, RZ, RZ, R7 ;  /* 0x000000ffff2f7224 */ /* 0x001fc400078e0007 */
[----:B------:R-:W-:Y:S02]  /*28f20*/  IMAD.MOV.U32 R46, RZ, RZ, R65 ;  /* 0x000000ffff2e7224 */ /* 0x000fe400078e0041 */
[----:B------:R-:W-:Y:S02]  /*28f30*/  IMAD.MOV.U32 R3, RZ, RZ, R5 ;  /* 0x000000ffff037224 */ /* 0x000fe400078e0005 */
[----:B------:R-:W-:Y:S02]  /*28f40*/  IMAD.MOV.U32 R2, RZ, RZ, R64 ;  /* 0x000000ffff027224 */ /* 0x000fe400078e0040 */
[----:B-1----:R-:W-:Y:S02]  /*28f50*/  IMAD.MOV.U32 R45, RZ, RZ, R62 ;  /* 0x000000ffff2d7224 */ /* 0x002fe400078e003e */
[----:B------:R-:W-:Y:S01]  /*28f60*/  IMAD.MOV.U32 R44, RZ, RZ, R63 ;  /* 0x000000ffff2c7224 */ /* 0x000fe200078e003f */
[----:B------:R-:W-:Y:S04]  /*28f70*/  STL.64 [R1+0x3b8], R2 ;  /* 0x0003b80201007387 */ /* 0x000fe80000100a00 */
[----:B------:R-:W-:Y:S04]  /*28f80*/  STL.64 [R1+0x3b0], R46 ;  /* 0x0003b02e01007387 */ /* 0x000fe80000100a00 */
[----:B------:R-:W-:Y:S04]  /*28f90*/  STL.64 [R1+0x25e8], R46 ;  /* 0x0025e82e01007387 */ /* 0x000fe80000100a00 */
[----:B------:R-:W-:Y:S04]  /*28fa0*/  STL.64 [R1+0x3c0], R42 ;  /* 0x0003c02a01007387 */ /* 0x000fe80000100a00 */
[----:B------:R0:W-:Y:S04]  /*28fb0*/  STL.64 [R1+0x25f8], R42 ;  /* 0x0025f82a01007387 */ /* 0x0001e80000100a00 */
[----:B------:R-:W-:Y:S04]  /*28fc0*/  STL.64 [R1+0x3c8], R44 ;  /* 0x0003c82c01007387 */ /* 0x000fe80000100a00 */
[----:B------:R-:W-:Y:S01]  /*28fd0*/  STL.64 [R1+0x2600], R44 ;  /* 0x0026002c01007387 */ /* 0x000fe20000100a00 */
[----:B0-----:R-:W-:-:S02]  /*28fe0*/  IMAD.MOV.U32 R43, RZ, RZ, R55 ;  /* 0x000000ffff2b7224 */ /* 0x001fc400078e0037 */
[----:B------:R-:W-:Y:S01]  /*28ff0*/  IMAD.MOV.U32 R42, RZ, RZ, R52 ;  /* 0x000000ffff2a7224 */ /* 0x000fe200078e0034 */
[----:B------:R-:W4:Y:S04]  /*29000*/  LDL.LU R55, [R1+0x410] ;  /* 0x0004100001377983 */ /* 0x000f280000300800 */
[----:B------:R-:W4:Y:S01]  /*29010*/  LDL.LU R52, [R1+0x1d24] ;  /* 0x001d240001347983 */ /* 0x000f220000300800 */
[----:B------:R-:W-:Y:S02]  /*29020*/  IMAD.MOV.U32 R46, RZ, RZ, R61 ;  /* 0x000000ffff2e7224 */ /* 0x000fe400078e003d */
[----:B------:R-:W-:-:S05]  /*29030*/  IMAD.MOV.U32 R47, RZ, RZ, R4 ;  /* 0x000000ffff2f7224 */ /* 0x000fca00078e0004 */
[----:B------:R-:W-:Y:S04]  /*29040*/  STL.64 [R1+0x3d0], R46 ;  /* 0x0003d02e01007387 */ /* 0x000fe80000100a00 */
[----:B------:R-:W-:Y:S04]  /*29050*/  STL.64 [R1+0x2608], R46 ;  /* 0x0026082e01007387 */ /* 0x000fe80000100a00 */
        /* <DEDUP_REMOVED lines=8> */
[----:B------:R-:W-:Y:S04]  /*290e0*/  STL.64 [R1+0x3d8], R42 ;  /* 0x0003d82a01007387 */ /* 0x000fe80000100a00 */
[----:B------:R2:W-:Y:S02]  /*290f0*/  STL.64 [R1+0x2610], R42 ;  /* 0x0026102a01007387 */ /* 0x0005e40000100a00 */
[----:B--2---:R-:W-:-:S02]  /*29100*/  IMAD.MOV.U32 R43, RZ, RZ, R53 ;  /* 0x000000ffff2b7224 */ /* 0x004fc400078e0035 */
[----:B---3--:R-:W-:Y:S01]  /*29110*/  IMAD.MOV.U32 R42, RZ, RZ, R91 ;  /* 0x000000ffff2a7224 */ /* 0x008fe200078e005b */
[----:B------:R-:W2:Y:S04]  /*29120*/  LDL.LU R53, [R1+0x450] ;  /* 0x0004500001357983 */ /* 0x000ea80000300800 */
        /* <DEDUP_REMOVED lines=8> */
[----:B------:R-:W3:Y:S04]  /*291b0*/  LDL.LU R61, [R1+0x1d04] ;  /* 0x001d0400013d7983 */ /* 0x000ee80000300800 */
[----:B------:R-:W3:Y:S01]  /*291c0*/  LDL.LU R3, [R1+0x470] ;  /* 0x0004700001037983 */ /* 0x000ee20000300800 */
[----:B------:R-:W-:Y:S02]  /*291d0*/  IMAD.MOV.U32 R46, RZ, RZ, R57 ;  /* 0x000000ffff2e7224 */ /* 0x000fe400078e0039 */
[----:B------:R-:W-:Y:S01]  /*291e0*/  IMAD.MOV.U32 R47, RZ, RZ, R58 ;  /* 0x000000ffff2f7224 */ /* 0x000fe200078e003a */
[----:B------:R-:W3:Y:S04]  /*291f0*/  LDL.LU R6, [R1+0x1d08] ;  /* 0x001d080001067983 */ /* 0x000ee80000300800 */
[----:B------:R-:W3:Y:S04]  /*29200*/  LDL.LU R7, [R1+0x490] ;  /* 0x0004900001077983 */ /* 0x000ee80000300800 */
[----:B------:R-:W3:Y:S04]  /*29210*/  LDL.LU R65, [R1+0x1ccc] ;  /* 0x001ccc0001417983 */ /* 0x000ee80000300800 */
[----:B------:R-:W-:Y:S04]  /*29220*/  STL.64 [R1+0x3e0], R44 ;  /* 0x0003e02c01007387 */ /* 0x000fe80000100a00 */
[----:B------:R-:W-:Y:S04]  /*29230*/  STL.64 [R1+0x2618], R44 ;  /* 0x0026182c01007387 */ /* 0x000fe80000100a00 */
[----:B------:R-:W-:Y:S04]  /*29240*/  STL.64 [R1+0x3e8], R46 ;  /* 0x0003e82e01007387 */ /* 0x000fe80000100a00 */
[----:B------:R-:W-:Y:S04]  /*29250*/  STL.64 [R1+0x2628], R46 ;  /* 0x0026282e01007387 */ /* 0x000fe80000100a00 */
[----:B------:R-:W3:Y:S04]  /*29260*/  LDL.LU R58, [R1+0x498] ;  /* 0x00049800013a7983 */ /* 0x000ee80000300800 */
[----:B------:R-:W3:Y:S01]  /*29270*/  LDL.LU R57, [R1+0x1cd0] ;  /* 0x001cd00001397983 */ /* 0x000ee20000300800 */
[----:B----4-:R-:W-:-:S02]  /*29280*/  IMAD.MOV.U32 R13, RZ, RZ, R55 ;  /* 0x000000ffff0d7224 */ /* 0x010fc400078e0037 */
[----:B------:R-:W-:-:S05]  /*29290*/  IMAD.MOV.U32 R12, RZ, RZ, R52 ;  /* 0x000000ffff0c7224 */ /* 0x000fca00078e0034 */
[----:B------:R0:W-:Y:S04]  /*292a0*/  STL.64 [R1+0x410], R12 ;  /* 0x0004100c01007387 */ /* 0x0001e80000100a00 */
[----:B------:R-:W4:Y:S04]  /*292b0*/  LDL.LU R60, [R1+0x4a0] ;  /* 0x0004a000013c7983 */ /* 0x000f280000300800 */
[----:B------:R-:W4:Y:S04]  /*292c0*/  LDL.LU R59, [R1+0x1cd4] ;  /* 0x001cd400013b7983 */ /* 0x000f280000300800 */
[----:B------:R-:W4:Y:S04]  /*292d0*/  LDL.LU R55, [R1+0x4a8] ;  /* 0x0004a80001377983 */ /* 0x000f280000300800 */
[----:B------:R-:W4:Y:S01]  /*292e0*/  LDL.LU R52, [R1+0x1cd8] ;  /* 0x001cd80001347983 */ /* 0x000f220000300800 */
[----:B------:R-:W-:-:S02]  /*292f0*/  IMAD.MOV.U32 R14, RZ, RZ, R68 ;  /* 0x000000ffff0e7224 */ /* 0x000fc400078e0044 */
[----:B------:R-:W-:Y:S01]  /*29300*/  IMAD.MOV.U32 R15, RZ, RZ, R11 ;  /* 0x000000ffff0f7224 */ /* 0x000fe200078e000b */
[----:B------:R-:W-:Y:S01]  /*29310*/  STL.64 [R1+0x3f0], R42 ;  /* 0x0003f02a01007387 */ /* 0x000fe20000100a00 */
[----:B------:R-:W-:Y:S02]  /*29320*/  IMAD.MOV.U32 R10, RZ, RZ, R64 ;  /* 0x000000ffff0a7224 */ /* 0x000fe400078e0040 */
[----:B------:R-:W-:Y:S02]  /*29330*/  IMAD.MOV.U32 R11, RZ, RZ, R5 ;  /* 0x000000ffff0b7224 */ /* 0x000fe400078e0005 */
[----:B0-----:R-:W-:Y:S02]  /*29340*/  IMAD.MOV.U32 R12, RZ, RZ, R8 ;  /* 0x000000ffff0c7224 */ /* 0x001fe400078e0008 */
[----:B------:R-:W-:Y:S01]  /*29350*/  IMAD.MOV.U32 R13, RZ, RZ, R69 ;  /* 0x000000ffff0d7224 */ /* 0x000fe200078e0045 */
[----:B------:R-:W-:Y:S04]  /*29360*/  STL.64 [R1+0x2638], R42 ;  /* 0x0026382a01007387 */ /* 0x000fe80000100a00 */
[----:B------:R-:W-:Y:S04]  /*29370*/  STL.64 [R1+0x418], R14 ;  /* 0x0004180e01007387 */ /* 0x000fe80000100a00 */
[----:B------:R-:W-:Y:S04]  /*29380*/  STL.64 [R1+0x420], R12 ;  /* 0x0004200c01007387 */ /* 0x000fe80000100a00 */
[----:B------:R-:W4:Y:S04]  /*29390*/  LDL.LU R5, [R1+0x4b0] ;  /* 0x0004b00001057983 */ /* 0x000f280000300800 */
[----:B------:R2:W-:Y:S01]  /*293a0*/  STL.64 [R1+0x428], R10 ;  /* 0x0004280a01007387 */ /* 0x0005e20000100a00 */
[----:B------:R-:W-:-:S03]  /*293b0*/  IMAD.MOV.U32 R41, RZ, RZ, R62 ;  /* 0x000000ffff297224 */ /* 0x000fc600078e003e */
[----:B------:R-:W4:Y:S01]  /*293c0*/  LDL.LU R64, [R1+0x1cdc] ;  /* 0x001cdc0001407983 */ /* 0x000f220000300800 */
[----:B------:R-:W-:-:S03]  /*293d0*/  IMAD.MOV.U32 R40, RZ, RZ, R63 ;  /* 0x000000ffff287224 */ /* 0x000fc600078e003f */
[----:B------:R-:W4:Y:S04]  /*293e0*/  LDL.LU R62, [R1+0x4d0] ;  /* 0x0004d000013e7983 */ /* 0x000f280000300800 */
[----:B------:R-:W4:Y:S01]  /*293f0*/  LDL.LU R63, [R1+0x1ca0] ;  /* 0x001ca000013f7983 */ /* 0x000f220000300800 */
[----:B--2---:R-:W-:Y:S02]  /*29400*/  IMAD.MOV.U32 R11, RZ, RZ, R53 ;  /* 0x000000ffff0b7224 */ /* 0x004fe400078e0035 */
[----:B---3--:R-:W-:Y:S01]  /*29410*/  IMAD.MOV.U32 R10, RZ, RZ, R91 ;  /* 0x000000ffff0a7224 */ /* 0x008fe200078e005b */
[----:B------:R-:W2:Y:S04]  /*29420*/  LDL.LU R53, [R1+0x4d8] ;  /* 0x0004d80001357983 */ /* 0x000ea80000300800 */
[----:B------:R-:W3:Y:S01]  /*29430*/  LDL.LU R91, [R1+0x1ca4] ;  /* 0x001ca400015b7983 */ /* 0x000ee20000300800 */
[----:B------:R-:W-:-:S02]  /*29440*/  IMAD.MOV.U32 R8, RZ, RZ, R66 ;  /* 0x000000ffff087224 */ /* 0x000fc400078e0042 */
[----:B------:R-:W-:Y:S01]  /*29450*/  IMAD.MOV.U32 R42, RZ, RZ, R2 ;  /* 0x000000ffff2a7224 */ /* 0x000fe200078e0002 */
[----:B------:R-:W-:Y:S01]  /*29460*/  STL.64 [R1+0x450], R10 ;  /* 0x0004500a01007387 */ /* 0x000fe20000100a00 */
[----:B------:R-:W-:-:S03]  /*29470*/  IMAD.MOV.U32 R43, RZ, RZ, R67 ;  /* 0x000000ffff2b7224 */ /* 0x000fc600078e0043 */
[----:B------:R-:W-:Y:S04]  /*29480*/  STL.64 [R1+0x430], R40 ;  /* 0x0004302801007387 */ /* 0x000fe80000100a00 */
[----:B------:R-:W-:Y:S04]  /*29490*/  STL.64 [R1+0x458], R8 ;  /* 0x0004580801007387 */ /* 0x000fe80000100a00 */
[----:B------:R0:W-:Y:S01]  /*294a0*/  STL.64 [R1+0x2668], R40 ;  /* 0x0026682801007387 */ /* 0x0001e20000100a00 */
[----:B------:R-:W-:Y:S02]  /*294b0*/  IMAD.MOV.U32 R44, RZ, RZ, R61 ;  /* 0x000000ffff2c7224 */ /* 0x000fe400078e003d */
[----:B------:R-:W-:-:S02]  /*294c0*/  IMAD.MOV.U32 R45, RZ, RZ, R4 ;  /* 0x000000ffff2d7224 */ /* 0x000fc400078e0004 */
[----:B------:R-:W3:Y:S04]  /*294d0*/  LDL.LU R4, [R1+0x4e0] ;  /* 0x0004e00001047983 */ /* 0x000ee80000300800 */
[----:B------:R-:W3:Y:S01]  /*294e0*/  LDL.LU R61, [R1+0x1ca8] ;  /* 0x001ca800013d7983 */ /* 0x000ee20000300800 */
[----:B------:R-:W-:-:S03]  /*294f0*/  IMAD.MOV.U32 R2, RZ, RZ, R65 ;  /* 0x000000ffff027224 */ /* 0x000fc600078e0041 */
[----:B------:R-:W-:Y:S04]  /*29500*/  STL.64 [R1+0x460], R42 ;  /* 0x0004602a01007387 */ /* 0x000fe80000100a00 */
[----:B------:R1:W-:Y:S01]  /*29510*/  STL.64 [R1+0x26a0], R42 ;  /* 0x0026a02a01007387 */ /* 0x0003e20000100a00 */
[----:B0-----:R-:W-:Y:S02]  /*29520*/  IMAD.MOV.U32 R41, RZ, RZ, R3 ;  /* 0x000000ffff297224 */ /* 0x001fe400078e0003 */
[----:B------:R-:W-:Y:S02]  /*29530*/  IMAD.MOV.U32 R3, RZ, RZ, R7 ;  /* 0x000000ffff037224 */ /* 0x000fe400078e0007 */
[----:B------:R-:W-:Y:S01]  /*29540*/  IMAD.MOV.U32 R40, RZ, RZ, R6 ;  /* 0x000000ffff287224 */ /* 0x000fe200078e0006 */
[----:B------:R-:W-:Y:S04]  /*29550*/  STL.64 [R1+0x468], R44 ;  /* 0x0004682c01007387 */ /* 0x000fe80000100a00 */
[----:B------:R-:W-:Y:S04]  /*29560*/  STL.64 [R1+0x26a8], R44 ;  /* 0x0026a82c01007387 */ /* 0x000fe80000100a00 */
[----:B------:R4:W-:Y:S01]  /*29570*/  STL.64 [R1+0x490], R2 ;  /* 0x0004900201007387 */ /* 0x0009e20000100a00 */
[----:B-1----:R-:W-:-:S02]  /*29580*/  IMAD.MOV.U32 R43, RZ, RZ, R58 ;  /* 0x000000ffff2b7224 */ /* 0x002fc400078e003a */
[----:B------:R-:W-:Y:S01]  /*29590*/  IMAD.MOV.U32 R42, RZ, RZ, R57 ;  /* 0x000000ffff2a7224 */ /* 0x000fe200078e0039 */
[----:B------:R-:W3:Y:S04]  /*295a0*/  LDL.LU R58, [R1+0x4e8] ;  /* 0x0004e800013a7983 */ /* 0x000ee80000300800 */
[----:B------:R-:W3:Y:S04]  /*295b0*/  LDL.LU R57, [R1+0x1cac] ;  /* 0x001cac0001397983 */ /* 0x000ee80000300800 */
[----:B------:R-:W-:Y:S04]  /*295c0*/  STL.64 [R1+0x470], R40 ;  /* 0x0004702801007387 */ /* 0x000fe80000100a00 */
[----:B------:R-:W-:Y:S01]  /*295d0*/  STL.64 [R1+0x26b0], R40 ;  /* 0x0026b02801007387 */ /* 0x000fe20000100a00 */
[----:B----4-:R-:W-:-:S02]  /*295e0*/  IMAD.MOV.U32 R3, RZ, RZ, R60 ;  /* 0x000000ffff037224 */ /* 0x010fc400078e003c */
[----:B------:R-:W-:Y:S01]  /*295f0*/  IMAD.MOV.U32 R2, RZ, RZ, R59 ;  /* 0x000000ffff027224 */ /* 0x000fe200078e003b */
[----:B------:R-:W4:Y:S01]  /*29600*/  LDL.LU R60, [R1+0x4f0] ;  /* 0x0004f000013c7983 */ /* 0x000f220000300800 */
[----:B------:R-:W-:Y:S02]  /*29610*/  IMAD.MOV.U32 R45, RZ, RZ, R55 ;  /* 0x000000ffff2d7224 */ /* 0x000fe400078e0037 */
[----:B------:R-:W-:Y:S01]  /*29620*/  IMAD.MOV.U32 R44, RZ, RZ, R52 ;  /* 0x000000ffff2c7224 */ /* 0x000fe200078e0034 */
[----:B------:R-:W-:Y:S04]  /*29630*/  STL.64 [R1+0x4a0], R2 ;  /* 0x0004a00201007387 */ /* 0x000fe80000100a00 */
[----:B------:R-:W4:Y:S04]  /*29640*/  LDL.LU R59, [R1+0x1cb0] ;  /* 0x001cb000013b7983 */ /* 0x000f280000300800 */
[----:B------:R-:W4:Y:S04]  /*29650*/  LDL.LU R55, [R1+0x510] ;  /* 0x0005100001377983 */ /* 0x000f280000300800 */
[----:B------:R-:W4:Y:S04]  /*29660*/  LDL.LU R52, [R1+0x1c74] ;  /* 0x001c740001347983 */ /* 0x000f280000300800 */
[----:B------:R-:W-:Y:S04]  /*29670*/  STL.64 [R1+0x498], R42 ;  /* 0x0004982a01007387 */ /* 0x000fe80000100a00 */
[----:B------:R2:W-:Y:S04]  /*29680*/  STL.64 [R1+0x26c0], R42 ;  /* 0x0026c02a01007387 */ /* 0x0005e80000100a00 */
[----:B------:R-:W-:Y:S04]  /*29690*/  STL.64 [R1+0x4a8], R44 ;  /* 0x0004a82c01007387 */ /* 0x000fe80000100a00 */
[----:B------:R0:W-:Y:S01]  /*296a0*/  STL.64 [R1+0x26c8], R44 ;  /* 0x0026c82c01007387 */ /* 0x0001e20000100a00 */
[----:B--2---:R-:W-:-:S02]  /*296b0*/  IMAD.MOV.U32 R43, RZ, RZ, R53 ;  /* 0x000000ffff2b7224 */ /* 0x004fc400078e0035 */
[----:B---3--:R-:W-:Y:S01]  /*296c0*/  IMAD.MOV.U32 R42, RZ, RZ, R91 ;  /* 0x000000ffff2a7224 */ /* 0x008fe200078e005b */
[----:B------:R-:W2:Y:S04]  /*296d0*/  LDL.LU R53, [R1+0x518] ;  /* 0x0005180001357983 */ /* 0x000ea80000300800 */
[----:B------:R-:W3:Y:S01]  /*296e0*/  LDL.LU R91, [R1+0x1c78] ;  /* 0x001c7800015b7983 */ /* 0x000ee20000300800 */
[----:B------:R-:W-:Y:S02]  /*296f0*/  IMAD.MOV.U32 R40, RZ, RZ, R64 ;  /* 0x000000ffff287224 */ /* 0x000fe400078e0040 */
[----:B------:R-:W-:Y:S02]  /*29700*/  IMAD.MOV.U32 R41, RZ, RZ, R5 ;  /* 0x000000ffff297224 */ /* 0x000fe400078e0005 */
[----:B------:R-:W-:-:S02]  /*29710*/  IMAD.MOV.U32 R38, RZ, RZ, R63 ;  /* 0x000000ffff267224 */ /* 0x000fc400078e003f */
[----:B------:R-:W-:Y:S01]  /*29720*/  IMAD.MOV.U32 R39, RZ, RZ, R62 ;  /* 0x000000ffff277224 */ /* 0x000fe200078e003e */
[----:B------:R-:W-:Y:S04]  /*29730*/  STL.64 [R1+0x4b0], R40 ;  /* 0x0004b02801007387 */ /* 0x000fe80000100a00 */
[----:B------:R1:W-:Y:S04]  /*29740*/  STL.64 [R1+0x26d0], R40 ;  /* 0x0026d02801007387 */ /* 0x0003e80000100a00 */
[----:B------:R-:W-:Y:S04]  /*29750*/  STL.64 [R1+0x4d0], R38 ;  /* 0x0004d02601007387 */ /* 0x000fe80000100a00 */
[----:B------:R2:W-:Y:S04]  /*29760*/  STL.64 [R1+0x26d8], R38 ;  /* 0x0026d82601007387 */ /* 0x0005e80000100a00 */
[----:B------:R-:W3:Y:S04]  /*29770*/  LDL.LU R9, [R1+0x520] ;  /* 0x0005200001097983 */ /* 0x000ee80000300800 */
[----:B------:R-:W3:Y:S04]  /*29780*/  LDL.LU R66, [R1+0x1c7c] ;  /* 0x001c7c0001427983 */ /* 0x000ee80000300800 */
[----:B------:R-:W3:Y:S04]  /*29790*/  LDL.LU R67, [R1+0x528] ;  /* 0x0005280001437983 */ /* 0x000ee80000300800 */
[----:B------:R-:W3:Y:S04]  /*297a0*/  LDL.LU R2, [R1+0x1c80] ;  /* 0x001c800001027983 */ /* 0x000ee80000300800 */
[----:B------:R-:W3:Y:S04]  /*297b0*/  LDL.LU R3, [R1+0x530] ;  /* 0x0005300001037983 */ /* 0x000ee80000300800 */
[----:B------:R-:W3:Y:S04]  /*297c0*/  LDL.LU R6, [R1+0x1c84] ;  /* 0x001c840001067983 */ /* 0x000ee80000300800 */
[----:B------:R-:W-:Y:S04]  /*297d0*/  STL.64 [R1+0x4d8], R42 ;  /* 0x0004d82a01007387 */ /* 0x000fe80000100a00 */
[----:B------:R1:W-:Y:S04]  /*297e0*/  STL.64 [R1+0x26e0], R42 ;  /* 0x0026e02a01007387 */ /* 0x0003e80000100a00 */
[----:B------:R-:W3:Y:S01]  /*297f0*/  LDL.LU R7, [R1+0x550] ;  /* 0x0005500001077983 */ /* 0x000ee20000300800 */
[----:B0-----:R-:W-:-:S02]  /*29800*/  IMAD.MOV.U32 R44, RZ, RZ, R61 ;  /* 0x000000ffff2c7224 */ /* 0x001fc400078e003d */
[----:B------:R-:W-:Y:S01]  /*29810*/  IMAD.MOV.U32 R45, RZ, RZ, R4 ;  /* 0x000000ffff2d7224 */ /* 0x000fe200078e0004 */
[----:B------:R-:W3:Y:S04]  /*29820*/  LDL.LU R65, [R1+0x1c34] ;  /* 0x001c340001417983 */ /* 0x000ee80000300800 */
[----:B------:R-:W3:Y:S04]  /*29830*/  LDL.LU R5, [R1+0x558] ;  /* 0x0005580001057983 */ /* 0x000ee80000300800 */
[----:B------:R-:W3:Y:S01]  /*29840*/  LDL.LU R64, [R1+0x1c38] ;  /* 0x001c380001407983 */ /* 0x000ee20000300800 */
[----:B-1----:R-:W-:-:S02]  /*29850*/  IMAD.MOV.U32 R41, RZ, RZ, R58 ;  /* 0x000000ffff297224 */ /* 0x002fc400078e003a */
[----:B------:R-:W-:Y:S01]  /*29860*/  IMAD.MOV.U32 R40, RZ, RZ, R57 ;  /* 0x000000ffff287224 */ /* 0x000fe200078e0039 */
[----:B------:R-:W3:Y:S04]  /*29870*/  LDL.LU R58, [R1+0x560] ;  /* 0x00056000013a7983 */ /* 0x000ee80000300800 */
[----:B------:R-:W3:Y:S04]  /*29880*/  LDL.LU R57, [R1+0x1c3c] ;  /* 0x001c3c0001397983 */ /* 0x000ee80000300800 */
[----:B------:R-:W-:Y:S04]  /*29890*/  STL.64 [R1+0x4e0], R44 ;  /* 0x0004e02c01007387 */ /* 0x000fe80000100a00 */
[----:B------:R0:W-:Y:S04]  /*298a0*/  STL.64 [R1+0x26e8], R44 ;  /* 0x0026e82c01007387 */ /* 0x0001e80000100a00 */
[----:B------:R-:W3:Y:S04]  /*298b0*/  LDL.LU R62, [R1+0x568] ;  /* 0x00056800013e7983 */ /* 0x000ee80000300800 */
[----:B------:R-:W3:Y:S01]  /*298c0*/  LDL.LU R63, [R1+0x1c40] ;  /* 0x001c4000013f7983 */ /* 0x000ee20000300800 */
[----:B----4-:R-:W-:-:S02]  /*298d0*/  IMAD.MOV.U32 R47, RZ, RZ, R60 ;  /* 0x000000ffff2f7224 */ /* 0x010fc400078e003c */
[----:B------:R-:W-:Y:S02]  /*298e0*/  IMAD.MOV.U32 R11, RZ, RZ, R55 ;  /* 0x000000ffff0b7224 */ /* 0x000fe400078e0037 */
[----:B------:R-:W-:Y:S02]  /*298f0*/  IMAD.MOV.U32 R10, RZ, RZ, R52 ;  /* 0x000000ffff0a7224 */ /* 0x000fe400078e0034 */
[----:B------:R-:W-:-:S03]  /*29900*/  IMAD.MOV.U32 R46, RZ, RZ, R59 ;  /* 0x000000ffff2e7224 */ /* 0x000fc600078e003b */
[----:B------:R-:W-:Y:S04]  /*29910*/  STL.64 [R1+0x510], R10 ;  /* 0x0005100a01007387 */ /* 0x000fe80000100a00 */
[----:B------:R-:W-:Y:S04]  /*29920*/  STL.64 [R1+0x4e8], R40 ;  /* 0x0004e82801007387 */ /* 0x000fe80000100a00 */
[----:B------:R1:W-:Y:S04]  /*29930*/  STL.64 [R1+0x26f8], R40 ;  /* 0x0026f82801007387 */ /* 0x0003e80000100a00 */
[----:B------:R-:W-:Y:S04]  /*29940*/  STL.64 [R1+0x4f0], R46 ;  /* 0x0004f02e01007387 */ /* 0x000fe80000100a00 */
[----:B------:R-:W-:Y:S04]  /*29950*/  STL.64 [R1+0x2700], R46 ;  /* 0x0027002e01007387 */ /* 0x000fe80000100a00 */
        /* <DEDUP_REMOVED lines=9> */
[----:B------:R-:W3:Y:S04]  /*299f0*/  LDL.LU R91, [R1+0x1c10] ;  /* 0x001c1000015b7983 */ /* 0x000ee80000300800 */
[----:B------:R-:W-:Y:S04]  /*29a00*/  STL.64 [R1+0x518], R38 ;  /* 0x0005182601007387 */ /* 0x000fe80000100a00 */
[----:B------:R-:W-:Y:S01]  /*29a10*/  STL.64 [R1+0x2708], R38 ;  /* 0x0027082601007387 */ /* 0x000fe20000100a00 */
[----:B------:R-:W-:-:S02]  /*29a20*/  IMAD.MOV.U32 R43, RZ, RZ, R9 ;  /* 0x000000ffff2b7224 */ /* 0x000fc400078e0009 */
[----:B------:R-:W-:Y:S02]  /*29a30*/  IMAD.MOV.U32 R42, RZ, RZ, R66 ;  /* 0x000000ffff2a7224 */ /* 0x000fe400078e0042 */
[----:B0-----:R-:W-:Y:S02]  /*29a40*/  IMAD.MOV.U32 R44, RZ, RZ, R2 ;  /* 0x000000ffff2c7224 */ /* 0x001fe400078e0002 */
[----:B------:R-:W-:Y:S02]  /*29a50*/  IMAD.MOV.U32 R2, RZ, RZ, R6 ;  /* 0x000000ffff027224 */ /* 0x000fe400078e0006 */
[----:B------:R-:W-:-:S03]  /*29a60*/  IMAD.MOV.U32 R45, RZ, RZ, R67 ;  /* 0x000000ffff2d7224 */ /* 0x000fc600078e0043 */
[----:B------:R0:W-:Y:S04]  /*29a70*/  STL.64 [R1+0x530], R2 ;  /* 0x0005300201007387 */ /* 0x0001e80000100a00 */
[----:B------:R-:W-:Y:S04]  /*29a80*/  STL.64 [R1+0x520], R42 ;  /* 0x0005202a01007387 */ /* 0x000fe80000100a00 */
[----:B------:R0:W-:Y:S04]  /*29a90*/  STL.64 [R1+0x2710], R42 ;  /* 0x0027102a01007387 */ /* 0x0001e80000100a00 */
[----:B------:R-:W-:Y:S04]  /*29aa0*/  STL.64 [R1+0x528], R44 ;  /* 0x0005282c01007387 */ /* 0x000fe80000100a00 */
[----:B------:R4:W-:Y:S01]  /*29ab0*/  STL.64 [R1+0x2718], R44 ;  /* 0x0027182c01007387 */ /* 0x0009e20000100a00 */
[----:B------:R-:W-:-:S02]  /*29ac0*/  IMAD.MOV.U32 R37, RZ, RZ, R7 ;  /* 0x000000ffff257224 */ /* 0x000fc400078e0007 */
[----:B------:R-:W-:Y:S02]  /*29ad0*/  IMAD.MOV.U32 R36, RZ, RZ, R65 ;  /* 0x000000ffff247224 */ /* 0x000fe400078e0041 */
[----:B-1----:R-:W-:Y:S02]  /*29ae0*/  IMAD.MOV.U32 R41, RZ, RZ, R5 ;  /* 0x000000ffff297224 */ /* 0x002fe400078e0005 */
[----:B------:R-:W-:Y:S01]  /*29af0*/  IMAD.MOV.U32 R40, RZ, RZ, R64 ;  /* 0x000000ffff287224 */ /* 0x000fe200078e0040 */
[----:B0-----:R-:W3:Y:S04]  /*29b00*/  LDL.LU R3, [R1+0x5a8] ;  /* 0x0005a80001037983 */ /* 0x001ee80000300800 */
[----:B------:R-:W3:Y:S04]  /*29b10*/  LDL.LU R6, [R1+0x1c14] ;  /* 0x001c140001067983 */ /* 0x000ee80000300800 */
[----:B------:R-:W3:Y:S04]  /*29b20*/  LDL.LU R7, [R1+0x5b0] ;  /* 0x0005b00001077983 */ /* 0x000ee80000300800 */
[----:B------:R-:W3:Y:S04]  /*29b30*/  LDL.LU R65, [R1+0x1c18] ;  /* 0x001c180001417983 */ /* 0x000ee80000300800 */
[----:B------:R-:W3:Y:S01]  /*29b40*/  LDL.LU R5, [R1+0x5d0] ;  /* 0x0005d00001057983 */ /* 0x000ee20000300800 */
[----:B------:R-:W-:-:S03]  /*29b50*/  IMAD.MOV.U32 R47, RZ, RZ, R58 ;  /* 0x000000ffff2f7224 */ /* 0x000fc600078e003a */
[----:B------:R-:W3:Y:S01]  /*29b60*/  LDL.LU R64, [R1+0x1bdc] ;  /* 0x001bdc0001407983 */ /* 0x000ee20000300800 */
[----:B------:R-:W-:Y:S02]  /*29b70*/  IMAD.MOV.U32 R8, RZ, RZ, R63 ;  /* 0x000000ffff087224 */ /* 0x000fe400078e003f */
[----:B------:R-:W-:Y:S02]  /*29b80*/  IMAD.MOV.U32 R9, RZ, RZ, R62 ;  /* 0x000000ffff097224 */ /* 0x000fe400078e003e */
[----:B------:R-:W-:Y:S01]  /*29b90*/  IMAD.MOV.U32 R46, RZ, RZ, R57 ;  /* 0x000000ffff2e7224 */ /* 0x000fe200078e0039 */
[----:B------:R-:W3:Y:S04]  /*29ba0*/  LDL.LU R58, [R1+0x5d8] ;  /* 0x0005d800013a7983 */ /* 0x000ee80000300800 */
[----:B------:R-:W3:Y:S04]  /*29bb0*/  LDL.LU R57, [R1+0x1be0] ;  /* 0x001be00001397983 */ /* 0x000ee80000300800 */
[----:B------:R-:W-:Y:S04]  /*29bc0*/  STL.64 [R1+0x550], R36 ;  /* 0x0005502401007387 */ /* 0x000fe80000100a00 */
[----:B------:R-:W-:Y:S04]  /*29bd0*/  STL.64 [R1+0x2720], R36 ;  /* 0x0027202401007387 */ /* 0x000fe80000100a00 */
[----:B------:R2:W-:Y:S04]  /*29be0*/  STL.64 [R1+0x568], R8 ;  /* 0x0005680801007387 */ /* 0x0005e80000100a00 */
[----:B------:R-:W-:Y:S04]  /*29bf0*/  STL.64 [R1+0x558], R40 ;  /* 0x0005582801007387 */ /* 0x000fe80000100a00 */
[----:B------:R0:W-:Y:S04]  /*29c00*/  STL.64 [R1+0x2728], R40 ;  /* 0x0027282801007387 */ /* 0x0001e80000100a00 */
[----:B------:R-:W-:Y:S04]  /*29c10*/  STL.64 [R1+0x560], R46 ;  /* 0x0005602e01007387 */ /* 0x000fe80000100a00 */
[----:B------:R1:W-:Y:S04]  /*29c20*/  STL.64 [R1+0x2738], R46 ;  /* 0x0027382e01007387 */ /* 0x0003e80000100a00 */
[----:B------:R-:W3:Y:S04]  /*29c30*/  LDL.LU R62, [R1+0x5e0] ;  /* 0x0005e000013e7983 */ /* 0x000ee80000300800 */
[----:B------:R-:W3:Y:S01]  /*29c40*/  LDL.LU R63, [R1+0x1be4] ;  /* 0x001be400013f7983 */ /* 0x000ee20000300800 */
[----:B----4-:R-:W-:-:S02]  /*29c50*/  IMAD.MOV.U32 R39, RZ, RZ, R4 ;  /* 0x000000ffff277224 */ /* 0x010fc400078e0004 */
[----:B------:R-:W-:Y:S02]  /*29c60*/  IMAD.MOV.U32 R38, RZ, RZ, R61 ;  /* 0x000000ffff267224 */ /* 0x000fe400078e003d */
[----:B------:R-:W-:Y:S02]  /*29c70*/  IMAD.MOV.U32 R43, RZ, RZ, R60 ;  /* 0x000000ffff2b7224 */ /* 0x000fe400078e003c */
[----:B------:R-:W-:Y:S02]  /*29c80*/  IMAD.MOV.U32 R42, RZ, RZ, R59 ;  /* 0x000000ffff2a7224 */ /* 0x000fe400078e003b */
[----:B------:R-:W-:Y:S02]  /*29c90*/  IMAD.MOV.U32 R45, RZ, RZ, R55 ;  /* 0x000000ffff2d7224 */ /* 0x000fe400078e0037 */
[----:B--2---:R-:W-:Y:S02]  /*29ca0*/  IMAD.MOV.U32 R9, RZ, RZ, R53 ;  /* 0x000000ffff097224 */ /* 0x004fe400078e0035 */
[----:B---3--:R-:W-:-:S05]  /*29cb0*/  IMAD.MOV.U32 R8, RZ, RZ, R91 ;  /* 0x000000ffff087224 */ /* 0x008fca00078e005b */
[----:B------:R2:W-:Y:S04]  /*29cc0*/  STL.64 [R1+0x5a0], R8 ;  /* 0x0005a00801007387 */ /* 0x0005e80000100a00 */
[----:B------:R-:W2:Y:S04]  /*29cd0*/  LDL.LU R4, [R1+0x5e8] ;  /* 0x0005e80001047983 */ /* 0x000ea80000300800 */
[----:B------:R-:W3:Y:S04]  /*29ce0*/  LDL.LU R61, [R1+0x1be8] ;  /* 0x001be800013d7983 */ /* 0x000ee80000300800 */
[----:B------:R-:W4:Y:S04]  /*29cf0*/  LDL.LU R53, [R1+0x5f0] ;  /* 0x0005f00001357983 */ /* 0x000f280000300800 */
[----:B------:R-:W4:Y:S04]  /*29d00*/  LDL.LU R91, [R1+0x1bec] ;  /* 0x001bec00015b7983 */ /* 0x000f280000300800 */
[----:B------:R-:W4:Y:S04]  /*29d10*/  LDL.LU R60, [R1+0x610] ;  /* 0x00061000013c7983 */ /* 0x000f280000300800 */
[----:B------:R-:W4:Y:S04]  /*29d20*/  LDL.LU R59, [R1+0x1bb0] ;  /* 0x001bb000013b7983 */ /* 0x000f280000300800 */
[----:B------:R-:W4:Y:S01]  /*29d30*/  LDL.LU R55, [R1+0x618] ;  /* 0x0006180001377983 */ /* 0x000f220000300800 */
[----:B------:R-:W-:-:S03]  /*29d40*/  IMAD.MOV.U32 R44, RZ, RZ, R52 ;  /* 0x000000ffff2c7224 */ /* 0x000fc600078e0034 */
[----:B------:R-:W4:Y:S04]  /*29d50*/  LDL.LU R52, [R1+0x1bb4] ;  /* 0x001bb40001347983 */ /* 0x000f280000300800 */
[----:B------:R-:W-:Y:S04]  /*29d60*/  STL.64 [R1+0x570], R38 ;  /* 0x0005702601007387 */ /* 0x000fe80000100a00 */
[----:B------:R4:W-:Y:S04]  /*29d70*/  STL.64 [R1+0x2740], R38 ;  /* 0x0027402601007387 */ /* 0x0009e80000100a00 */
[----:B------:R-:W-:Y:S04]  /*29d80*/  STL.64 [R1+0x590], R42 ;  /* 0x0005902a01007387 */ /* 0x000fe80000100a00 */
[----:B------:R-:W-:Y:S04]  /*29d90*/  STL.64 [R1+0x2748], R42 ;  /* 0x0027482a01007387 */ /* 0x000fe80000100a00 */
[----:B------:R-:W-:Y:S04]  /*29da0*/  STL.64 [R1+0x598], R44 ;  /* 0x0005982c01007387 */ /* 0x000fe80000100a00 */
[----:B------:R0:W-:Y:S01]  /*29db0*/  STL.64 [R1+0x2750], R44 ;  /* 0x0027502c01007387 */ /* 0x0001e20000100a00 */
[----:B------:R-:W-:-:S02]  /*29dc0*/  IMAD.MOV.U32 R37, RZ, RZ, R3 ;  /* 0x000000ffff257224 */ /* 0x000fc400078e0003 */
[----:B------:R-:W-:Y:S01]  /*29dd0*/  IMAD.MOV.U32 R36, RZ, RZ, R6 ;  /* 0x000000ffff247224 */ /* 0x000fe200078e0006 */
[----:B------:R-:W4:Y:S01]  /*29de0*/  LDL.LU R3, [R1+0x620] ;  /* 0x0006200001037983 */ /* 0x000f220000300800 */
[----:B0-----:R-:W-:-:S03]  /*29df0*/  IMAD.MOV.U32 R41, RZ, RZ, R7 ;  /* 0x000000ffff297224 */ /* 0x001fc600078e0007 */
[----:B------:R-:W4:Y:S01]  /*29e00*/  LDL.LU R6, [R1+0x1bb8] ;  /* 0x001bb80001067983 */ /* 0x000f220000300800 */
[----:B------:R-:W-:-:S03]  /*29e10*/  IMAD.MOV.U32 R40, RZ, RZ, R65 ;  /* 0x000000ffff287224 */ /* 0x000fc600078e0041 */
[----:B------:R-:W4:Y:S04]  /*29e20*/  LDL.LU R7, [R1+0x628] ;  /* 0x0006280001077983 */ /* 0x000f280000300800 */
[----:B------:R-:W4:Y:S01]  /*29e30*/  LDL.LU R65, [R1+0x1bbc] ;  /* 0x001bbc0001417983 */ /* 0x000f220000300800 */
[----:B-1----:R-:W-:Y:S02]  /*29e40*/  IMAD.MOV.U32 R47, RZ, RZ, R58 ;  /* 0x000000ffff2f7224 */ /* 0x002fe400078e003a */
[----:B------:R-:W-:Y:S01]  /*29e50*/  IMAD.MOV.U32 R35, RZ, RZ, R5 ;  /* 0x000000ffff237224 */ /* 0x000fe200078e0005 */
[----:B------:R-:W4:Y:S01]  /*29e60*/  LDL.LU R58, [R1+0x630] ;  /* 0x00063000013a7983 */ /* 0x000f220000300800 */
[----:B------:R-:W-:-:S03]  /*29e70*/  IMAD.MOV.U32 R46, RZ, RZ, R57 ;  /* 0x000000ffff2e7224 */ /* 0x000fc600078e0039 */
[----:B------:R-:W4:Y:S01]  /*29e80*/  LDL.LU R57, [R1+0x1bc0] ;  /* 0x001bc00001397983 */ /* 0x000f220000300800 */
[----:B------:R-:W-:-:S03]  /*29e90*/  IMAD.MOV.U32 R34, RZ, RZ, R64 ;  /* 0x000000ffff227224 */ /* 0x000fc600078e0040 */
[----:B------:R-:W4:Y:S04]  /*29ea0*/  LDL.LU R5, [R1+0x650] ;  /* 0x0006500001057983 */ /* 0x000f280000300800 */
[----:B------:R-:W4:Y:S04]  /*29eb0*/  LDL.LU R64, [R1+0x1b84] ;  /* 0x001b840001407983 */ /* 0x000f280000300800 */
[----:B------:R-:W-:Y:S04]  /*29ec0*/  STL.64 [R1+0x5a8], R36 ;  /* 0x0005a82401007387 */ /* 0x000fe80000100a00 */
[----:B------:R0:W-:Y:S04]  /*29ed0*/  STL.64 [R1+0x2758], R36 ;  /* 0x0027582401007387 */ /* 0x0001e80000100a00 */
[----:B------:R-:W-:Y:S04]  /*29ee0*/  STL.64 [R1+0x5b0], R40 ;  /* 0x0005b02801007387 */ /* 0x000fe80000100a00 */
[----:B------:R1:W-:Y:S04]  /*29ef0*/  STL.64 [R1+0x2760], R40 ;  /* 0x0027602801007387 */ /* 0x0003e80000100a00 */
[----:B------:R-:W-:Y:S04]  /*29f00*/  STL.64 [R1+0x5d0], R34 ;  /* 0x0005d02201007387 */ /* 0x000fe80000100a00 */
[----:B------:R0:W-:Y:S04]  /*29f10*/  STL.64 [R1+0x2768], R34 ;  /* 0x0027682201007387 */ /* 0x0001e80000100a00 */
[----:B------:R-:W-:Y:S04]  /*29f20*/  STL.64 [R1+0x5d8], R46 ;  /* 0x0005d82e01007387 */ /* 0x000fe80000100a00 */
[----:B------:R0:W-:Y:S01]  /*29f30*/  STL.64 [R1+0x2778], R46 ;  /* 0x0027782e01007387 */ /* 0x0001e20000100a00 */
[----:B------:R-:W-:-:S02]  /*29f40*/  IMAD.MOV.U32 R49, RZ, RZ, R62 ;  /* 0x000000ffff317224 */ /* 0x000fc400078e003e */
[----:B------:R-:W-:Y:S02]  /*29f50*/  IMAD.MOV.U32 R48, RZ, RZ, R63 ;  /* 0x000000ffff307224 */ /* 0x000fe400078e003f */
[----:B--2---:R-:W-:Y:S02]  /*29f60*/  IMAD.MOV.U32 R9, RZ, RZ, R4 ;  /* 0x000000ffff097224 */ /* 0x004fe400078e0004 */
[----:B---3--:R-:W-:Y:S02]  /*29f70*/  IMAD.MOV.U32 R8, RZ, RZ, R61 ;  /* 0x000000ffff087224 */ /* 0x008fe400078e003d */
[----:B----4-:R-:W-:Y:S02]  /*29f80*/  IMAD.MOV.U32 R39, RZ, RZ, R53 ;  /* 0x000000ffff277224 */ /* 0x010fe400078e0035 */
[----:B------:R-:W-:Y:S01]  /*29f90*/  IMAD.MOV.U32 R38, RZ, RZ, R91 ;  /* 0x000000ffff267224 */ /* 0x000fe200078e005b */
[----:B------:R-:W2:Y:S04]  /*29fa0*/  LDL.LU R53, [R1+0x658] ;  /* 0x0006580001357983 */ /* 0x000ea80000300800 */
[----:B------:R3:W-:Y:S04]  /*29fb0*/  STL.64 [R1+0x5e8], R8 ;  /* 0x0005e80801007387 */ /* 0x0007e80000100a00 */
[----:B------:R-:W4:Y:S04]  /*29fc0*/  LDL.LU R91, [R1+0x1b88] ;  /* 0x001b8800015b7983 */ /* 0x000f280000300800 */
[----:B------:R-:W3:Y:S04]  /*29fd0*/  LDL.LU R62, [R1+0x660] ;  /* 0x00066000013e7983 */ /* 0x000ee80000300800 */
[----:B------:R-:W3:Y:S04]  /*29fe0*/  LDL.LU R63, [R1+0x1b8c] ;  /* 0x001b8c00013f7983 */ /* 0x000ee80000300800 */
[----:B------:R-:W-:Y:S04]  /*29ff0*/  STL.64 [R1+0x5e0], R48 ;  /* 0x0005e03001007387 */ /* 0x000fe80000100a00 */
[----:B------:R0:W-:Y:S01]  /*2a000*/  STL.64 [R1+0x2780], R48 ;  /* 0x0027803001007387 */ /* 0x0001e20000100a00 */
[----:B------:R-:W-:-:S03]  /*2a010*/  IMAD.MOV.U32 R45, RZ, RZ, R55 ;  /* 0x000000ffff2d7224 */ /* 0x000fc600078e0037 */
[----:B------:R-:W3:Y:S01]  /*2a020*/  LDL.LU R55, [R1+0x668] ;  /* 0x0006680001377983 */ /* 0x000ee20000300800 */
[----:B------:R-:W-:-:S03]  /*2a030*/  IMAD.MOV.U32 R44, RZ, RZ, R52 ;  /* 0x000000ffff2c7224 */ /* 0x000fc600078e0034 */
        /* <DEDUP_REMOVED lines=8> */
[----:B------:R1:W-:Y:S04]  /*2a0c0*/  STL.64 [R1+0x2788], R38 ;  /* 0x0027882601007387 */ /* 0x0003e80000100a00 */
[----:B------:R-:W-:Y:S04]  /*2a0d0*/  STL.64 [R1+0x610], R42 ;  /* 0x0006102a01007387 */ /* 0x000fe80000100a00 */
[----:B------:R2:W-:Y:S01]  /*2a0e0*/  STL.64 [R1+0x2790], R42 ;  /* 0x0027902a01007387 */ /* 0x0005e20000100a00 */
[----:B0-----:R-:W-:-:S03]  /*2a0f0*/  IMAD.MOV.U32 R37, RZ, RZ, R3 ;  /* 0x000000ffff257224 */ /* 0x001fc600078e0003 */
[----:B------:R-:W-:Y:S01]  /*2a100*/  STL.64 [R1+0x618], R44 ;  /* 0x0006182c01007387 */ /* 0x000fe20000100a00 */
[----:B------:R-:W-:-:S03]  /*2a110*/  IMAD.MOV.U32 R36, RZ, RZ, R6 ;  /* 0x000000ffff247224 */ /* 0x000fc600078e0006 */
[----:B------:R0:W-:Y:S01]  /*2a120*/  STL.64 [R1+0x2798], R44 ;  /* 0x0027982c01007387 */ /* 0x0001e20000100a00 */
[----:B-1----:R-:W-:Y:S02]  /*2a130*/  IMAD.MOV.U32 R40, RZ, RZ, R65 ;  /* 0x000000ffff287224 */ /* 0x002fe400078e0041 */
[----:B------:R-:W-:Y:S02]  /*2a140*/  IMAD.MOV.U32 R41, RZ, RZ, R7 ;  /* 0x000000ffff297224 */ /* 0x000fe400078e0007 */
[----:B------:R-:W-:Y:S02]  /*2a150*/  IMAD.MOV.U32 R35, RZ, RZ, R58 ;  /* 0x000000ffff237224 */ /* 0x000fe400078e003a */
[----:B------:R-:W-:Y:S01]  /*2a160*/  IMAD.MOV.U32 R34, RZ, RZ, R57 ;  /* 0x000000ffff227224 */ /* 0x000fe200078e0039 */
[----:B------:R-:W0:Y:S04]  /*2a170*/  LDL.LU R58, [R1+0x698] ;  /* 0x00069800013a7983 */ /* 0x000e280000300800 */
[----:B------:R-:W3:Y:S04]  /*2a180*/  LDL.LU R57, [R1+0x1b5c] ;  /* 0x001b5c0001397983 */ /* 0x000ee80000300800 */
        /* <DEDUP_REMOVED lines=9> */
[----:B----4-:R-:W-:Y:S01]  /*2a220*/  IMAD.MOV.U32 R46, RZ, RZ, R91 ;  /* 0x000000ffff2e7224 */ /* 0x010fe200078e005b */
[----:B------:R-:W1:Y:S04]  /*2a230*/  LDL.LU R53, [R1+0x6a0] ;  /* 0x0006a00001357983 */ /* 0x000e680000300800 */
[----:B------:R-:W2:Y:S01]  /*2a240*/  LDL.LU R91, [R1+0x1b60] ;  /* 0x001b6000015b7983 */ /* 0x000ea20000300800 */
[----:B---3--:R-:W-:-:S02]  /*2a250*/  IMAD.MOV.U32 R8, RZ, RZ, R63 ;  /* 0x000000ffff087224 */ /* 0x008fc400078e003f */
[----:B------:R-:W-:Y:S01]  /*2a260*/  IMAD.MOV.U32 R9, RZ, RZ, R62 ;  /* 0x000000ffff097224 */ /* 0x000fe200078e003e */
[----:B------:R-:W-:Y:S04]  /*2a270*/  STL.64 [R1+0x650], R32 ;  /* 0x0006502001007387 */ /* 0x000fe80000100a00 */
[----:B------:R-:W-:Y:S04]  /*2a280*/  STL.64 [R1+0x27c0], R32 ;  /* 0x0027c02001007387 */ /* 0x000fe80000100a00 */
[----:B------:R-:W3:Y:S04]  /*2a290*/  LDL.LU R3, [R1+0x6a8] ;  /* 0x0006a80001037983 */ /* 0x000ee80000300800 */
[----:B------:R-:W4:Y:S04]  /*2a2a0*/  LDL.LU R6, [R1+0x1b64] ;  /* 0x001b640001067983 */ /* 0x000f280000300800 */
[----:B------:R0:W-:Y:S04]  /*2a2b0*/  STL.64 [R1+0x660], R8 ;  /* 0x0006600801007387 */ /* 0x0001e80000100a00 */
[----:B------:R-:W3:Y:S04]  /*2a2c0*/  LDL.LU R7, [R1+0x6b0] ;  /* 0x0006b00001077983 */ /* 0x000ee80000300800 */
[----:B------:R-:W3:Y:S01]  /*2a2d0*/  LDL.LU R65, [R1+0x1b68] ;  /* 0x001b680001417983 */ /* 0x000ee20000300800 */
[----:B------:R-:W-:-:S03]  /*2a2e0*/  IMAD.MOV.U32 R49, RZ, RZ, R55 ;  /* 0x000000ffff317224 */ /* 0x000fc600078e0037 */
[----:B------:R-:W3:Y:S01]  /*2a2f0*/  LDL.LU R55, [R1+0x6d0] ;  /* 0x0006d00001377983 */ /* 0x000ee20000300800 */
[----:B------:R-:W-:-:S03]  /*2a300*/  IMAD.MOV.U32 R48, RZ, RZ, R52 ;  /* 0x000000ffff307224 */ /* 0x000fc600078e0034 */
[----:B------:R-:W4:Y:S04]  /*2a310*/  LDL.LU R52, [R1+0x1b2c] ;  /* 0x001b2c0001347983 */ /* 0x000f280000300800 */
[----:B------:R-:W-:Y:S04]  /*2a320*/  STL.64 [R1+0x658], R46 ;  /* 0x0006582e01007387 */ /* 0x000fe80000100a00 */
[----:B------:R0:W-:Y:S04]  /*2a330*/  STL.64 [R1+0x27c8], R46 ;  /* 0x0027c82e01007387 */ /* 0x0001e80000100a00 */
[----:B------:R-:W4:Y:S04]  /*2a340*/  LDL.LU R5, [R1+0x6d8] ;  /* 0x0006d80001057983 */ /* 0x000f280000300800 */
[----:B------:R-:W4:Y:S04]  /*2a350*/  LDL.LU R64, [R1+0x1b30] ;  /* 0x001b300001407983 */ /* 0x000f280000300800 */
[----:B------:R-:W4:Y:S04]  /*2a360*/  LDL.LU R62, [R1+0x6e0] ;  /* 0x0006e000013e7983 */ /* 0x000f280000300800 */
[----:B------:R-:W4:Y:S04]  /*2a370*/  LDL.LU R63, [R1+0x1b34] ;  /* 0x001b3400013f7983 */ /* 0x000f280000300800 */
[----:B------:R-:W-:Y:S01]  /*2a380*/  STL.64 [R1+0x668], R48 ;  /* 0x0006683001007387 */ /* 0x000fe20000100a00 */
[----:B------:R-:W-:-:S03]  /*2a390*/  IMAD.MOV.U32 R39, RZ, RZ, R4 ;  /* 0x000000ffff277224 */ /* 0x000fc600078e0004 */
[----:B------:R0:W-:Y:S01]  /*2a3a0*/  STL.64 [R1+0x27d0], R48 ;  /* 0x0027d03001007387 */ /* 0x0001e20000100a00 */
[----:B------:R-:W-:-:S03]  /*2a3b0*/  IMAD.MOV.U32 R38, RZ, RZ, R61 ;  /* 0x000000ffff267224 */ /* 0x000fc600078e003d */
[----:B------:R-:W4:Y:S04]  /*2a3c0*/  LDL.LU R4, [R1+0x6e8] ;  /* 0x0006e80001047983 */ /* 0x000f280000300800 */
[----:B------:R-:W4:Y:S01]  /*2a3d0*/  LDL.LU R61, [R1+0x1b38] ;  /* 0x001b3800013d7983 */ /* 0x000f220000300800 */
[----:B------:R-:W-:Y:S02]  /*2a3e0*/  IMAD.MOV.U32 R43, RZ, RZ, R60 ;  /* 0x000000ffff2b7224 */ /* 0x000fe400078e003c */
[----:B------:R-:W-:Y:S01]  /*2a3f0*/  IMAD.MOV.U32 R42, RZ, RZ, R59 ;  /* 0x000000ffff2a7224 */ /* 0x000fe200078e003b */
[----:B------:R-:W4:Y:S01]  /*2a400*/  LDL.LU R60, [R1+0x6f0] ;  /* 0x0006f000013c7983 */ /* 0x000f220000300800 */
[----:B0-----:R-:W-:-:S03]  /*2a410*/  IMAD.MOV.U32 R45, RZ, RZ, R58 ;  /* 0x000000ffff2d7224 */ /* 0x001fc600078e003a */
[----:B------:R-:W4:Y:S01]  /*2a420*/  LDL.LU R59, [R1+0x1b3c] ;  /* 0x001b3c00013b7983 */ /* 0x000f220000300800 */
[----:B------:R-:W-:-:S03]  /*2a430*/  IMAD.MOV.U32 R44, RZ, RZ, R57 ;  /* 0x000000ffff2c7224 */ /* 0x000fc600078e0039 */
[----:B------:R-:W4:Y:S04]  /*2a440*/  LDL.LU R58, [R1+0x710] ;  /* 0x00071000013a7983 */ /* 0x000f280000300800 */
[----:B------:R-:W4:Y:S04]  /*2a450*/  LDL.LU R57, [R1+0x1b00] ;  /* 0x001b000001397983 */ /* 0x000f280000300800 */
[----:B------:R-:W-:Y:S04]  /*2a460*/  STL.64 [R1+0x670], R38 ;  /* 0x0006702601007387 */ /* 0x000fe80000100a00 */
[----:B------:R0:W-:Y:S04]  /*2a470*/  STL.64 [R1+0x27d8], R38 ;  /* 0x0027d82601007387 */ /* 0x0001e80000100a00 */
[----:B------:R-:W-:Y:S04]  /*2a480*/  STL.64 [R1+0x690], R42 ;  /* 0x0006902a01007387 */ /* 0x000fe80000100a00 */
[----:B------:R0:W-:Y:S01]  /*2a490*/  STL.64 [R1+0x27e0], R42 ;  /* 0x0027e02a01007387 */ /* 0x0001e20000100a00 */
[----:B-1----:R-:W-:-:S02]  /*2a4a0*/  IMAD.MOV.U32 R37, RZ, RZ, R53 ;  /* 0x000000ffff257224 */ /* 0x002fc400078e0035 */
[----:B--2---:R-:W-:Y:S01]  /*2a4b0*/  IMAD.MOV.U32 R36, RZ, RZ, R91 ;  /* 0x000000ffff247224 */ /* 0x004fe200078e005b */
[----:B------:R-:W2:Y:S04]  /*2a4c0*/  LDL.LU R53, [R1+0x718] ;  /* 0x0007180001357983 */ /* 0x000ea80000300800 */
[----:B------:R-:W2:Y:S04]  /*2a4d0*/  LDL.LU R91, [R1+0x1b04] ;  /* 0x001b0400015b7983 */ /* 0x000ea80000300800 */
[----:B------:R-:W-:Y:S04]  /*2a4e0*/  STL.64 [R1+0x698], R44 ;  /* 0x0006982c01007387 */ /* 0x000fe80000100a00 */
[----:B------:R1:W-:Y:S04]  /*2a4f0*/  STL.64 [R1+0x27e8], R44 ;  /* 0x0027e82c01007387 */ /* 0x0003e80000100a00 */
[----:B------:R-:W-:Y:S04]  /*2a500*/  STL.64 [R1+0x6a0], R36 ;  /* 0x0006a02401007387 */ /* 0x000fe80000100a00 */
[----:B------:R0:W-:Y:S01]  /*2a510*/  STL.64 [R1+0x27f0], R36 ;  /* 0x0027f02401007387 */ /* 0x0001e20000100a00 */
[----:B---3--:R-:W-:-:S03]  /*2a520*/  IMAD.MOV.U32 R31, RZ, RZ, R55 ;  /* 0x000000ffff1f7224 */ /* 0x008fc600078e0037 */
[----:B------:R-:W1:Y:S01]  /*2a530*/  LDL.LU R55, [R1+0x720] ;  /* 0x0007200001377983 */ /* 0x000e620000300800 */
[----:B----4-:R-:W-:Y:S02]  /*2a540*/  IMAD.MOV.U32 R40, RZ, RZ, R6 ;  /* 0x000000ffff287224 */ /* 0x010fe400078e0006 */
[----:B------:R-:W-:Y:S02]  /*2a550*/  IMAD.MOV.U32 R41, RZ, RZ, R3 ;  /* 0x000000ffff297224 */ /* 0x000fe400078e0003 */
[----:B------:R-:W-:Y:S02]  /*2a560*/  IMAD.MOV.U32 R34, RZ, RZ, R65 ;  /* 0x000000ffff227224 */ /* 0x000fe400078e0041 */
[----:B------:R-:W-:Y:S02]  /*2a570*/  IMAD.MOV.U32 R35, RZ, RZ, R7 ;  /* 0x000000ffff237224 */ /* 0x000fe400078e0007 */
[----:B------:R-:W-:Y:S02]  /*2a580*/  IMAD.MOV.U32 R30, RZ, RZ, R52 ;  /* 0x000000ffff1e7224 */ /* 0x000fe400078e0034 */
[----:B------:R-:W3:Y:S04]  /*2a590*/  LDL.LU R52, [R1+0x1b08] ;  /* 0x001b080001347983 */ /* 0x000ee80000300800 */
[----:B------:R-:W-:Y:S04]  /*2a5a0*/  STL.64 [R1+0x6a8], R40 ;  /* 0x0006a82801007387 */ /* 0x000fe80000100a00 */
[----:B------:R4:W-:Y:S04]  /*2a5b0*/  STL.64 [R1+0x27f8], R40 ;  /* 0x0027f82801007387 */ /* 0x0009e80000100a00 */
[----:B------:R-:W-:Y:S04]  /*2a5c0*/  STL.64 [R1+0x6b0], R34 ;  /* 0x0006b02201007387 */ /* 0x000fe80000100a00 */
[----:B------:R0:W-:Y:S01]  /*2a5d0*/  STL.64 [R1+0x2808], R34 ;  /* 0x0028082201007387 */ /* 0x0001e20000100a00 */
[----:B------:R-:W-:-:S02]  /*2a5e0*/  IMAD.MOV.U32 R8, RZ, RZ, R63 ;  /* 0x000000ffff087224 */ /* 0x000fc400078e003f */
[----:B------:R-:W-:Y:S01]  /*2a5f0*/  IMAD.MOV.U32 R9, RZ, RZ, R62 ;  /* 0x000000ffff097224 */ /* 0x000fe200078e003e */
[----:B------:R-:W-:Y:S04]  /*2a600*/  STL.64 [R1+0x6d0], R30 ;  /* 0x0006d01e01007387 */ /* 0x000fe80000100a00 */
[----:B------:R0:W-:Y:S04]  /*2a610*/  STL.64 [R1+0x2810], R30 ;  /* 0x0028101e01007387 */ /* 0x0001e80000100a00 */
[----:B------:R-:W4:Y:S04]  /*2a620*/  LDL.LU R3, [R1+0x728] ;  /* 0x0007280001037983 */ /* 0x000f280000300800 */
[----:B------:R-:W4:Y:S01]  /*2a630*/  LDL.LU R6, [R1+0x1b0c] ;  /* 0x001b0c0001067983 */ /* 0x000f220000300800 */
[----:B------:R-:W-:-:S02]  /*2a640*/  IMAD.MOV.U32 R32, RZ, RZ, R64 ;  /* 0x000000ffff207224 */ /* 0x000fc400078e0040 */
[----:B------:R-:W-:Y:S01]  /*2a650*/  IMAD.MOV.U32 R33, RZ, RZ, R5 ;  /* 0x000000ffff217224 */ /* 0x000fe200078e0005 */
[----:B------:R-:W-:Y:S04]  /*2a660*/  STL.64 [R1+0x6e0], R8 ;  /* 0x0006e00801007387 */ /* 0x000fe80000100a00 */
[----:B------:R-:W4:Y:S04]  /*2a670*/  LDL.LU R62, [R1+0x730] ;  /* 0x00073000013e7983 */ /* 0x000f280000300800 */
[----:B------:R-:W4:Y:S04]  /*2a680*/  LDL.LU R63, [R1+0x1b10] ;  /* 0x001b1000013f7983 */ /* 0x000f280000300800 */
[----:B------:R-:W4:Y:S01]  /*2a690*/  LDL.LU R7, [R1+0x750] ;  /* 0x0007500001077983 */ /* 0x000f220000300800 */
[----:B------:R-:W-:-:S02]  /*2a6a0*/  IMAD.MOV.U32 R46, RZ, RZ, R61 ;  /* 0x000000ffff2e7224 */ /* 0x000fc400078e003d */
[----:B------:R-:W-:Y:S01]  /*2a6b0*/  IMAD.MOV.U32 R47, RZ, RZ, R4 ;  /* 0x000000ffff2f7224 */ /* 0x000fe200078e0004 */
[----:B------:R-:W4:Y:S04]  /*2a6c0*/  LDL.LU R65, [R1+0x1ad4] ;  /* 0x001ad40001417983 */ /* 0x000f280000300800 */
[----:B------:R-:W-:Y:S04]  /*2a6d0*/  STL.64 [R1+0x6d8], R32 ;  /* 0x0006d82001007387 */ /* 0x000fe80000100a00 */
[----:B------:R0:W-:Y:S04]  /*2a6e0*/  STL.64 [R1+0x2818], R32 ;  /* 0x0028182001007387 */ /* 0x0001e80000100a00 */
[----:B------:R-:W4:Y:S04]  /*2a6f0*/  LDL.LU R4, [R1+0x758] ;  /* 0x0007580001047983 */ /* 0x000f280000300800 */
[----:B------:R-:W4:Y:S04]  /*2a700*/  LDL.LU R61, [R1+0x1ad8] ;  /* 0x001ad800013d7983 */ /* 0x000f280000300800 */
[----:B------:R-:W-:Y:S01]  /*2a710*/  STL.64 [R1+0x6e8], R46 ;  /* 0x0006e82e01007387 */ /* 0x000fe20000100a00 */
[----:B------:R-:W-:-:S03]  /*2a720*/  IMAD.MOV.U32 R49, RZ, RZ, R60 ;  /* 0x000000ffff317224 */ /* 0x000fc600078e003c */
[----:B------:R-:W-:Y:S01]  /*2a730*/  STL.64 [R1+0x2820], R46 ;  /* 0x0028202e01007387 */ /* 0x000fe20000100a00 */
[----:B------:R-:W-:-:S03]  /*2a740*/  IMAD.MOV.U32 R48, RZ, RZ, R59 ;  /* 0x000000ffff307224 */ /* 0x000fc600078e003b */
[----:B------:R-:W4:Y:S01]  /*2a750*/  LDL.LU R60, [R1+0x760] ;  /* 0x00076000013c7983 */ /* 0x000f220000300800 */
[----:B0-----:R-:W-:-:S03]  /*2a760*/  IMAD.MOV.U32 R39, RZ, RZ, R58 ;  /* 0x000000ffff277224 */ /* 0x001fc600078e003a */
[----:B------:R-:W4:Y:S01]  /*2a770*/  LDL.LU R59, [R1+0x1adc] ;  /* 0x001adc00013b7983 */ /* 0x000f220000300800 */
[----:B------:R-:W-:-:S03]  /*2a780*/  IMAD.MOV.U32 R38, RZ, RZ, R57 ;  /* 0x000000ffff267224 */ /* 0x000fc600078e0039 */
[----:B------:R-:W4:Y:S04]  /*2a790*/  LDL.LU R58, [R1+0x768] ;  /* 0x00076800013a7983 */ /* 0x000f280000300800 */
[----:B------:R-:W4:Y:S01]  /*2a7a0*/  LDL.LU R57, [R1+0x1ae0] ;  /* 0x001ae00001397983 */ /* 0x000f220000300800 */
[----:B--2---:R-:W-:Y:S02]  /*2a7b0*/  IMAD.MOV.U32 R43, RZ, RZ, R53 ;  /* 0x000000ffff2b7224 */ /* 0x004fe400078e0035 */
[----:B------:R-:W-:Y:S01]  /*2a7c0*/  IMAD.MOV.U32 R42, RZ, RZ, R91 ;  /* 0x000000ffff2a7224 */ /* 0x000fe200078e005b */
[----:B------:R-:W2:Y:S04]  /*2a7d0*/  LDL.LU R53, [R1+0x770] ;  /* 0x0007700001357983 */ /* 0x000ea80000300800 */
[----:B------:R-:W2:Y:S04]  /*2a7e0*/  LDL.LU R91, [R1+0x1ae4] ;  /* 0x001ae400015b7983 */ /* 0x000ea80000300800 */
[----:B------:R-:W-:Y:S04]  /*2a7f0*/  STL.64 [R1+0x6f0], R48 ;  /* 0x0006f03001007387 */ /* 0x000fe80000100a00 */
[----:B------:R0:W-:Y:S04]  /*2a800*/  STL.64 [R1+0x2828], R48 ;  /* 0x0028283001007387 */ /* 0x0001e80000100a00 */
[----:B------:R-:W-:Y:S04]  /*2a810*/  STL.64 [R1+0x710], R38 ;  /* 0x0007102601007387 */ /* 0x000fe80000100a00 */
[----:B------:R-:W-:Y:S04]  /*2a820*/  STL.64 [R1+0x2830], R38 ;  /* 0x0028302601007387 */ /* 0x000fe80000100a00 */
[----:B------:R-:W2:Y:S04]  /*2a830*/  LDL.LU R5, [R1+0x790] ;  /* 0x0007900001057983 */ /* 0x000ea80000300800 */
[----:B------:R-:W2:Y:S01]  /*2a840*/  LDL.LU R64, [R1+0x1aa8] ;  /* 0x001aa80001407983 */ /* 0x000ea20000300800 */
[----:B-1----:R-:W-:-:S03]  /*2a850*/  IMAD.MOV.U32 R45, RZ, RZ, R55 ;  /* 0x000000ffff2d7224 */ /* 0x002fc600078e0037 */
[----:B------:R-:W0:Y:S01]  /*2a860*/  LDL.LU R55, [R1+0x798] ;  /* 0x0007980001377983 */ /* 0x000e220000300800 */
[----:B---3--:R-:W-:-:S03]  /*2a870*/  IMAD.MOV.U32 R44, RZ, RZ, R52 ;  /* 0x000000ffff2c7224 */ /* 0x008fc600078e0034 */
[----:B------:R-:W3:Y:S04]  /*2a880*/  LDL.LU R52, [R1+0x1aac] ;  /* 0x001aac0001347983 */ /* 0x000ee80000300800 */
[----:B------:R-:W-:Y:S04]  /*2a890*/  STL.64 [R1+0x718], R42 ;  /* 0x0007182a01007387 */ /* 0x000fe80000100a00 */
[----:B------:R-:W-:Y:S01]  /*2a8a0*/  STL.64 [R1+0x2838], R42 ;  /* 0x0028382a01007387 */ /* 0x000fe20000100a00 */
[----:B----4-:R-:W-:Y:S02]  /*2a8b0*/  IMAD.MOV.U32 R37, RZ, RZ, R3 ;  /* 0x000000ffff257224 */ /* 0x010fe400078e0003 */
[----:B------:R-:W-:-:S02]  /*2a8c0*/  IMAD.MOV.U32 R36, RZ, RZ, R6 ;  /* 0x000000ffff247224 */ /* 0x000fc400078e0006 */
[----:B------:R-:W-:Y:S02]  /*2a8d0*/  IMAD.MOV.U32 R41, RZ, RZ, R62 ;  /* 0x000000ffff297224 */ /* 0x000fe400078e003e */
[----:B------:R-:W-:Y:S01]  /*2a8e0*/  IMAD.MOV.U32 R40, RZ, RZ, R63 ;  /* 0x000000ffff287224 */ /* 0x000fe200078e003f */
[----:B------:R-:W4:Y:S04]  /*2a8f0*/  LDL.LU R62, [R1+0x7a0] ;  /* 0x0007a000013e7983 */ /* 0x000f280000300800 */
[----:B------:R-:W4:Y:S04]  /*2a900*/  LDL.LU R63, [R1+0x1ab0] ;  /* 0x001ab000013f7983 */ /* 0x000f280000300800 */
[----:B------:R-:W-:Y:S04]  /*2a910*/  STL.64 [R1+0x720], R44 ;  /* 0x0007202c01007387 */ /* 0x000fe80000100a00 */
[----:B------:R-:W-:Y:S04]  /*2a920*/  STL.64 [R1+0x2840], R44 ;  /* 0x0028402c01007387 */ /* 0x000fe80000100a00 */
[----:B------:R-:W-:Y:S01]  /*2a930*/  STL.64 [R1+0x728], R36 ;  /* 0x0007282401007387 */ /* 0x000fe20000100a00 */
[----:B------:R-:W-:-:S02]  /*2a940*/  IMAD.MOV.U32 R28, RZ, RZ, R65 ;  /* 0x000000ffff1c7224 */ /* 0x000fc400078e0041 */
[----:B------:R-:W-:Y:S01]  /*2a950*/  IMAD.MOV.U32 R29, RZ, RZ, R7 ;  /* 0x000000ffff1d7224 */ /* 0x000fe200078e0007 */
[----:B------:R-:W-:Y:S04]  /*2a960*/  STL.64 [R1+0x2850], R36 ;  /* 0x0028502401007387 */ /* 0x000fe80000100a00 */
[----:B------:R-:W-:Y:S04]  /*2a970*/  STL.64 [R1+0x730], R40 ;  /* 0x0007302801007387 */ /* 0x000fe80000100a00 */
[----:B------:R-:W-:Y:S01]  /*2a980*/  STL.64 [R1+0x2858], R40 ;  /* 0x0028582801007387 */ /* 0x000fe20000100a00 */
[----:B------:R-:W-:-:S02]  /*2a990*/  IMAD.MOV.U32 R34, RZ, RZ, R61 ;  /* 0x000000ffff227224 */ /* 0x000fc400078e003d */
[----:B------:R-:W-:Y:S02]  /*2a9a0*/  IMAD.MOV.U32 R35, RZ, RZ, R4 ;  /* 0x000000ffff237224 */ /* 0x000fe400078e0004 */
[----:B------:R-:W4:Y:S04]  /*2a9b0*/  LDL.LU R4, [R1+0x7a8] ;  /* 0x0007a80001047983 */ /* 0x000f280000300800 */
[----:B------:R-:W4:Y:S01]  /*2a9c0*/  LDL.LU R61, [R1+0x1ab4] ;  /* 0x001ab400013d7983 */ /* 0x000f220000300800 */
[----:B------:R-:W-:Y:S02]  /*2a9d0*/  IMAD.MOV.U32 R2, RZ, RZ, R57 ;  /* 0x000000ffff027224 */ /* 0x000fe400078e0039 */
[----:B------:R-:W-:Y:S01]  /*2a9e0*/  IMAD.MOV.U32 R3, RZ, RZ, R58 ;  /* 0x000000ffff037224 */ /* 0x000fe200078e003a */
[----:B------:R-:W-:Y:S04]  /*2a9f0*/  STL.64 [R1+0x750], R28 ;  /* 0x0007501c01007387 */ /* 0x000fe80000100a00 */
[----:B------:R-:W-:Y:S04]  /*2aa00*/  STL.64 [R1+0x2860], R28 ;  /* 0x0028601c01007387 */ /* 0x000fe80000100a00 */
[----:B------:R-:W-:Y:S04]  /*2aa10*/  STL.64 [R1+0x758], R34 ;  /* 0x0007582201007387 */ /* 0x000fe80000100a00 */
[----:B------:R-:W-:Y:S04]  /*2aa20*/  STL.64 [R1+0x2868], R34 ;  /* 0x0028682201007387 */ /* 0x000fe80000100a00 */
[----:B------:R1:W-:Y:S01]  /*2aa30*/  STL.64 [R1+0x768], R2 ;  /* 0x0007680201007387 */ /* 0x0003e20000100a00 */
[----:B------:R-:W-:-:S02]  /*2aa40*/  IMAD.MOV.U32 R31, RZ, RZ, R60 ;  /* 0x000000ffff1f7224 */ /* 0x000fc400078e003c */
[----:B------:R-:W-:Y:S02]  /*2aa50*/  IMAD.MOV.U32 R30, RZ, RZ, R59 ;  /* 0x000000ffff1e7224 */ /* 0x000fe400078e003b */
[----:B--2---:R-:W-:Y:S02]  /*2aa60*/  IMAD.MOV.U32 R33, RZ, RZ, R53 ;  /* 0x000000ffff217224 */ /* 0x004fe400078e0035 */
[----:B------:R-:W-:Y:S01]  /*2aa70*/  IMAD.MOV.U32 R32, RZ, RZ, R91 ;  /* 0x000000ffff207224 */ /* 0x000fe200078e005b */
[----:B------:R-:W2:Y:S04]  /*2aa80*/  LDL.LU R53, [R1+0x7b0] ;  /* 0x0007b00001357983 */ /* 0x000ea80000300800 */
[----:B------:R-:W2:Y:S04]  /*2aa90*/  LDL.LU R91, [R1+0x1ab8] ;  /* 0x001ab800015b7983 */ /* 0x000ea80000300800 */
[----:B------:R-:W2:Y:S04]  /*2aaa0*/  LDL.LU R60, [R1+0x7d0] ;  /* 0x0007d000013c7983 */ /* 0x000ea80000300800 */
[----:B------:R-:W2:Y:S04]  /*2aab0*/  LDL.LU R59, [R1+0x1a7c] ;  /* 0x001a7c00013b7983 */ /* 0x000ea80000300800 */
[----:B------:R-:W2:Y:S04]  /*2aac0*/  LDL.LU R58, [R1+0x7d8] ;  /* 0x0007d800013a7983 */ /* 0x000ea80000300800 */
[----:B------:R-:W2:Y:S04]  /*2aad0*/  LDL.LU R57, [R1+0x1a80] ;  /* 0x001a800001397983 */ /* 0x000ea80000300800 */
[----:B------:R-:W-:Y:S04]  /*2aae0*/  STL.64 [R1+0x760], R30 ;  /* 0x0007601e01007387 */ /* 0x000fe80000100a00 */
[----:B------:R1:W-:Y:S01]  /*2aaf0*/  STL.64 [R1+0x2870], R30 ;  /* 0x0028701e01007387 */ /* 0x0003e20000100a00 */
[----:B0-----:R-:W-:-:S03]  /*2ab00*/  IMAD.MOV.U32 R49, RZ, RZ, R55 ;  /* 0x000000ffff317224 */ /* 0x001fc600078e0037 */
[----:B------:R-:W2:Y:S01]  /*2ab10*/  LDL.LU R55, [R1+0x7e0] ;  /* 0x0007e00001377983 */ /* 0x000ea20000300800 */
[----:B---3--:R-:W-:-:S03]  /*2ab20*/  IMAD.MOV.U32 R48, RZ, RZ, R52 ;  /* 0x000000ffff307224 */ /* 0x008fc600078e0034 */
[----:B------:R-:W3:Y:S04]  /*2ab30*/  LDL.LU R52, [R1+0x1a84] ;  /* 0x001a840001347983 */ /* 0x000ee80000300800 */
[----:B------:R-:W-:Y:S04]  /*2ab40*/  STL.64 [R1+0x770], R32 ;  /* 0x0007702001007387 */ /* 0x000fe80000100a00 */
[----:B------:R0:W-:Y:S04]  /*2ab50*/  STL.64 [R1+0x2878], R32 ;  /* 0x0028782001007387 */ /* 0x0001e80000100a00 */
[----:B-1----:R-:W3:Y:S01]  /*2ab60*/  LDL.LU R3, [R1+0x7e8] ;  /* 0x0007e80001037983 */ /* 0x002ee20000300800 */
[----:B------:R-:W-:-:S02]  /*2ab70*/  IMAD.MOV.U32 R46, RZ, RZ, R64 ;  /* 0x000000ffff2e7224 */ /* 0x000fc400078e0040 */
[----:B------:R-:W-:Y:S01]  /*2ab80*/  IMAD.MOV.U32 R47, RZ, RZ, R5 ;  /* 0x000000ffff2f7224 */ /* 0x000fe200078e0005 */
[----:B------:R-:W3:Y:S04]  /*2ab90*/  LDL.LU R6, [R1+0x1a88] ;  /* 0x001a880001067983 */ /* 0x000ee80000300800 */
[----:B------:R-:W3:Y:S04]  /*2aba0*/  LDL.LU R7, [R1+0x7f0] ;  /* 0x0007f00001077983 */ /* 0x000ee80000300800 */
[----:B------:R-:W3:Y:S04]  /*2abb0*/  LDL.LU R65, [R1+0x1a8c] ;  /* 0x001a8c0001417983 */ /* 0x000ee80000300800 */
[----:B------:R-:W-:Y:S04]  /*2abc0*/  STL.64 [R1+0x790], R46 ;  /* 0x0007902e01007387 */ /* 0x000fe80000100a00 */
[----:B------:R1:W-:Y:S04]  /*2abd0*/  STL.64 [R1+0x2880], R46 ;  /* 0x0028802e01007387 */ /* 0x0003e80000100a00 */
[----:B------:R-:W-:Y:S04]  /*2abe0*/  STL.64 [R1+0x798], R48 ;  /* 0x0007983001007387 */ /* 0x000fe80000100a00 */
[----:B------:R-:W-:Y:S04]  /*2abf0*/  STL.64 [R1+0x2888], R48 ;  /* 0x0028883001007387 */ /* 0x000fe80000100a00 */
[----:B------:R-:W3:Y:S04]  /*2ac00*/  LDL.LU R5, [R1+0x810] ;  /* 0x0008100001057983 */ /* 0x000ee80000300800 */
[----:B------:R-:W3:Y:S01]  /*2ac10*/  LDL.LU R64, [R1+0x1a50] ;  /* 0x001a500001407983 */ /* 0x000ee20000300800 */
[----:B----4-:R-:W-:-:S02]  /*2ac20*/  IMAD.MOV.U32 R38, RZ, RZ, R63 ;  /* 0x000000ffff267224 */ /* 0x010fc400078e003f */
[----:B------:R-:W-:Y:S02]  /*2ac30*/  IMAD.MOV.U32 R39, RZ, RZ, R62 ;  /* 0x000000ffff277224 */ /* 0x000fe400078e003e */
[----:B------:R-:W4:Y:S04]  /*2ac40*/  LDL.LU R62, [R1+0x818] ;  /* 0x00081800013e7983 */ /* 0x000f280000300800 */
[----:B------:R-:W4:Y:S01]  /*2ac50*/  LDL.LU R63, [R1+0x1a54] ;  /* 0x001a5400013f7983 */ /* 0x000f220000300800 */
[----:B------:R-:W-:Y:S02]  /*2ac60*/  IMAD.MOV.U32 R43, RZ, RZ, R4 ;  /* 0x000000ffff2b7224 */ /* 0x000fe400078e0004 */
[----:B------:R-:W-:Y:S01]  /*2ac70*/  IMAD.MOV.U32 R42, RZ, RZ, R61 ;  /* 0x000000ffff2a7224 */ /* 0x000fe200078e003d */
[----:B------:R-:W0:Y:S04]  /*2ac80*/  LDL.LU R4, [R1+0x820] ;  /* 0x0008200001047983 */ /* 0x000e280000300800 */
[----:B------:R-:W4:Y:S04]  /*2ac90*/  LDL.LU R61, [R1+0x1a58] ;  /* 0x001a5800013d7983 */ /* 0x000f280000300800 */
[----:B------:R-:W-:Y:S04]  /*2aca0*/  STL.64 [R1+0x7a0], R38 ;  /* 0x0007a02601007387 */ /* 0x000fe80000100a00 */
[----:B------:R-:W-:Y:S01]  /*2acb0*/  STL.64 [R1+0x2898], R38 ;  /* 0x0028982601007387 */ /* 0x000fe20000100a00 */
[----:B--2---:R-:W-:-:S02]  /*2acc0*/  IMAD.MOV.U32 R45, RZ, RZ, R53 ;  /* 0x000000ffff2d7224 */ /* 0x004fc400078e0035 */
[----:B------:R-:W-:Y:S01]  /*2acd0*/  IMAD.MOV.U32 R44, RZ, RZ, R91 ;  /* 0x000000ffff2c7224 */ /* 0x000fe200078e005b */
[----:B------:R-:W1:Y:S04]  /*2ace0*/  LDL.LU R53, [R1+0x828] ;  /* 0x0008280001357983 */ /* 0x000e680000300800 */
[----:B------:R-:W2:Y:S01]  /*2acf0*/  LDL.LU R91, [R1+0x1a5c] ;  /* 0x001a5c00015b7983 */ /* 0x000ea20000300800 */
[----:B------:R-:W-:Y:S02]  /*2ad00*/  IMAD.MOV.U32 R26, RZ, RZ, R59 ;  /* 0x000000ffff1a7224 */ /* 0x000fe400078e003b */
[----:B------:R-:W-:Y:S01]  /*2ad10*/  IMAD.MOV.U32 R27, RZ, RZ, R60 ;  /* 0x000000ffff1b7224 */ /* 0x000fe200078e003c */
[----:B------:R-:W-:Y:S04]  /*2ad20*/  STL.64 [R1+0x7a8], R42 ;  /* 0x0007a82a01007387 */ /* 0x000fe80000100a00 */
[----:B------:R-:W-:Y:S04]  /*2ad30*/  STL.64 [R1+0x28a0], R42 ;  /* 0x0028a02a01007387 */ /* 0x000fe80000100a00 */
[----:B------:R-:W-:Y:S04]  /*2ad40*/  STL.64 [R1+0x7b0], R44 ;  /* 0x0007b02c01007387 */ /* 0x000fe80000100a00 */
[----:B------:R-:W-:Y:S04]  /*2ad50*/  STL.64 [R1+0x28a8], R44 ;  /* 0x0028a82c01007387 */ /* 0x000fe80000100a00 */
[----:B------:R-:W-:Y:S04]  /*2ad60*/  STL.64 [R1+0x7d0], R26 ;  /* 0x0007d01a01007387 */ /* 0x000fe80000100a00 */
[----:B------:R-:W-:Y:S04]  /*2ad70*/  STL.64 [R1+0x28b0], R26 ;  /* 0x0028b01a01007387 */ /* 0x000fe80000100a00 */
[----:B------:R-:W2:Y:S01]  /*2ad80*/  LDL.LU R60, [R1+0x830] ;  /* 0x00083000013c7983 */ /* 0x000ea20000300800 */
[----:B------:R-:W-:-:S03]  /*2ad90*/  IMAD.MOV.U32 R37, RZ, RZ, R58 ;  /* 0x000000ffff257224 */ /* 0x000fc600078e003a */
[----:B------:R-:W2:Y:S01]  /*2ada0*/  LDL.LU R59, [R1+0x1a60] ;  /* 0x001a6000013b7983 */ /* 0x000ea20000300800 */
[----:B------:R-:W-:-:S03]  /*2adb0*/  IMAD.MOV.U32 R36, RZ, RZ, R57 ;  /* 0x000000ffff247224 */ /* 0x000fc600078e0039 */
[----:B------:R-:W2:Y:S01]  /*2adc0*/  LDL.LU R58, [R1+0x850] ;  /* 0x00085000013a7983 */ /* 0x000ea20000300800 */
[----:B------:R-:W-:-:S03]  /*2add0*/  IMAD.MOV.U32 R41, RZ, RZ, R55 ;  /* 0x000000ffff297224 */ /* 0x000fc600078e0037 */
[----:B------:R-:W2:Y:S04]  /*2ade0*/  LDL.LU R57, [R1+0x1a24] ;  /* 0x001a240001397983 */ /* 0x000ea80000300800 */
[----:B------:R-:W2:Y:S01]  /*2adf0*/  LDL.LU R55, [R1+0x858] ;  /* 0x0008580001377983 */ /* 0x000ea20000300800 */
[----:B---3--:R-:W-:-:S03]  /*2ae00*/  IMAD.MOV.U32 R40, RZ, RZ, R52 ;  /* 0x000000ffff287224 */ /* 0x008fc600078e0034 */
[----:B------:R-:W3:Y:S01]  /*2ae10*/  LDL.LU R52, [R1+0x1a28] ;  /* 0x001a280001347983 */ /* 0x000ee20000300800 */
[----:B------:R-:W-:-:S03]  /*2ae20*/  IMAD.MOV.U32 R29, RZ, RZ, R3 ;  /* 0x000000ffff1d7224 */ /* 0x000fc600078e0003 */
[----:B------:R-:W-:Y:S01]  /*2ae30*/  STL.64 [R1+0x7d8], R36 ;  /* 0x0007d82401007387 */ /* 0x000fe20000100a00 */
[----:B------:R-:W-:Y:S02]  /*2ae40*/  IMAD.MOV.U32 R3, RZ, RZ, R7 ;  /* 0x000000ffff037224 */ /* 0x000fe400078e0007 */
[----:B------:R-:W-:Y:S02]  /*2ae50*/  IMAD.MOV.U32 R28, RZ, RZ, R6 ;  /* 0x000000ffff1c7224 */ /* 0x000fe400078e0006 */
[----:B------:R-:W-:Y:S01]  /*2ae60*/  IMAD.MOV.U32 R2, RZ, RZ, R65 ;  /* 0x000000ffff027224 */ /* 0x000fe200078e0041 */
[----:B------:R-:W-:Y:S04]  /*2ae70*/  STL.64 [R1+0x28b8], R36 ;  /* 0x0028b82401007387 */ /* 0x000fe80000100a00 */
[----:B------:R-:W-:Y:S04]  /*2ae80*/  STL.64 [R1+0x7e0], R40 ;  /* 0x0007e02801007387 */ /* 0x000fe80000100a00 */
[----:B------:R-:W-:Y:S04]  /*2ae90*/  STL.64 [R1+0x28c0], R40 ;  /* 0x0028c02801007387 */ /* 0x000fe80000100a00 */
[----:B------:R0:W-:Y:S04]  /*2aea0*/  STL.64 [R1+0x7f0], R2 ;  /* 0x0007f00201007387 */ /* 0x0001e80000100a00 */
[----:B------:R-:W-:Y:S01]  /*2aeb0*/  STL.64 [R1+0x7e8], R28 ;  /* 0x0007e81c01007387 */ /* 0x000fe20000100a00 */
[----:B------:R-:W-:-:S03]  /*2aec0*/  IMAD.MOV.U32 R35, RZ, RZ, R5 ;  /* 0x000000ffff237224 */ /* 0x000fc600078e0005 */
[----:B------:R0:W-:Y:S01]  /*2aed0*/  STL.64 [R1+0x28c8], R28 ;  /* 0x0028c81c01007387 */ /* 0x0001e20000100a00 */
[----:B------:R-:W-:-:S03]  /*2aee0*/  IMAD.MOV.U32 R34, RZ, RZ, R64 ;  /* 0x000000ffff227224 */ /* 0x000fc600078e0040 */
[----:B------:R-:W3:Y:S04]  /*2aef0*/  LDL.LU R5, [R1+0x860] ;  /* 0x0008600001057983 */ /* 0x000ee80000300800 */
[----:B------:R-:W3:Y:S01]  /*2af00*/  LDL.LU R64, [R1+0x1a2c] ;  /* 0x001a2c0001407983 */ /* 0x000ee20000300800 */
[----:B----4-:R-:W-:-:S03]  /*2af10*/  IMAD.MOV.U32 R31, RZ, RZ, R62 ;  /* 0x000000ffff1f7224 */ /* 0x010fc600078e003e */
[----:B------:R-:W-:Y:S04]  /*2af20*/  STL.64 [R1+0x810], R34 ;  /* 0x0008102201007387 */ /* 0x000fe80000100a00 */
[----:B------:R4:W-:Y:S01]  /*2af30*/  STL.64 [R1+0x28d0], R34 ;  /* 0x0028d02201007387 */ /* 0x0009e20000100a00 */
[----:B------:R-:W-:-:S03]  /*2af40*/  IMAD.MOV.U32 R30, RZ, RZ, R63 ;  /* 0x000000ffff1e7224 */ /* 0x000fc600078e003f */
[----:B------:R-:W4:Y:S01]  /*2af50*/  LDL.LU R62, [R1+0x868] ;  /* 0x00086800013e7983 */ /* 0x000f220000300800 */
[----:B0-----:R-:W-:-:S03]  /*2af60*/  IMAD.MOV.U32 R33, RZ, RZ, R4 ;  /* 0x000000ffff217224 */ /* 0x001fc600078e0004 */
[----:B------:R-:W4:Y:S01]  /*2af70*/  LDL.LU R63, [R1+0x1a30] ;  /* 0x001a3000013f7983 */ /* 0x000f220000300800 */
[----:B------:R-:W-:-:S03]  /*2af80*/  IMAD.MOV.U32 R32, RZ, RZ, R61 ;  /* 0x000000ffff207224 */ /* 0x000fc600078e003d */
[----:B------:R-:W4:Y:S04]  /*2af90*/  LDL.LU R4, [R1+0x870] ;  /* 0x0008700001047983 */ /* 0x000f280000300800 */
[----:B------:R-:W4:Y:S01]  /*2afa0*/  LDL.LU R61, [R1+0x1a34] ;  /* 0x001a3400013d7983 */ /* 0x000f220000300800 */
[----:B-1----:R-:W-:Y:S02]  /*2afb0*/  IMAD.MOV.U32 R47, RZ, RZ, R53 ;  /* 0x000000ffff2f7224 */ /* 0x002fe400078e0035 */
[----:B--2---:R-:W-:Y:S01]  /*2afc0*/  IMAD.MOV.U32 R46, RZ, RZ, R91 ;  /* 0x000000ffff2e7224 */ /* 0x004fe200078e005b */
[----:B------:R-:W2:Y:S04]  /*2afd0*/  LDL.LU R53, [R1+0x890] ;  /* 0x0008900001357983 */ /* 0x000ea80000300800 */
[----:B------:R-:W2:Y:S04]  /*2afe0*/  LDL.LU R91, [R1+0x19f8] ;  /* 0x0019f800015b7983 */ /* 0x000ea80000300800 */
[----:B------:R-:W-:Y:S04]  /*2aff0*/  STL.64 [R1+0x818], R30 ;  /* 0x0008181e01007387 */ /* 0x000fe80000100a00 */
[----:B------:R0:W-:Y:S04]  /*2b000*/  STL.64 [R1+0x28e8], R30 ;  /* 0x0028e81e01007387 */ /* 0x0001e80000100a00 */
[----:B------:R-:W-:Y:S04]  /*2b010*/  STL.64 [R1+0x820], R32 ;  /* 0x0008202001007387 */ /* 0x000fe80000100a00 */
[----:B------:R1:W-:Y:S04]  /*2b020*/  STL.64 [R1+0x28f0], R32 ;  /* 0x0028f02001007387 */ /* 0x0003e80000100a00 */
[----:B------:R-:W-:Y:S04]  /*2b030*/  STL.64 [R1+0x828], R46 ;  /* 0x0008282e01007387 */ /* 0x000fe80000100a00 */
[----:B------:R0:W-:Y:S04]  /*2b040*/  STL.64 [R1+0x28f8], R46 ;  /* 0x0028f82e01007387 */ /* 0x0001e80000100a00 */
[----:B------:R-:W2:Y:S04]  /*2b050*/  LDL.LU R3, [R1+0x898] ;  /* 0x0008980001037983 */ /* 0x000ea80000300800 */
[----:B------:R-:W2:Y:S04]  /*2b060*/  LDL.LU R6, [R1+0x19fc] ;  /* 0x0019fc0001067983 */ /* 0x000ea80000300800 */
[----:B------:R-:W2:Y:S01]  /*2b070*/  LDL.LU R7, [R1+0x8a0] ;  /* 0x0008a00001077983 */ /* 0x000ea20000300800 */
[----:B------:R-:W-:-:S03]  /*2b080*/  IMAD.MOV.U32 R49, RZ, RZ, R60 ;  /* 0x000000ffff317224 */ /* 0x000fc600078e003c */
        /* <DEDUP_REMOVED lines=11> */
[----:B------:R-:W3:Y:S04]  /*2b140*/  LDL.LU R52, [R1+0x19cc] ;  /* 0x0019cc0001347983 */ /* 0x000ee80000300800 */
[----:B------:R-:W-:Y:S04]  /*2b150*/  STL.64 [R1+0x830], R48 ;  /* 0x0008303001007387 */ /* 0x000fe80000100a00 */
[----:B------:R-:W-:Y:S04]  /*2b160*/  STL.64 [R1+0x2900], R48 ;  /* 0x0029003001007387 */ /* 0x000fe80000100a00 */
[----:B------:R-:W-:Y:S04]  /*2b170*/  STL.64 [R1+0x850], R24 ;  /* 0x0008501801007387 */ /* 0x000fe80000100a00 */
[----:B------:R-:W-:Y:S04]  /*2b180*/  STL.64 [R1+0x2908], R24 ;  /* 0x0029081801007387 */ /* 0x000fe80000100a00 */
[----:B------:R-:W-:Y:S04]  /*2b190*/  STL.64 [R1+0x858], R38 ;  /* 0x0008582601007387 */ /* 0x000fe80000100a00 */
[----:B------:R-:W-:Y:S01]  /*2b1a0*/  STL.64 [R1+0x2910], R38 ;  /* 0x0029102601007387 */ /* 0x000fe20000100a00 */
[----:B------:R-:W-:-:S02]  /*2b1b0*/  IMAD.MOV.U32 R43, RZ, RZ, R5 ;  /* 0x000000ffff2b7224 */ /* 0x000fc400078e0005 */
[----:B------:R-:W-:-:S05]  /*2b1c0*/  IMAD.MOV.U32 R42, RZ, RZ, R64 ;  /* 0x000000ffff2a7224 */ /* 0x000fca00078e0040 */
[----:B------:R-:W-:Y:S04]  /*2b1d0*/  STL.64 [R1+0x860], R42 ;  /* 0x0008602a01007387 */ /* 0x000fe80000100a00 */
[----:B------:R-:W-:Y:S04]  /*2b1e0*/  STL.64 [R1+0x2918], R42 ;  /* 0x0029182a01007387 */ /* 0x000fe80000100a00 */
[----:B------:R-:W3:Y:S01]  /*2b1f0*/  LDL.LU R5, [R1+0x8d8] ;  /* 0x0008d80001057983 */ /* 0x000ee20000300800 */
[----:B----4-:R-:W-:-:S03]  /*2b200*/  IMAD.MOV.U32 R45, RZ, RZ, R62 ;  /* 0x000000ffff2d7224 */ /* 0x010fc600078e003e */
[----:B------:R-:W4:Y:S01]  /*2b210*/  LDL.LU R64, [R1+0x19d0] ;  /* 0x0019d00001407983 */ /* 0x000f220000300800 */
[----:B------:R-:W-:-:S03]  /*2b220*/  IMAD.MOV.U32 R44, RZ, RZ, R63 ;  /* 0x000000ffff2c7224 */ /* 0x000fc600078e003f */
[----:B------:R-:W0:Y:S01]  /*2b230*/  LDL.LU R62, [R1+0x8e0] ;  /* 0x0008e000013e7983 */ /* 0x000e220000300800 */
[----:B------:R-:W-:-:S03]  /*2b240*/  IMAD.MOV.U32 R27, RZ, RZ, R4 ;  /* 0x000000ffff1b7224 */ /* 0x000fc600078e0004 */
[----:B------:R-:W4:Y:S01]  /*2b250*/  LDL.LU R63, [R1+0x19d4] ;  /* 0x0019d400013f7983 */ /* 0x000f220000300800 */
[----:B------:R-:W-:-:S03]  /*2b260*/  IMAD.MOV.U32 R26, RZ, RZ, R61 ;  /* 0x000000ffff1a7224 */ /* 0x000fc600078e003d */
[----:B------:R-:W4:Y:S04]  /*2b270*/  LDL.LU R4, [R1+0x8e8] ;  /* 0x0008e80001047983 */ /* 0x000f280000300800 */
[----:B------:R-:W1:Y:S01]  /*2b280*/  LDL.LU R61, [R1+0x19d8] ;  /* 0x0019d800013d7983 */ /* 0x000e620000300800 */
[----:B--2---:R-:W-:Y:S02]  /*2b290*/  IMAD.MOV.U32 R37, RZ, RZ, R53 ;  /* 0x000000ffff257224 */ /* 0x004fe400078e0035 */
[----:B------:R-:W-:Y:S01]  /*2b2a0*/  IMAD.MOV.U32 R36, RZ, RZ, R91 ;  /* 0x000000ffff247224 */ /* 0x000fe200078e005b */
[----:B------:R-:W2:Y:S04]  /*2b2b0*/  LDL.LU R53, [R1+0x8f0] ;  /* 0x0008f00001357983 */ /* 0x000ea80000300800 */
[----:B------:R-:W2:Y:S04]  /*2b2c0*/  LDL.LU R91, [R1+0x19dc] ;  /* 0x0019dc00015b7983 */ /* 0x000ea80000300800 */
[----:B------:R-:W-:Y:S04]  /*2b2d0*/  STL.64 [R1+0x868], R44 ;  /* 0x0008682c01007387 */ /* 0x000fe80000100a00 */
[----:B------:R-:W-:Y:S04]  /*2b2e0*/  STL.64 [R1+0x2920], R44 ;  /* 0x0029202c01007387 */ /* 0x000fe80000100a00 */
[----:B------:R-:W-:Y:S01]  /*2b2f0*/  STL.64 [R1+0x870], R26 ;  /* 0x0008701a01007387 */ /* 0x000fe20000100a00 */
[----:B------:R-:W-:-:S03]  /*2b300*/  IMAD.MOV.U32 R2, RZ, RZ, R6 ;  /* 0x000000ffff027224 */ /* 0x000fc600078e0006 */
[----:B------:R-:W-:Y:S04]  /*2b310*/  STL.64 [R1+0x2938], R26 ;  /* 0x0029381a01007387 */ /* 0x000fe80000100a00 */
[----:B------:R0:W-:Y:S04]  /*2b320*/  STL.64 [R1+0x898], R2 ;  /* 0x0008980201007387 */ /* 0x0001e80000100a00 */
[----:B------:R-:W-:Y:S04]  /*2b330*/  STL.64 [R1+0x890], R36 ;  /* 0x0008902401007387 */ /* 0x000fe80000100a00 */
[----:B------:R0:W-:Y:S01]  /*2b340*/  STL.64 [R1+0x2940], R36 ;  /* 0x0029402401007387 */ /* 0x0001e20000100a00 */
[----:B------:R-:W-:-:S02]  /*2b350*/  IMAD.MOV.U32 R29, RZ, RZ, R60 ;  /* 0x000000ffff1d7224 */ /* 0x000fc400078e003c */
[----:B------:R-:W-:Y:S01]  /*2b360*/  IMAD.MOV.U32 R28, RZ, RZ, R59 ;  /* 0x000000ffff1c7224 */ /* 0x000fe200078e003b */
        /* <DEDUP_REMOVED lines=10> */
[----:B------:R-:W-:Y:S02]  /*2b410*/  IMAD.MOV.U32 R40, RZ, RZ, R65 ;  /* 0x000000ffff287224 */ /* 0x000fe400078e0041 */
[----:B------:R-:W-:-:S05]  /*2b420*/  IMAD.MOV.U32 R41, RZ, RZ, R7 ;  /* 0x000000ffff297224 */ /* 0x000fca00078e0007 */
[----:B------:R-:W-:Y:S04]  /*2b430*/  STL.64 [R1+0x8a0], R40 ;  /* 0x0008a02801007387 */ /* 0x000fe80000100a00 */
[----:B------:R0:W-:Y:S04]  /*2b440*/  STL.64 [R1+0x2948], R40 ;  /* 0x0029482801007387 */ /* 0x0001e80000100a00 */
        /* <DEDUP_REMOVED lines=8> */
[----:B------:R-:W-:-:S02]  /*2b4d0*/  IMAD.MOV.U32 R85, RZ, RZ, R5 ;  /* 0x000000ffff557224 */ /* 0x000fc400078e0005 */
[----:B----4-:R-:W-:Y:S01]  /*2b4e0*/  IMAD.MOV.U32 R84, RZ, RZ, R64 ;  /* 0x000000ffff547224 */ /* 0x010fe200078e0040 */
[----:B------:R-:W4:Y:S01]  /*2b4f0*/  LDL.LU R5, [R1+0x930] ;  /* 0x0009300001057983 */ /* 0x000f220000300800 */
[----:B0-----:R-:W-:-:S03]  /*2b500*/  IMAD.MOV.U32 R31, RZ, RZ, R62 ;  /* 0x000000ffff1f7224 */ /* 0x001fc600078e003e */
[----:B------:R-:W4:Y:S01]  /*2b510*/  LDL.LU R64, [R1+0x19b0] ;  /* 0x0019b00001407983 */ /* 0x000f220000300800 */
[----:B------:R-:W-:-:S03]  /*2b520*/  IMAD.MOV.U32 R30, RZ, RZ, R63 ;  /* 0x000000ffff1e7224 */ /* 0x000fc600078e003f */
[----:B------:R-:W4:Y:S04]  /*2b530*/  LDL.LU R62, [R1+0x950] ;  /* 0x00095000013e7983 */ /* 0x000f280000300800 */
[----:B------:R-:W4:Y:S01]  /*2b540*/  LDL.LU R63, [R1+0x1974] ;  /* 0x00197400013f7983 */ /* 0x000f220000300800 */
[----:B-1----:R-:W-:Y:S02]  /*2b550*/  IMAD.MOV.U32 R32, RZ, RZ, R61 ;  /* 0x000000ffff207224 */ /* 0x002fe400078e003d */
[----:B------:R-:W-:Y:S02]  /*2b560*/  IMAD.MOV.U32 R33, RZ, RZ, R4 ;  /* 0x000000ffff217224 */ /* 0x000fe400078e0004 */
[----:B--2---:R-:W-:Y:S02]  /*2b570*/  IMAD.MOV.U32 R47, RZ, RZ, R53 ;  /* 0x000000ffff2f7224 */ /* 0x004fe400078e0035 */
[----:B------:R-:W-:Y:S01]  /*2b580*/  IMAD.MOV.U32 R46, RZ, RZ, R91 ;  /* 0x000000ffff2e7224 */ /* 0x000fe200078e005b */
        /* <DEDUP_REMOVED lines=12> */
[----:B------:R-:W2:Y:S04]  /*2b650*/  LDL.LU R4, [R1+0x968] ;  /* 0x0009680001047983 */ /* 0x000ea80000300800 */
[----:B------:R-:W2:Y:S01]  /*2b660*/  LDL.LU R61, [R1+0x1980] ;  /* 0x00198000013d7983 */ /* 0x000ea20000300800 */
[----:B------:R-:W-:-:S03]  /*2b670*/  IMAD.MOV.U32 R49, RZ, RZ, R60 ;  /* 0x000000ffff317224 */ /* 0x000fc600078e003c */
[----:B------:R-:W2:Y:S01]  /*2b680*/  LDL.LU R60, [R1+0x970] ;  /* 0x00097000013c7983 */ /* 0x000ea20000300800 */
[----:B------:R-:W-:-:S03]  /*2b690*/  IMAD.MOV.U32 R48, RZ, RZ, R59 ;  /* 0x000000ffff307224 */ /* 0x000fc600078e003b */
[----:B------:R-:W2:Y:S01]  /*2b6a0*/  LDL.LU R59, [R1+0x1984] ;  /* 0x00198400013b7983 */ /* 0x000ea20000300800 */
[----:B------:R-:W-:Y:S02]  /*2b6b0*/  IMAD.MOV.U32 R25, RZ, RZ, R58 ;  /* 0x000000ffff197224 */ /* 0x000fe400078e003a */
[----:B------:R-:W-:Y:S01]  /*2b6c0*/  IMAD.MOV.U32 R24, RZ, RZ, R57 ;  /* 0x000000ffff187224 */ /* 0x000fe200078e0039 */
[----:B------:R-:W2:Y:S01]  /*2b6d0*/  LDL.LU R58, [R1+0x990] ;  /* 0x00099000013a7983 */ /* 0x000ea20000300800 */
[----:B------:R-:W-:-:S03]  /*2b6e0*/  IMAD.MOV.U32 R39, RZ, RZ, R55 ;  /* 0x000000ffff277224 */ /* 0x000fc600078e0037 */
[----:B------:R-:W2:Y:S04]  /*2b6f0*/  LDL.LU R57, [R1+0x1948] ;  /* 0x0019480001397983 */ /* 0x000ea80000300800 */
[----:B------:R-:W2:Y:S01]  /*2b700*/  LDL.LU R55, [R1+0x998] ;  /* 0x0009980001377983 */ /* 0x000ea20000300800 */
[----:B---3--:R-:W-:-:S03]  /*2b710*/  IMAD.MOV.U32 R38, RZ, RZ, R52 ;  /* 0x000000ffff267224 */ /* 0x008fc600078e0034 */
        /* <DEDUP_REMOVED lines=8> */
[----:B------:R-:W-:-:S05]  /*2b7a0*/  IMAD.MOV.U32 R42, RZ, RZ, R65 ;  /* 0x000000ffff2a7224 */ /* 0x000fca00078e0041 */
[----:B------:R-:W-:Y:S04]  /*2b7b0*/  STL.64 [R1+0x928], R42 ;  /* 0x0009282a01007387 */ /* 0x000fe80000100a00 */
[----:B------:R0:W-:Y:S04]  /*2b7c0*/  STL.64 [R1+0x29b0], R42 ;  /* 0x0029b02a01007387 */ /* 0x0001e80000100a00 */
[----:B------:R-:W3:Y:S04]  /*2b7d0*/  LDL.LU R7, [R1+0x9a0] ;  /* 0x0009a00001077983 */ /* 0x000ee80000300800 */
[----:B------:R-:W3:Y:S01]  /*2b7e0*/  LDL.LU R65, [R1+0x1950] ;  /* 0x0019500001417983 */ /* 0x000ee20000300800 */
[----:B----4-:R-:W-:-:S02]  /*2b7f0*/  IMAD.MOV.U32 R45, RZ, RZ, R5 ;  /* 0x000000ffff2d7224 */ /* 0x010fc400078e0005 */
[----:B------:R-:W-:Y:S01]  /*2b800*/  IMAD.MOV.U32 R44, RZ, RZ, R64 ;  /* 0x000000ffff2c7224 */ /* 0x000fe200078e0040 */
[----:B------:R-:W4:Y:S01]  /*2b810*/  LDL.LU R5, [R1+0x9a8] ;  /* 0x0009a80001057983 */ /* 0x000f220000300800 */
[----:B------:R-:W-:-:S03]  /*2b820*/  IMAD.MOV.U32 R21, RZ, RZ, R62 ;  /* 0x000000ffff157224 */ /* 0x000fc600078e003e */
[----:B------:R-:W4:Y:S01]  /*2b830*/  LDL.LU R64, [R1+0x1954] ;  /* 0x0019540001407983 */ /* 0x000f220000300800 */
[----:B------:R-:W-:-:S03]  /*2b840*/  IMAD.MOV.U32 R20, RZ, RZ, R63 ;  /* 0x000000ffff147224 */ /* 0x000fc600078e003f */
[----:B------:R-:W0:Y:S04]  /*2b850*/  LDL.LU R62, [R1+0x9b0] ;  /* 0x0009b000013e7983 */ /* 0x000e280000300800 */
[----:B------:R-:W4:Y:S01]  /*2b860*/  LDL.LU R63, [R1+0x1958] ;  /* 0x00195800013f7983 */ /* 0x000f220000300800 */
[----:B--2---:R-:W-:Y:S02]  /*2b870*/  IMAD.MOV.U32 R83, RZ, RZ, R53 ;  /* 0x000000ffff537224 */ /* 0x004fe400078e0035 */
[----:B------:R-:W-:Y:S01]  /*2b880*/  IMAD.MOV.U32 R82, RZ, RZ, R91 ;  /* 0x000000ffff527224 */ /* 0x000fe200078e005b */
[----:B------:R-:W2:Y:S04]  /*2b890*/  LDL.LU R53, [R1+0x9d0] ;  /* 0x0009d00001357983 */ /* 0x000ea80000300800 */
[----:B------:R-:W2:Y:S04]  /*2b8a0*/  LDL.LU R91, [R1+0x191c] ;  /* 0x00191c00015b7983 */ /* 0x000ea80000300800 */
[----:B------:R-:W-:Y:S04]  /*2b8b0*/  STL.64 [R1+0x930], R44 ;  /* 0x0009302c01007387 */ /* 0x000fe80000100a00 */
[----:B------:R0:W-:Y:S01]  /*2b8c0*/  STL.64 [R1+0x29c8], R44 ;  /* 0x0029c82c01007387 */ /* 0x0001e20000100a00 */
[----:B------:R-:W-:-:S02]  /*2b8d0*/  IMAD.MOV.U32 R2, RZ, RZ, R6 ;  /* 0x000000ffff027224 */ /* 0x000fc400078e0006 */
[----:B------:R-:W-:-:S03]  /*2b8e0*/  IMAD.MOV.U32 R27, RZ, RZ, R4 ;  /* 0x000000ffff1b7224 */ /* 0x000fc600078e0004 */
[----:B------:R0:W-:Y:S04]  /*2b8f0*/  STL.64 [R1+0x960], R2 ;  /* 0x0009600201007387 */ /* 0x0001e80000100a00 */
[----:B------:R-:W-:Y:S04]  /*2b900*/  STL.64 [R1+0x950], R20 ;  /* 0x0009501401007387 */ /* 0x000fe80000100a00 */
[----:B------:R0:W-:Y:S04]  /*2b910*/  STL.64 [R1+0x29d0], R20 ;  /* 0x0029d01401007387 */ /* 0x0001e80000100a00 */
[----:B------:R-:W-:Y:S04]  /*2b920*/  STL.64 [R1+0x958], R82 ;  /* 0x0009585201007387 */ /* 0x000fe80000100a00 */
[----:B------:R0:W-:Y:S01]  /*2b930*/  STL.64 [R1+0x29d8], R82 ;  /* 0x0029d85201007387 */ /* 0x0001e20000100a00 */
[----:B------:R-:W-:-:S03]  /*2b940*/  IMAD.MOV.U32 R26, RZ, RZ, R61 ;  /* 0x000000ffff1a7224 */ /* 0x000fc600078e003d */
[----:B------:R-:W2:Y:S01]  /*2b950*/  LDL.LU R4, [R1+0x9d8] ;  /* 0x0009d80001047983 */ /* 0x000ea20000300800 */
[----:B------:R-:W-:-:S03]  /*2b960*/  IMAD.MOV.U32 R37, RZ, RZ, R60 ;  /* 0x000000ffff257224 */ /* 0x000fc600078e003c */
[----:B------:R-:W2:Y:S01]  /*2b970*/  LDL.LU R61, [R1+0x1920] ;  /* 0x00192000013d7983 */ /* 0x000ea20000300800 */
[----:B------:R-:W-:-:S03]  /*2b980*/  IMAD.MOV.U32 R36, RZ, RZ, R59 ;  /* 0x000000ffff247224 */ /* 0x000fc600078e003b */
[----:B------:R-:W1:Y:S01]  /*2b990*/  LDL.LU R60, [R1+0x9e0] ;  /* 0x0009e000013c7983 */ /* 0x000e620000300800 */
        /* <DEDUP_REMOVED lines=18> */
[----:B------:R-:W-:Y:S01]  /*2bac0*/  IMAD.MOV.U32 R34, RZ, RZ, R65 ;  /* 0x000000ffff227224 */ /* 0x000fe200078e0041 */
[----:B------:R-:W3:Y:S04]  /*2bad0*/  LDL.LU R7, [R1+0xa10] ;  /* 0x000a100001077983 */ /* 0x000ee80000300800 */
[----:B------:R-:W3:Y:S01]  /*2bae0*/  LDL.LU R65, [R1+0x18f0] ;  /* 0x0018f00001417983 */ /* 0x000ee20000300800 */
[----:B----4-:R-:W-:Y:S02]  /*2baf0*/  IMAD.MOV.U32 R23, RZ, RZ, R5 ;  /* 0x000000ffff177224 */ /* 0x010fe400078e0005 */
[----:B------:R-:W-:Y:S01]  /*2bb00*/  IMAD.MOV.U32 R22, RZ, RZ, R64 ;  /* 0x000000ffff167224 */ /* 0x000fe200078e0040 */
        /* <DEDUP_REMOVED lines=17> */
[----:B------:R-:W-:Y:S01]  /*2bc20*/  STL.64 [R1+0x2a28], R18 ;  /* 0x002a281201007387 */ /* 0x000fe20000100a00 */
[----:B------:R-:W-:-:S02]  /*2bc30*/  IMAD.MOV.U32 R81, RZ, RZ, R4 ;  /* 0x000000ffff517224 */ /* 0x000fc400078e0004 */
[----:B------:R-:W-:Y:S01]  /*2bc40*/  IMAD.MOV.U32 R80, RZ, RZ, R61 ;  /* 0x000000ffff507224 */ /* 0x000fe200078e003d */
[----:B------:R-:W2:Y:S01]  /*2bc50*/  LDL.LU R4, [R1+0xa30] ;  /* 0x000a300001047983 */ /* 0x000ea20000300800 */
[----:B-1----:R-:W-:-:S03]  /*2bc60*/  IMAD.MOV.U32 R31, RZ, RZ, R60 ;  /* 0x000000ffff1f7224 */ /* 0x002fc600078e003c */
        /* <DEDUP_REMOVED lines=24> */
[----:B----4-:R-:W-:-:S03]  /*2bdf0*/  IMAD.MOV.U32 R25, RZ, RZ, R5 ;  /* 0x000000ffff197224 */ /* 0x010fc600078e0005 */
[----:B------:R-:W4:Y:S01]  /*2be00*/  LDL.LU R5, [R1+0xa70] ;  /* 0x000a700001057983 */ /* 0x000f220000300800 */
[----:B------:R-:W-:-:S03]  /*2be10*/  IMAD.MOV.U32 R24, RZ, RZ, R64 ;  /* 0x000000ffff187224 */ /* 0x000fc600078e0040 */
[----:B------:R-:W4:Y:S01]  /*2be20*/  LDL.LU R64, [R1+0x18d4] ;  /* 0x0018d40001407983 */ /* 0x000f220000300800 */
[----:B------:R-:W-:Y:S02]  /*2be30*/  IMAD.MOV.U32 R39, RZ, RZ, R62 ;  /* 0x000000ffff277224 */ /* 0x000fe400078e003e */
[----:B------:R-:W-:Y:S01]  /*2be40*/  IMAD.MOV.U32 R38, RZ, RZ, R63 ;  /* 0x000000ffff267224 */ /* 0x000fe200078e003f */
[----:B------:R-:W4:Y:S04]  /*2be50*/  LDL.LU R62, [R1+0xa90] ;  /* 0x000a9000013e7983 */ /* 0x000f280000300800 */
[----:B------:R-:W4:Y:S01]  /*2be60*/  LDL.LU R63, [R1+0x1748] ;  /* 0x00174800013f7983 */ /* 0x000f220000300800 */
[----:B--2---:R-:W-:Y:S02]  /*2be70*/  IMAD.MOV.U32 R43, RZ, RZ, R53 ;  /* 0x000000ffff2b7224 */ /* 0x004fe400078e0035 */
[----:B------:R-:W-:Y:S01]  /*2be80*/  IMAD.MOV.U32 R42, RZ, RZ, R91 ;  /* 0x000000ffff2a7224 */ /* 0x000fe200078e005b */
[----:B------:R-:W2:Y:S04]  /*2be90*/  LDL.LU R53, [R1+0xa98] ;  /* 0x000a980001357983 */ /* 0x000ea80000300800 */
        /* <DEDUP_REMOVED lines=8> */
[----:B------:R-:W-:Y:S01]  /*2bf20*/  STL.64 [R1+0x2a78], R42 ;  /* 0x002a782a01007387 */ /* 0x000fe20000100a00 */
[----:B------:R-:W-:-:S03]  /*2bf30*/  IMAD.MOV.U32 R45, RZ, RZ, R55 ;  /* 0x000000ffff2d7224 */ /* 0x000fc600078e0037 */
[----:B------:R-:W2:Y:S01]  /*2bf40*/  LDL.LU R55, [R1+0xaa0] ;  /* 0x000aa00001377983 */ /* 0x000ea20000300800 */
[----:B------:R-:W-:Y:S02]  /*2bf50*/  IMAD.MOV.U32 R2, RZ, RZ, R57 ;  /* 0x000000ffff027224 */ /* 0x000fe400078e0039 */
[----:B------:R-:W-:Y:S02]  /*2bf60*/  IMAD.MOV.U32 R3, RZ, RZ, R58 ;  /* 0x000000ffff037224 */ /* 0x000fe400078e003a */
[----:B---3--:R-:W-:-:S03]  /*2bf70*/  IMAD.MOV.U32 R44, RZ, RZ, R52 ;  /* 0x000000ffff2c7224 */ /* 0x008fc600078e0034 */
[----:B------:R3:W-:Y:S04]  /*2bf80*/  STL.64 [R1+0xa58], R2 ;  /* 0x000a580201007387 */ /* 0x0007e80000100a00 */
[----:B------:R-:W3:Y:S01]  /*2bf90*/  LDL.LU R52, [R1+0x1750] ;  /* 0x0017500001347983 */ /* 0x000ee20000300800 */
[----:B------:R-:W-:Y:S02]  /*2bfa0*/  IMAD.MOV.U32 R79, RZ, RZ, R4 ;  /* 0x000000ffff4f7224 */ /* 0x000fe400078e0004 */
[----:B------:R-:W-:Y:S01]  /*2bfb0*/  IMAD.MOV.U32 R78, RZ, RZ, R61 ;  /* 0x000000ffff4e7224 */ /* 0x000fe200078e003d */
[----:B------:R-:W3:Y:S01]  /*2bfc0*/  LDL.LU R4, [R1+0xaa8] ;  /* 0x000aa80001047983 */ /* 0x000ee20000300800 */
[----:B------:R-:W-:-:S03]  /*2bfd0*/  IMAD.MOV.U32 R17, RZ, RZ, R60 ;  /* 0x000000ffff117224 */ /* 0x000fc600078e003c */
[----:B------:R-:W3:Y:S01]  /*2bfe0*/  LDL.LU R61, [R1+0x1754] ;  /* 0x00175400013d7983 */ /* 0x000ee20000300800 */
[----:B------:R-:W-:-:S03]  /*2bff0*/  IMAD.MOV.U32 R16, RZ, RZ, R59 ;  /* 0x000000ffff107224 */ /* 0x000fc600078e003b */
[----:B------:R-:W0:Y:S04]  /*2c000*/  LDL.LU R60, [R1+0xab0] ;  /* 0x000ab000013c7983 */ /* 0x000e280000300800 */
[----:B------:R-:W3:Y:S04]  /*2c010*/  LDL.LU R59, [R1+0x1758] ;  /* 0x00175800013b7983 */ /* 0x000ee80000300800 */
[----:B------:R-:W3:Y:S04]  /*2c020*/  LDL.LU R58, [R1+0xad0] ;  /* 0x000ad000013a7983 */ /* 0x000ee80000300800 */
[----:B------:R-:W3:Y:S04]  /*2c030*/  LDL.LU R57, [R1+0x171c] ;  /* 0x00171c0001397983 */ /* 0x000ee80000300800 */
[----:B------:R-:W-:Y:S04]  /*2c040*/  STL.64 [R1+0xa30], R78 ;  /* 0x000a304e01007387 */ /* 0x000fe80000100a00 */
[----:B------:R0:W-:Y:S01]  /*2c050*/  STL.64 [R1+0x2a80], R78 ;  /* 0x002a804e01007387 */ /* 0x0001e20000100a00 */
[----:B------:R-:W-:-:S02]  /*2c060*/  IMAD.MOV.U32 R20, RZ, RZ, R65 ;  /* 0x000000ffff147224 */ /* 0x000fc400078e0041 */
[----:B------:R-:W-:Y:S01]  /*2c070*/  IMAD.MOV.U32 R21, RZ, RZ, R7 ;  /* 0x000000ffff157224 */ /* 0x000fe200078e0007 */
[----:B------:R-:W-:Y:S04]  /*2c080*/  STL.64 [R1+0xa50], R16 ;  /* 0x000a501001007387 */ /* 0x000fe80000100a00 */
[----:B------:R0:W-:Y:S04]  /*2c090*/  STL.64 [R1+0x2a88], R16 ;  /* 0x002a881001007387 */ /* 0x0001e80000100a00 */
[----:B------:R-:W-:Y:S04]  /*2c0a0*/  STL.64 [R1+0xa60], R44 ;  /* 0x000a602c01007387 */ /* 0x000fe80000100a00 */
[----:B------:R0:W-:Y:S04]  /*2c0b0*/  STL.64 [R1+0x2a90], R44 ;  /* 0x002a902c01007387 */ /* 0x0001e80000100a00 */
[----:B------:R-:W-:Y:S04]  /*2c0c0*/  STL.64 [R1+0xa68], R20 ;  /* 0x000a681401007387 */ /* 0x000fe80000100a00 */
[----:B------:R0:W-:Y:S01]  /*2c0d0*/  STL.64 [R1+0x2aa8], R20 ;  /* 0x002aa81401007387 */ /* 0x0001e20000100a00 */
[----:B----4-:R-:W-:-:S02]  /*2c0e0*/  IMAD.MOV.U32 R82, RZ, RZ, R64 ;  /* 0x000000ffff527224 */ /* 0x010fc400078e0040 */
[----:B------:R-:W-:Y:S02]  /*2c0f0*/  IMAD.MOV.U32 R83, RZ, RZ, R5 ;  /* 0x000000ffff537224 */ /* 0x000fe400078e0005 */
[----:B------:R-:W-:Y:S02]  /*2c100*/  IMAD.MOV.U32 R26, RZ, RZ, R63 ;  /* 0x000000ffff1a7224 */ /* 0x000fe400078e003f */
[----:B------:R-:W-:Y:S02]  /*2c110*/  IMAD.MOV.U32 R27, RZ, RZ, R62 ;  /* 0x000000ffff1b7224 */ /* 0x000fe400078e003e */
[----:B--2---:R-:W-:Y:S02]  /*2c120*/  IMAD.MOV.U32 R37, RZ, RZ, R53 ;  /* 0x000000ffff257224 */ /* 0x004fe400078e0035 */
[----:B------:R-:W-:Y:S01]  /*2c130*/  IMAD.MOV.U32 R36, RZ, RZ, R91 ;  /* 0x000000ffff247224 */ /* 0x000fe200078e005b */
[----:B------:R-:W2:Y:S04]  /*2c140*/  LDL.LU R53, [R1+0xad8] ;  /* 0x000ad80001357983 */ /* 0x000ea80000300800 */
        /* <DEDUP_REMOVED lines=8> */
[----:B------:R0:W-:Y:S04]  /*2c1d0*/  STL.64 [R1+0x2ab0], R82 ;  /* 0x002ab05201007387 */ /* 0x0001e80000100a00 */
[----:B------:R-:W-:Y:S04]  /*2c1e0*/  STL.64 [R1+0xa90], R26 ;  /* 0x000a901a01007387 */ /* 0x000fe80000100a00 */
[----:B------:R0:W-:Y:S01]  /*2c1f0*/  STL.64 [R1+0x2ab8], R26 ;  /* 0x002ab81a01007387 */ /* 0x0001e20000100a00 */
[----:B------:R-:W-:-:S03]  /*2c200*/  IMAD.MOV.U32 R41, RZ, RZ, R55 ;  /* 0x000000ffff297224 */ /* 0x000fc600078e0037 */
[----:B------:R-:W1:Y:S01]  /*2c210*/  LDL.LU R55, [R1+0xb10] ;  /* 0x000b100001377983 */ /* 0x000e620000300800 */
[----:B---3--:R-:W-:-:S03]  /*2c220*/  IMAD.MOV.U32 R40, RZ, RZ, R52 ;  /* 0x000000ffff287224 */ /* 0x008fc600078e0034 */
[----:B------:R-:W3:Y:S04]  /*2c230*/  LDL.LU R52, [R1+0x11c4] ;  /* 0x0011c40001347983 */ /* 0x000ee80000300800 */
[----:B------:R-:W-:Y:S04]  /*2c240*/  STL.64 [R1+0xa98], R36 ;  /* 0x000a982401007387 */ /* 0x000fe80000100a00 */
[----:B------:R0:W-:Y:S04]  /*2c250*/  STL.64 [R1+0x2ac0], R36 ;  /* 0x002ac02401007387 */ /* 0x0001e80000100a00 */
[----:B------:R-:W-:Y:S01]  /*2c260*/  STL.64 [R1+0xaa0], R40 ;  /* 0x000aa02801007387 */ /* 0x000fe20000100a00 */
[----:B------:R-:W-:-:S03]  /*2c270*/  IMAD.MOV.U32 R29, RZ, RZ, R4 ;  /* 0x000000ffff1d7224 */ /* 0x000fc600078e0004 */
[----:B------:R1:W-:Y:S01]  /*2c280*/  STL.64 [R1+0x2ac8], R40 ;  /* 0x002ac82801007387 */ /* 0x0003e20000100a00 */
[----:B------:R-:W-:-:S03]  /*2c290*/  IMAD.MOV.U32 R28, RZ, RZ, R61 ;  /* 0x000000ffff1c7224 */ /* 0x000fc600078e003d */
[----:B------:R-:W3:Y:S01]  /*2c2a0*/  LDL.LU R4, [R1+0xb18] ;  /* 0x000b180001047983 */ /* 0x000ee20000300800 */
[----:B0-----:R-:W-:-:S03]  /*2c2b0*/  IMAD.MOV.U32 R35, RZ, RZ, R60 ;  /* 0x000000ffff237224 */ /* 0x001fc600078e003c */
[----:B------:R-:W3:Y:S01]  /*2c2c0*/  LDL.LU R61, [R1+0x11c8] ;  /* 0x0011c800013d7983 */ /* 0x000ee20000300800 */
[----:B------:R-:W-:-:S03]  /*2c2d0*/  IMAD.MOV.U32 R34, RZ, RZ, R59 ;  /* 0x000000ffff227224 */ /* 0x000fc600078e003b */
[----:B------:R-:W3:Y:S01]  /*2c2e0*/  LDL.LU R60, [R1+0xb20] ;  /* 0x000b2000013c7983 */ /* 0x000ee20000300800 */
[----:B------:R-:W-:-:S03]  /*2c2f0*/  IMAD.MOV.U32 R15, RZ, RZ, R58 ;  /* 0x000000ffff0f7224 */ /* 0x000fc600078e003a */
[----:B------:R-:W3:Y:S01]  /*2c300*/  LDL.LU R59, [R1+0x11cc] ;  /* 0x0011cc00013b7983 */ /* 0x000ee20000300800 */
[----:B------:R-:W-:-:S03]  /*2c310*/  IMAD.MOV.U32 R14, RZ, RZ, R57 ;  /* 0x000000ffff0e7224 */ /* 0x000fc600078e0039 */
[----:B------:R-:W3:Y:S04]  /*2c320*/  LDL.LU R58, [R1+0xb28] ;  /* 0x000b2800013a7983 */ /* 0x000ee80000300800 */
[----:B------:R-:W3:Y:S04]  /*2c330*/  LDL.LU R57, [R1+0x16fc] ;  /* 0x0016fc0001397983 */ /* 0x000ee80000300800 */
[----:B------:R-:W-:Y:S04]  /*2c340*/  STL.64 [R1+0xaa8], R28 ;  /* 0x000aa81c01007387 */ /* 0x000fe80000100a00 */
[----:B------:R0:W-:Y:S04]  /*2c350*/  STL.64 [R1+0x2ad0], R28 ;  /* 0x002ad01c01007387 */ /* 0x0001e80000100a00 */
[----:B------:R-:W-:Y:S04]  /*2c360*/  STL.64 [R1+0xab0], R34 ;  /* 0x000ab02201007387 */ /* 0x000fe80000100a00 */
[----:B------:R0:W-:Y:S01]  /*2c370*/  STL.64 [R1+0x2ad8], R34 ;  /* 0x002ad82201007387 */ /* 0x0001e20000100a00 */
[----:B--2---:R-:W-:-:S02]  /*2c380*/  IMAD.MOV.U32 R77, RZ, RZ, R53 ;  /* 0x000000ffff4d7224 */ /* 0x004fc400078e0035 */
[----:B----4-:R-:W-:Y:S01]  /*2c390*/  IMAD.MOV.U32 R76, RZ, RZ, R91 ;  /* 0x000000ffff4c7224 */ /* 0x010fe200078e005b */
[----:B------:R-:W2:Y:S04]  /*2c3a0*/  LDL.LU R53, [R1+0xb30] ;  /* 0x000b300001357983 */ /* 0x000ea80000300800 */
[----:B------:R-:W4:Y:S01]  /*2c3b0*/  LDL.LU R91, [R1+0x1700] ;  /* 0x00170000015b7983 */ /* 0x000f220000300800 */
[----:B------:R-:W-:Y:S02]  /*2c3c0*/  IMAD.MOV.U32 R22, RZ, RZ, R65 ;  /* 0x000000ffff167224 */ /* 0x000fe400078e0041 */
[----:B------:R-:W-:Y:S01]  /*2c3d0*/  IMAD.MOV.U32 R23, RZ, RZ, R7 ;  /* 0x000000ffff177224 */ /* 0x000fe200078e0007 */
        /* <DEDUP_REMOVED lines=10> */
[----:B-1----:R-:W-:-:S03]  /*2c480*/  IMAD.MOV.U32 R81, RZ, RZ, R55 ;  /* 0x000000ffff517224 */ /* 0x002fc600078e0037 */
[----:B------:R-:W4:Y:S01]  /*2c490*/  LDL.LU R55, [R1+0xb50] ;  /* 0x000b500001377983 */ /* 0x000f220000300800 */
[----:B---3--:R-:W-:-:S03]  /*2c4a0*/  IMAD.MOV.U32 R80, RZ, RZ, R52 ;  /* 0x000000ffff507224 */ /* 0x008fc600078e0034 */
[----:B------:R-:W3:Y:S04]  /*2c4b0*/  LDL.LU R52, [R1+0x1198] ;  /* 0x0011980001347983 */ /* 0x000ee80000300800 */
[----:B------:R-:W3:Y:S04]  /*2c4c0*/  LDL.LU R7, [R1+0xb58] ;  /* 0x000b580001077983 */ /* 0x000ee80000300800 */
[----:B------:R-:W3:Y:S01]  /*2c4d0*/  LDL.LU R65, [R1+0x119c] ;  /* 0x00119c0001417983 */ /* 0x000ee20000300800 */
[----:B------:R-:W-:Y:S02]  /*2c4e0*/  IMAD.MOV.U32 R18, RZ, RZ, R63 ;  /* 0x000000ffff127224 */ /* 0x000fe400078e003f */
[----:B------:R-:W-:Y:S01]  /*2c4f0*/  IMAD.MOV.U32 R19, RZ, RZ, R62 ;  /* 0x000000ffff137224 */ /* 0x000fe200078e003e */
[----:B------:R-:W3:Y:S04]  /*2c500*/  LDL.LU R5, [R1+0xb60] ;  /* 0x000b600001057983 */ /* 0x000ee80000300800 */
[----:B------:R-:W3:Y:S01]  /*2c510*/  LDL.LU R64, [R1+0x11a0] ;  /* 0x0011a00001407983 */ /* 0x000ee20000300800 */
[----:B------:R-:W-:-:S02]  /*2c520*/  IMAD.MOV.U32 R30, RZ, RZ, R61 ;  /* 0x000000ffff1e7224 */ /* 0x000fc400078e003d */
[----:B------:R-:W-:Y:S01]  /*2c530*/  IMAD.MOV.U32 R31, RZ, RZ, R4 ;  /* 0x000000ffff1f7224 */ /* 0x000fe200078e0004 */
[----:B------:R-:W-:Y:S04]  /*2c540*/  STL.64 [R1+0xaf0], R18 ;  /* 0x000af01201007387 */ /* 0x000fe80000100a00 */
[----:B------:R1:W-:Y:S04]  /*2c550*/  STL.64 [R1+0x2b18], R18 ;  /* 0x002b181201007387 */ /* 0x0003e80000100a00 */
[----:B------:R-:W3:Y:S01]  /*2c560*/  LDL.LU R62, [R1+0xb68] ;  /* 0x000b6800013e7983 */ /* 0x000ee20000300800 */
[----:B------:R-:W-:-:S02]  /*2c570*/  IMAD.MOV.U32 R32, RZ, RZ, R59 ;  /* 0x000000ffff207224 */ /* 0x000fc400078e003b */
[----:B------:R-:W-:Y:S01]  /*2c580*/  IMAD.MOV.U32 R33, RZ, RZ, R60 ;  /* 0x000000ffff217224 */ /* 0x000fe200078e003c */
        /* <DEDUP_REMOVED lines=22> */
[----:B------:R-:W-:Y:S01]  /*2c6f0*/  STL.64 [R1+0x2b50], R46 ;  /* 0x002b502e01007387 */ /* 0x000fe20000100a00 */
[----:B------:R-:W-:-:S03]  /*2c700*/  IMAD.MOV.U32 R13, RZ, RZ, R55 ;  /* 0x000000ffff0d7224 */ /* 0x000fc600078e0037 */
[----:B------:R-:W4:Y:S01]  /*2c710*/  LDL.LU R55, [R1+0xbb0] ;  /* 0x000bb00001377983 */ /* 0x000f220000300800 */
[----:B---3--:R-:W-:Y:S02]  /*2c720*/  IMAD.MOV.U32 R12, RZ, RZ, R52 ;  /* 0x000000ffff0c7224 */ /* 0x008fe400078e0034 */
[----:B------:R-:W-:Y:S01]  /*2c730*/  IMAD.MOV.U32 R49, RZ, RZ, R7 ;  /* 0x000000ffff317224 */ /* 0x000fe200078e0007 */
[----:B------:R-:W3:Y:S01]  /*2c740*/  LDL.LU R52, [R1+0x117c] ;  /* 0x00117c0001347983 */ /* 0x000ee20000300800 */
[----:B------:R-:W-:-:S03]  /*2c750*/  IMAD.MOV.U32 R48, RZ, RZ, R65 ;  /* 0x000000ffff307224 */ /* 0x000fc600078e0041 */
[----:B------:R-:W-:Y:S04]  /*2c760*/  STL.64 [R1+0xb30], R74 ;  /* 0x000b304a01007387 */ /* 0x000fe80000100a00 */
[----:B------:R-:W-:Y:S04]  /*2c770*/  STL.64 [R1+0x2b58], R74 ;  /* 0x002b584a01007387 */ /* 0x000fe80000100a00 */
[----:B------:R-:W-:Y:S04]  /*2c780*/  STL.64 [R1+0xb50], R12 ;  /* 0x000b500c01007387 */ /* 0x000fe80000100a00 */
[----:B------:R-:W-:Y:S04]  /*2c790*/  STL.64 [R1+0x2b60], R12 ;  /* 0x002b600c01007387 */ /* 0x000fe80000100a00 */
[----:B------:R-:W-:Y:S04]  /*2c7a0*/  STL.64 [R1+0xb58], R48 ;  /* 0x000b583001007387 */ /* 0x000fe80000100a00 */
[----:B------:R-:W-:Y:S04]  /*2c7b0*/  STL.64 [R1+0x2b68], R48 ;  /* 0x002b683001007387 */ /* 0x000fe80000100a00 */
[----:B------:R-:W3:Y:S04]  /*2c7c0*/  LDL.LU R7, [R1+0xbd0] ;  /* 0x000bd00001077983 */ /* 0x000ee80000300800 */
[----:B------:R-:W3:Y:S01]  /*2c7d0*/  LDL.LU R65, [R1+0x1140] ;  /* 0x0011400001417983 */ /* 0x000ee20000300800 */
[----:B------:R-:W-:-:S02]  /*2c7e0*/  IMAD.MOV.U32 R24, RZ, RZ, R64 ;  /* 0x000000ffff187224 */ /* 0x000fc400078e0040 */
[----:B------:R-:W-:Y:S02]  /*2c7f0*/  IMAD.MOV.U32 R25, RZ, RZ, R5 ;  /* 0x000000ffff197224 */ /* 0x000fe400078e0005 */
[----:B------:R-:W-:Y:S01]  /*2c800*/  IMAD.MOV.U32 R39, RZ, RZ, R62 ;  /* 0x000000ffff277224 */ /* 0x000fe200078e003e */
[----:B------:R-:W3:Y:S04]  /*2c810*/  LDL.LU R5, [R1+0xbd8] ;  /* 0x000bd80001057983 */ /* 0x000ee80000300800 */
[----:B------:R-:W3:Y:S01]  /*2c820*/  LDL.LU R64, [R1+0x1144] ;  /* 0x0011440001407983 */ /* 0x000ee20000300800 */
[----:B------:R-:W-:-:S03]  /*2c830*/  IMAD.MOV.U32 R38, RZ, RZ, R63 ;  /* 0x000000ffff267224 */ /* 0x000fc600078e003f */
[----:B------:R-:W3:Y:S04]  /*2c840*/  LDL.LU R62, [R1+0xbe0] ;  /* 0x000be000013e7983 */ /* 0x000ee80000300800 */
[----:B------:R-:W3:Y:S04]  /*2c850*/  LDL.LU R63, [R1+0x1148] ;  /* 0x00114800013f7983 */ /* 0x000ee80000300800 */
[----:B------:R-:W-:Y:S04]  /*2c860*/  STL.64 [R1+0xb60], R24 ;  /* 0x000b601801007387 */ /* 0x000fe80000100a00 */
[----:B------:R-:W-:Y:S01]  /*2c870*/  STL.64 [R1+0x2b70], R24 ;  /* 0x002b701801007387 */ /* 0x000fe20000100a00 */
[----:B--2---:R-:W-:-:S02]  /*2c880*/  IMAD.MOV.U32 R43, RZ, RZ, R53 ;  /* 0x000000ffff2b7224 */ /* 0x004fc400078e0035 */
[----:B----4-:R-:W-:Y:S01]  /*2c890*/  IMAD.MOV.U32 R42, RZ, RZ, R91 ;  /* 0x000000ffff2a7224 */ /* 0x010fe200078e005b */
[----:B------:R-:W2:Y:S04]  /*2c8a0*/  LDL.LU R53, [R1+0xbe8] ;  /* 0x000be80001357983 */ /* 0x000ea80000300800 */
[----:B------:R-:W4:Y:S01]  /*2c8b0*/  LDL.LU R91, [R1+0x114c] ;  /* 0x00114c00015b7983 */ /* 0x000f220000300800 */
[----:B------:R-:W-:-:S03]  /*2c8c0*/  IMAD.MOV.U32 R2, RZ, RZ, R6 ;  /* 0x000000ffff027224 */ /* 0x000fc600078e0006 */
[----:B------:R-:W-:Y:S01]  /*2c8d0*/  STL.64 [R1+0xb68], R38 ;  /* 0x000b682601007387 */ /* 0x000fe20000100a00 */
[----:B------:R-:W-:Y:S02]  /*2c8e0*/  IMAD.MOV.U32 R78, RZ, RZ, R61 ;  /* 0x000000ffff4e7224 */ /* 0x000fe400078e003d */
[----:B------:R-:W-:Y:S01]  /*2c8f0*/  IMAD.MOV.U32 R79, RZ, RZ, R4 ;  /* 0x000000ffff4f7224 */ /* 0x000fe200078e0004 */
[----:B------:R-:W-:Y:S04]  /*2c900*/  STL.64 [R1+0x2b80], R38 ;  /* 0x002b802601007387 */ /* 0x000fe80000100a00 */
[----:B------:R0:W-:Y:S04]  /*2c910*/  STL.64 [R1+0xb90], R2 ;  /* 0x000b900201007387 */ /* 0x0001e80000100a00 */
[----:B------:R-:W-:Y:S04]  /*2c920*/  STL.64 [R1+0xb70], R42 ;  /* 0x000b702a01007387 */ /* 0x000fe80000100a00 */
[----:B------:R0:W-:Y:S04]  /*2c930*/  STL.64 [R1+0x2b90], R42 ;  /* 0x002b902a01007387 */ /* 0x0001e80000100a00 */
[----:B------:R-:W-:Y:S04]  /*2c940*/  STL.64 [R1+0xb98], R78 ;  /* 0x000b984e01007387 */ /* 0x000fe80000100a00 */
[----:B------:R-:W-:Y:S04]  /*2c950*/  STL.64 [R1+0x2b98], R78 ;  /* 0x002b984e01007387 */ /* 0x000fe80000100a00 */
[----:B------:R-:W4:Y:S04]  /*2c960*/  LDL.LU R4, [R1+0xbf0] ;  /* 0x000bf00001047983 */ /* 0x000f280000300800 */
[----:B------:R-:W4:Y:S01]  /*2c970*/  LDL.LU R61, [R1+0x1150] ;  /* 0x00115000013d7983 */ /* 0x000f220000300800 */
[----:B------:R-:W-:-:S02]  /*2c980*/  IMAD.MOV.U32 R17, RZ, RZ, R60 ;  /* 0x000000ffff117224 */ /* 0x000fc400078e003c */
[----:B------:R-:W-:Y:S01]  /*2c990*/  IMAD.MOV.U32 R16, RZ, RZ, R59 ;  /* 0x000000ffff107224 */ /* 0x000fe200078e003b */
[----:B------:R-:W4:Y:S04]  /*2c9a0*/  LDL.LU R60, [R1+0xc10] ;  /* 0x000c1000013c7983 */ /* 0x000f280000300800 */
[----:B------:R-:W4:Y:S01]  /*2c9b0*/  LDL.LU R59, [R1+0x1114] ;  /* 0x00111400013b7983 */ /* 0x000f220000300800 */
[----:B------:R-:W-:Y:S02]  /*2c9c0*/  IMAD.MOV.U32 R45, RZ, RZ, R58 ;  /* 0x000000ffff2d7224 */ /* 0x000fe400078e003a */
[----:B------:R-:W-:Y:S01]  /*2c9d0*/  IMAD.MOV.U32 R44, RZ, RZ, R57 ;  /* 0x000000ffff2c7224 */ /* 0x000fe200078e0039 */
[----:B------:R-:W0:Y:S04]  /*2c9e0*/  LDL.LU R58, [R1+0xc18] ;  /* 0x000c1800013a7983 */ /* 0x000e280000300800 */
[----:B------:R-:W4:Y:S01]  /*2c9f0*/  LDL.LU R57, [R1+0x1118] ;  /* 0x0011180001397983 */ /* 0x000f220000300800 */
[----:B------:R-:W-:-:S03]  /*2ca00*/  IMAD.MOV.U32 R73, RZ, RZ, R55 ;  /* 0x000000ffff497224 */ /* 0x000fc600078e0037 */
[----:B------:R-:W4:Y:S01]  /*2ca10*/  LDL.LU R55, [R1+0xc20] ;  /* 0x000c200001377983 */ /* 0x000f220000300800 */
[----:B---3--:R-:W-:-:S03]  /*2ca20*/  IMAD.MOV.U32 R72, RZ, RZ, R52 ;  /* 0x000000ffff487224 */ /* 0x008fc600078e0034 */
[----:B------:R-:W3:Y:S04]  /*2ca30*/  LDL.LU R52, [R1+0x111c] ;  /* 0x00111c0001347983 */ /* 0x000ee80000300800 */
[----:B------:R-:W-:Y:S04]  /*2ca40*/  STL.64 [R1+0xba0], R16 ;  /* 0x000ba01001007387 */ /* 0x000fe80000100a00 */
[----:B------:R-:W-:Y:S04]  /*2ca50*/  STL.64 [R1+0x2ba0], R16 ;  /* 0x002ba01001007387 */ /* 0x000fe80000100a00 */
[----:B------:R-:W-:Y:S01]  /*2ca60*/  STL.64 [R1+0xba8], R44 ;  /* 0x000ba82c01007387 */ /* 0x000fe20000100a00 */
[----:B------:R-:W-:-:S03]  /*2ca70*/  IMAD.MOV.U32 R11, RZ, RZ, R7 ;  /* 0x000000ffff0b7224 */ /* 0x000fc600078e0007 */
[----:B------:R-:W-:Y:S01]  /*2ca80*/  STL.64 [R1+0x2ba8], R44 ;  /* 0x002ba82c01007387 */ /* 0x000fe20000100a00 */
[----:B------:R-:W-:-:S03]  /*2ca90*/  IMAD.MOV.U32 R10, RZ, RZ, R65 ;  /* 0x000000ffff0a7224 */ /* 0x000fc600078e0041 */
[----:B------:R-:W-:Y:S04]  /*2caa0*/  STL.64 [R1+0xbb0], R72 ;  /* 0x000bb04801007387 */ /* 0x000fe80000100a00 */
[----:B------:R-:W-:Y:S04]  /*2cab0*/  STL.64 [R1+0x2bb0], R72 ;  /* 0x002bb04801007387 */ /* 0x000fe80000100a00 */
[----:B------:R-:W-:Y:S04]  /*2cac0*/  STL.64 [R1+0xbd0], R10 ;  /* 0x000bd00a01007387 */ /* 0x000fe80000100a00 */
[----:B------:R-:W-:Y:S04]  /*2cad0*/  STL.64 [R1+0x2bc0], R10 ;  /* 0x002bc00a01007387 */ /* 0x000fe80000100a00 */
        /* <DEDUP_REMOVED lines=9> */
[----:B------:R-:W3:Y:S01]  /*2cb70*/  LDL.LU R63, [R1+0x10e8] ;  /* 0x0010e800013f7983 */ /* 0x000ee20000300800 */
[----:B--2---:R-:W-:Y:S02]  /*2cb80*/  IMAD.MOV.U32 R27, RZ, RZ, R53 ;  /* 0x000000ffff1b7224 */ /* 0x004fe400078e0035 */
[----:B----4-:R-:W-:Y:S01]  /*2cb90*/  IMAD.MOV.U32 R26, RZ, RZ, R91 ;  /* 0x000000ffff1a7224 */ /* 0x010fe200078e005b */
[----:B------:R-:W2:Y:S04]  /*2cba0*/  LDL.LU R53, [R1+0xc58] ;  /* 0x000c580001357983 */ /* 0x000ea80000300800 */
[----:B------:R-:W4:Y:S04]  /*2cbb0*/  LDL.LU R91, [R1+0x10ec] ;  /* 0x0010ec00015b7983 */ /* 0x000f280000300800 */
[----:B------:R-:W-:Y:S04]  /*2cbc0*/  STL.64 [R1+0xbd8], R20 ;  /* 0x000bd81401007387 */ /* 0x000fe80000100a00 */
[----:B------:R-:W-:Y:S04]  /*2cbd0*/  STL.64 [R1+0x2bd0], R20 ;  /* 0x002bd01401007387 */ /* 0x000fe80000100a00 */
        /* <DEDUP_REMOVED lines=8> */
[----:B------:R-:W-:-:S03]  /*2cc60*/  IMAD.MOV.U32 R40, RZ, RZ, R59 ;  /* 0x000000ffff287224 */ /* 0x000fc600078e003b */
[----:B------:R-:W4:Y:S04]  /*2cc70*/  LDL.LU R4, [R1+0xc60] ;  /* 0x000c600001047983 */ /* 0x000f280000300800 */
[----:B------:R-:W4:Y:S01]  /*2cc80*/  LDL.LU R59, [R1+0x10f0] ;  /* 0x0010f000013b7983 */ /* 0x000f220000300800 */
[----:B------:R-:W-:-:S03]  /*2cc90*/  IMAD.MOV.U32 R41, RZ, RZ, R60 ;  /* 0x000000ffff297224 */ /* 0x000fc600078e003c */
[----:B------:R-:W4:Y:S01]  /*2cca0*/  LDL.LU R61, [R1+0xc68] ;  /* 0x000c6800013d7983 */ /* 0x000f220000300800 */
[----:B0-----:R-:W-:-:S03]  /*2ccb0*/  IMAD.MOV.U32 R29, RZ, RZ, R58 ;  /* 0x000000ffff1d7224 */ /* 0x001fc600078e003a */
[----:B------:R-:W4:Y:S01]  /*2ccc0*/  LDL.LU R60, [R1+0x10f4] ;  /* 0x0010f400013c7983 */ /* 0x000f220000300800 */
[----:B------:R-:W-:-:S03]  /*2ccd0*/  IMAD.MOV.U32 R28, RZ, RZ, R57 ;  /* 0x000000ffff1c7224 */ /* 0x000fc600078e0039 */
[----:B------:R-:W4:Y:S04]  /*2cce0*/  LDL.LU R58, [R1+0xc70] ;  /* 0x000c7000013a7983 */ /* 0x000f280000300800 */
[----:B------:R-:W4:Y:S01]  /*2ccf0*/  LDL.LU R57, [R1+0x10f8] ;  /* 0x0010f80001397983 */ /* 0x000f220000300800 */
[----:B------:R-:W-:-:S03]  /*2cd00*/  IMAD.MOV.U32 R35, RZ, RZ, R55 ;  /* 0x000000ffff237224 */ /* 0x000fc600078e0037 */
[----:B------:R-:W1:Y:S01]  /*2cd10*/  LDL.LU R55, [R1+0xc90] ;  /* 0x000c900001377983 */ /* 0x000e620000300800 */
        /* <DEDUP_REMOVED lines=29> */
[----:B------:R-:W-:Y:S01]  /*2cef0*/  STL.64 [R1+0x2c18], R70 ;  /* 0x002c184601007387 */ /* 0x000fe20000100a00 */
[----:B------:R-:W-:-:S02]  /*2cf00*/  IMAD.MOV.U32 R93, RZ, RZ, R4 ;  /* 0x000000ffff5d7224 */ /* 0x000fc400078e0004 */
[----:B------:R-:W-:Y:S01]  /*2cf10*/  IMAD.MOV.U32 R92, RZ, RZ, R59 ;  /* 0x000000ffff5c7224 */ /* 0x000fe200078e003b */
[----:B------:R-:W4:Y:S04]  /*2cf20*/  LDL.LU R4, [R1+0xc88] ;  /* 0x000c880001047983 */ /* 0x000f280000300800 */
[----:B------:R-:W4:Y:S04]  /*2cf30*/  LDL.LU R59, [R1+0xcd0] ;  /* 0x000cd000013b7983 */ /* 0x000f280000300800 */
[----:B------:R-:W-:Y:S04]  /*2cf40*/  STL.64 [R1+0xc58], R76 ;  /* 0x000c584c01007387 */ /* 0x000fe80000100a00 */
[----:B------:R-:W-:Y:S04]  /*2cf50*/  STL.64 [R1+0x2c28], R76 ;  /* 0x002c284c01007387 */ /* 0x000fe80000100a00 */
[----:B------:R-:W-:Y:S01]  /*2cf60*/  STL.64 [R1+0xc60], R92 ;  /* 0x000c605c01007387 */ /* 0x000fe20000100a00 */
[----:B------:R-:W-:-:S03]  /*2cf70*/  IMAD.MOV.U32 R23, RZ, RZ, R61 ;  /* 0x000000ffff177224 */ /* 0x000fc600078e003d */
[----:B------:R-:W-:Y:S01]  /*2cf80*/  STL.64 [R1+0x2c30], R92 ;  /* 0x002c305c01007387 */ /* 0x000fe20000100a00 */
[----:B------:R-:W-:-:S03]  /*2cf90*/  IMAD.MOV.U32 R22, RZ, RZ, R60 ;  /* 0x000000ffff167224 */ /* 0x000fc600078e003c */
[----:B------:R-:W4:Y:S01]  /*2cfa0*/  LDL.LU R61, [R1+0xc8c] ;  /* 0x000c8c00013d7983 */ /* 0x000f220000300800 */
[----:B------:R-:W-:-:S03]  /*2cfb0*/  IMAD.MOV.U32 R85, RZ, RZ, R58 ;  /* 0x000000ffff557224 */ /* 0x000fc600078e003a */
[----:B------:R-:W4:Y:S01]  /*2cfc0*/  LDL.LU R60, [R1+0xcd8] ;  /* 0x000cd800013c7983 */ /* 0x000f220000300800 */
[----:B------:R-:W-:-:S03]  /*2cfd0*/  IMAD.MOV.U32 R84, RZ, RZ, R57 ;  /* 0x000000ffff547224 */ /* 0x000fc600078e0039 */
[----:B------:R-:W4:Y:S01]  /*2cfe0*/  LDL.LU R58, [R1+0xcb8] ;  /* 0x000cb800013a7983 */ /* 0x000f220000300800 */
[----:B-1----:R-:W-:-:S03]  /*2cff0*/  IMAD.MOV.U32 R19, RZ, RZ, R55 ;  /* 0x000000ffff137224 */ /* 0x002fc600078e0037 */
[----:B------:R-:W4:Y:S04]  /*2d000*/  LDL.LU R57, [R1+0xce0] ;  /* 0x000ce00001397983 */ /* 0x000f280000300800 */
[----:B------:R-:W4:Y:S01]  /*2d010*/  LDL.LU R55, [R1+0xcbc] ;  /* 0x000cbc0001377983 */ /* 0x000f220000300800 */
        /* <DEDUP_REMOVED lines=9> */
[----:B------:R-:W-:Y:S02]  /*2d0b0*/  IMAD.MOV.U32 R80, RZ, RZ, R65 ;  /* 0x000000ffff507224 */ /* 0x000fe400078e0041 */
[----:B------:R-:W-:Y:S02]  /*2d0c0*/  IMAD.MOV.U32 R69, RZ, RZ, R5 ;  /* 0x000000ffff457224 */ /* 0x000fe400078e0005 */
[----:B------:R-:W-:Y:S01]  /*2d0d0*/  IMAD.MOV.U32 R68, RZ, RZ, R64 ;  /* 0x000000ffff447224 */ /* 0x000fe200078e0040 */
[----:B------:R-:W-:Y:S04]  /*2d0e0*/  STL.64 [R1+0xc98], R80 ;  /* 0x000c985001007387 */ /* 0x000fe80000100a00 */
[----:B------:R-:W-:Y:S01]  /*2d0f0*/  STL.64 [R1+0x2c58], R80 ;  /* 0x002c585001007387 */ /* 0x000fe20000100a00 */
[----:B------:R-:W-:-:S02]  /*2d100*/  IMAD.MOV.U32 R30, RZ, RZ, R63 ;  /* 0x000000ffff1e7224 */ /* 0x000fc400078e003f */
[----:B------:R-:W-:Y:S02]  /*2d110*/  IMAD.MOV.U32 R31, RZ, RZ, R62 ;  /* 0x000000ffff1f7224 */ /* 0x000fe400078e003e */
        /* <DEDUP_REMOVED lines=8> */
[----:B------:R-:W4:Y:S04]  /*2d1a0*/  LDL.LU R7, [R1+0xbf8] ;  /* 0x000bf80001077983 */ /* 0x000f280000300800 */
[----:B------:R-:W4:Y:S04]  /*2d1b0*/  LDL.LU R65, [R1+0xc40] ;  /* 0x000c400001417983 */ /* 0x000f280000300800 */
[----:B------:R-:W4:Y:S04]  /*2d1c0*/  LDL.LU R5, [R1+0xbfc] ;  /* 0x000bfc0001057983 */ /* 0x000f280000300800 */
[----:B------:R-:W4:Y:S04]  /*2d1d0*/  LDL.LU R64, [R1+0xc44] ;  /* 0x000c440001407983 */ /* 0x000f280000300800 */
[----:B------:R-:W4:Y:S01]  /*2d1e0*/  LDL.LU R62, [R1+0xc00] ;  /* 0x000c0000013e7983 */ /* 0x000f220000300800 */
[----:B------:R-:W-:-:S02]  /*2d1f0*/  IMAD.MOV.U32 R3, RZ, RZ, R4 ;  /* 0x000000ffff037224 */ /* 0x000fc400078e0004 */
[----:B------:R-:W-:Y:S02]  /*2d200*/  IMAD.MOV.U32 R2, RZ, RZ, R59 ;  /* 0x000000ffff027224 */ /* 0x000fe400078e003b */
[----:B------:R-:W4:Y:S04]  /*2d210*/  LDL.LU R59, [R1+0xc48] ;  /* 0x000c4800013b7983 */ /* 0x000f280000300800 */
[----:B------:R-:W-:Y:S04]  /*2d220*/  STL.64 [R1+0xcb0], R32 ;  /* 0x000cb02001007387 */ /* 0x000fe80000100a00 */
[----:B------:R-:W-:Y:S04]  /*2d230*/  STL.64 [R1+0x2c80], R32 ;  /* 0x002c802001007387 */ /* 0x000fe80000100a00 */
[----:B------:R-:W-:Y:S04]  /*2d240*/  STL.64 [R1+0xcd0], R2 ;  /* 0x000cd00201007387 */ /* 0x000fe80000100a00 */
[----:B------:R-:W-:Y:S04]  /*2d250*/  STL [R1+0x2d30], R2 ;  /* 0x002d300201007387 */ /* 0x000fe80000100800 */
[----:B------:R0:W-:Y:S01]  /*2d260*/  STL [R1+0x2c88], R3 ;  /* 0x002c880301007387 */ /* 0x0001e20000100800 */
[----:B------:R-:W-:-:S03]  /*2d270*/  IMAD.MOV.U32 R13, RZ, RZ, R55 ;  /* 0x000000ffff0d7224 */ /* 0x000fc600078e0037 */
[----:B------:R-:W4:Y:S01]  /*2d280*/  LDL.LU R55, [R1+0xc04] ;  /* 0x000c040001377983 */ /* 0x000f220000300800 */
[----:B---3--:R-:W-:-:S03]  /*2d290*/  IMAD.MOV.U32 R12, RZ, RZ, R52 ;  /* 0x000000ffff0c7224 */ /* 0x008fc600078e0034 */
[----:B------:R-:W3:Y:S04]  /*2d2a0*/  LDL.LU R52, [R1+0xc4c] ;  /* 0x000c4c0001347983 */ /* 0x000ee80000300800 */
[----:B------:R-:W0:Y:S04]  /*2d2b0*/  LDL.LU R43, [R1+0xc08] ;  /* 0x000c0800012b7983 */ /* 0x000e280000300800 */
[----:B------:R-:W3:Y:S04]  /*2d2c0*/  LDL.LU R50, [R1+0xc78] ;  /* 0x000c780001327983 */ /* 0x000ee80000300800 */
[----:B------:R-:W3:Y:S04]  /*2d2d0*/  LDL.LU R63, [R1+0xb40] ;  /* 0x000b4000013f7983 */ /* 0x000ee80000300800 */
[----:B------:R-:W3:Y:S01]  /*2d2e0*/  LDL.LU R4, [R1+0xb88] ;  /* 0x000b880001047983 */ /* 0x000ee20000300800 */
[----:B------:R-:W-:-:S02]  /*2d2f0*/  IMAD.MOV.U32 R46, RZ, RZ, R60 ;  /* 0x000000ffff2e7224 */ /* 0x000fc400078e003c */
[----:B------:R-:W-:Y:S02]  /*2d300*/  IMAD.MOV.U32 R47, RZ, RZ, R61 ;  /* 0x000000ffff2f7224 */ /* 0x000fe400078e003d */
[----:B------:R-:W-:Y:S01]  /*2d310*/  IMAD.MOV.U32 R74, RZ, RZ, R57 ;  /* 0x000000ffff4a7224 */ /* 0x000fe200078e0039 */
[----:B------:R-:W3:Y:S01]  /*2d320*/  LDL.LU R61, [R1+0xb44] ;  /* 0x000b4400013d7983 */ /* 0x000ee20000300800 */
[----:B------:R-:W-:-:S03]  /*2d330*/  IMAD.MOV.U32 R75, RZ, RZ, R58 ;  /* 0x000000ffff4b7224 */ /* 0x000fc600078e003a */
[----:B------:R-:W3:Y:S04]  /*2d340*/  LDL.LU R60, [R1+0xb8c] ;  /* 0x000b8c00013c7983 */ /* 0x000ee80000300800 */
[----:B------:R-:W3:Y:S04]  /*2d350*/  LDL.LU R58, [R1+0xb48] ;  /* 0x000b4800013a7983 */ /* 0x000ee80000300800 */
[----:B------:R-:W3:Y:S04]  /*2d360*/  LDL.LU R57, [R1+0xbb8] ;  /* 0x000bb80001397983 */ /* 0x000ee80000300800 */
[----:B------:R-:W-:Y:S04]  /*2d370*/  STL.64 [R1+0xcd8], R46 ;  /* 0x000cd82e01007387 */ /* 0x000fe80000100a00 */
[----:B------:R-:W-:Y:S04]  /*2d380*/  STL.64 [R1+0x2c90], R46 ;  /* 0x002c902e01007387 */ /* 0x000fe80000100a00 */
[----:B------:R-:W-:Y:S04]  /*2d390*/  STL.64 [R1+0xce0], R74 ;  /* 0x000ce04a01007387 */ /* 0x000fe80000100a00 */
[----:B------:R-:W-:Y:S01]  /*2d3a0*/  STL.64 [R1+0x2c98], R74 ;  /* 0x002c984a01007387 */ /* 0x000fe20000100a00 */
[----:B--2---:R-:W-:-:S02]  /*2d3b0*/  IMAD.MOV.U32 R49, RZ, RZ, R53 ;  /* 0x000000ffff317224 */ /* 0x004fc400078e0035 */
[----:B----4-:R-:W-:Y:S01]  /*2d3c0*/  IMAD.MOV.U32 R48, RZ, RZ, R91 ;  /* 0x000000ffff307224 */ /* 0x010fe200078e005b */
[----:B------:R-:W2:Y:S04]  /*2d3d0*/  LDL.LU R53, [R1+0xb4c] ;  /* 0x000b4c0001357983 */ /* 0x000ea80000300800 */
[----:B------:R-:W4:Y:S04]  /*2d3e0*/  LDL.LU R91, [R1+0xbbc] ;  /* 0x000bbc00015b7983 */ /* 0x000f280000300800 */
[----:B------:R-:W-:Y:S04]  /*2d3f0*/  STL.64 [R1+0xce8], R12 ;  /* 0x000ce80c01007387 */ /* 0x000fe80000100a00 */
[----:B------:R-:W-:Y:S04]  /*2d400*/  STL.64 [R1+0x2ca0], R12 ;  /* 0x002ca00c01007387 */ /* 0x000fe80000100a00 */
[----:B------:R-:W-:Y:S04]  /*2d410*/  STL.64 [R1+0xcf0], R48 ;  /* 0x000cf03001007387 */ /* 0x000fe80000100a00 */
[----:B------:R-:W-:Y:S01]  /*2d420*/  STL.64 [R1+0x2ca8], R48 ;  /* 0x002ca83001007387 */ /* 0x000fe20000100a00 */
[----:B------:R-:W-:-:S03]  /*2d430*/  IMAD.MOV.U32 R24, RZ, RZ, R65 ;  /* 0x000000ffff187224 */ /* 0x000fc600078e0041 */
[----:B------:R-:W4:Y:S04]  /*2d440*/  LDL.LU R0, [R1+0xb78] ;  /* 0x000b780001007983 */ /* 0x000f280000300800 */
[----:B------:R-:W4:Y:S01]  /*2d450*/  LDL.LU R65, [R1+0xbc0] ;  /* 0x000bc00001417983 */ /* 0x000f220000300800 */
[----:B------:R-:W-:Y:S02]  /*2d460*/  IMAD.MOV.U32 R25, RZ, RZ, R7 ;  /* 0x000000ffff197224 */ /* 0x000fe400078e0007 */
[----:B------:R-:W-:Y:S02]  /*2d470*/  IMAD.MOV.U32 R67, RZ, RZ, R5 ;  /* 0x000000ffff437224 */ /* 0x000fe400078e0005 */
[----:B------:R-:W-:Y:S01]  /*2d480*/  IMAD.MOV.U32 R66, RZ, RZ, R64 ;  /* 0x000000ffff427224 */ /* 0x000fe200078e0040 */
[----:B------:R-:W4:Y:S01]  /*2d490*/  LDL.LU R5, [R1+0xa88] ;  /* 0x000a880001057983 */ /* 0x000f220000300800 */
[----:B------:R-:W-:-:S03]  /*2d4a0*/  IMAD.MOV.U32 R39, RZ, RZ, R62 ;  /* 0x000000ffff277224 */ /* 0x000fc600078e003e */
[----:B------:R-:W4:Y:S04]  /*2d4b0*/  LDL.LU R64, [R1+0xaf8] ;  /* 0x000af80001407983 */ /* 0x000f280000300800 */
[----:B------:R-:W4:Y:S01]  /*2d4c0*/  LDL.LU R62, [R1+0xa8c] ;  /* 0x000a8c00013e7983 */ /* 0x000f220000300800 */
[----:B------:R-:W-:-:S03]  /*2d4d0*/  IMAD.MOV.U32 R38, RZ, RZ, R59 ;  /* 0x000000ffff267224 */ /* 0x000fc600078e003b */
[----:B------:R-:W4:Y:S04]  /*2d4e0*/  LDL.LU R59, [R1+0xafc] ;  /* 0x000afc00013b7983 */ /* 0x000f280000300800 */
[----:B------:R-:W-:Y:S04]  /*2d4f0*/  STL.64 [R1+0xd10], R24 ;  /* 0x000d101801007387 */ /* 0x000fe80000100a00 */
[----:B------:R-:W-:Y:S04]  /*2d500*/  STL.64 [R1+0x2cb0], R24 ;  /* 0x002cb01801007387 */ /* 0x000fe80000100a00 */
[----:B------:R-:W-:Y:S04]  /*2d510*/  STL.64 [R1+0xd18], R66 ;  /* 0x000d184201007387 */ /* 0x000fe80000100a00 */
[----:B------:R-:W-:Y:S01]  /*2d520*/  STL.64 [R1+0x2cb8], R66 ;  /* 0x002cb84201007387 */ /* 0x000fe20000100a00 */
[----:B------:R-:W-:-:S03]  /*2d530*/  IMAD.MOV.U32 R7, RZ, RZ, R55 ;  /* 0x000000ffff077224 */ /* 0x000fc600078e0037 */
[----:B------:R-:W4:Y:S01]  /*2d540*/  LDL.LU R55, [R1+0xab8] ;  /* 0x000ab80001377983 */ /* 0x000f220000300800 */
[----:B---3--:R-:W-:Y:S02]  /*2d550*/  IMAD.MOV.U32 R6, RZ, RZ, R52 ;  /* 0x000000ffff067224 */ /* 0x008fe400078e0034 */
[----:B0-----:R-:W-:Y:S02]  /*2d560*/  IMAD.MOV.U32 R3, RZ, RZ, R43 ;  /* 0x000000ffff037224 */ /* 0x001fe400078e002b */
[----:B------:R-:W-:Y:S01]  /*2d570*/  IMAD.MOV.U32 R2, RZ, RZ, R50 ;  /* 0x000000ffff027224 */ /* 0x000fe200078e0032 */
[----:B------:R-:W3:Y:S04]  /*2d580*/  LDL.LU R52, [R1+0xb00] ;  /* 0x000b000001347983 */ /* 0x000ee80000300800 */
[----:B------:R-:W-:Y:S01]  /*2d590*/  STL.64 [R1+0xd20], R38 ;  /* 0x000d202601007387 */ /* 0x000fe20000100a00 */
[----:B------:R-:W-:-:S02]  /*2d5a0*/  IMAD.MOV.U32 R42, RZ, RZ, R4 ;  /* 0x000000ffff2a7224 */ /* 0x000fc400078e0004 */
[----:B------:R-:W-:Y:S01]  /*2d5b0*/  IMAD.MOV.U32 R43, RZ, RZ, R63 ;  /* 0x000000ffff2b7224 */ /* 0x000fe200078e003f */
[----:B------:R-:W-:Y:S04]  /*2d5c0*/  STL.64 [R1+0x2cc0], R38 ;  /* 0x002cc02601007387 */ /* 0x000fe80000100a00 */
[----:B------:R-:W-:Y:S04]  /*2d5d0*/  STL.64 [R1+0xd28], R6 ;  /* 0x000d280601007387 */ /* 0x000fe80000100a00 */
[----:B------:R0:W-:Y:S04]  /*2d5e0*/  STL.64 [R1+0xd30], R2 ;  /* 0x000d300201007387 */ /* 0x0001e80000100a00 */
[----:B------:R-:W-:Y:S04]  /*2d5f0*/  STL.64 [R1+0x2cc8], R6 ;  /* 0x002cc80601007387 */ /* 0x000fe80000100a00 */
[----:B------:R-:W-:Y:S04]  /*2d600*/  STL.64 [R1+0xd50], R42 ;  /* 0x000d502a01007387 */ /* 0x000fe80000100a00 */
[----:B------:R1:W-:Y:S04]  /*2d610*/  STL.64 [R1+0x2cd0], R42 ;  /* 0x002cd02a01007387 */ /* 0x0003e80000100a00 */
        /* <DEDUP_REMOVED lines=15> */
[----:B------:R-:W-:Y:S01]  /*2d710*/  STL.64 [R1+0x2ce0], R78 ;  /* 0x002ce04e01007387 */ /* 0x000fe20000100a00 */
[----:B------:R-:W-:-:S02]  /*2d720*/  IMAD.MOV.U32 R72, RZ, RZ, R65 ;  /* 0x000000ffff487224 */ /* 0x000fc400078e0041 */
[----:B------:R-:W-:Y:S01]  /*2d730*/  IMAD.MOV.U32 R73, RZ, RZ, R0 ;  /* 0x000000ffff497224 */ /* 0x000fe200078e0000 */
[----:B------:R-:W-:Y:S04]  /*2d740*/  STL.64 [R1+0xd60], R16 ;  /* 0x000d601001007387 */ /* 0x000fe80000100a00 */
[----:B------:R-:W-:Y:S04]  /*2d750*/  STL.64 [R1+0x2cf0], R16 ;  /* 0x002cf01001007387 */ /* 0x000fe80000100a00 */
[----:B------:R-:W-:Y:S04]  /*2d760*/  STL.64 [R1+0xd68], R44 ;  /* 0x000d682c01007387 */ /* 0x000fe80000100a00 */
[----:B------:R-:W-:Y:S04]  /*2d770*/  STL.64 [R1+0x2cf8], R44 ;  /* 0x002cf82c01007387 */ /* 0x000fe80000100a00 */
        /* <DEDUP_REMOVED lines=10> */
[----:B------:R-:W4:Y:S04]  /*2d820*/  LDL.LU R62, [R1+0xa08] ;  /* 0x000a0800013e7983 */ /* 0x000f280000300800 */
[----:B------:R-:W4:Y:S01]  /*2d830*/  LDL.LU R59, [R1+0xa78] ;  /* 0x000a7800013b7983 */ /* 0x000f220000300800 */
[----:B------:R-:W-:-:S03]  /*2d840*/  IMAD.MOV.U32 R37, RZ, RZ, R55 ;  /* 0x000000ffff257224 */ /* 0x000fc600078e0037 */
[----:B------:R-:W4:Y:S01]  /*2d850*/  LDL.LU R55, [R1+0x940] ;  /* 0x0009400001377983 */ /* 0x000f220000300800 */
[----:B---3--:R-:W-:-:S03]  /*2d860*/  IMAD.MOV.U32 R36, RZ, RZ, R52 ;  /* 0x000000ffff247224 */ /* 0x008fc600078e0034 */
[----:B------:R-:W3:Y:S04]  /*2d870*/  LDL.LU R52, [R1+0x988] ;  /* 0x0009880001347983 */ /* 0x000ee80000300800 */
        /* <DEDUP_REMOVED lines=9> */
[----:B------:R-:W-:Y:S04]  /*2d910*/  STL.64 [R1+0x2d38], R40 ;  /* 0x002d382801007387 */ /* 0x000fe80000100a00 */
[----:B------:R-:W3:Y:S01]  /*2d920*/  LDL.LU R63, [R1+0x944] ;  /* 0x00094400013f7983 */ /* 0x000ee20000300800 */
[----:B------:R-:W-:-:S03]  /*2d930*/  IMAD.MOV.U32 R11, RZ, RZ, R61 ;  /* 0x000000ffff0b7224 */ /* 0x000fc600078e003d */
[----:B------:R-:W3:Y:S01]  /*2d940*/  LDL.LU R4, [R1+0x98c] ;  /* 0x00098c0001047983 */ /* 0x000ee20000300800 */
[----:B------:R-:W-:-:S03]  /*2d950*/  IMAD.MOV.U32 R10, RZ, RZ, R60 ;  /* 0x000000ffff0a7224 */ /* 0x000fc600078e003c */
        /* <DEDUP_REMOVED lines=11> */
[----:B------:R-:W-:Y:S04]  /*2da10*/  STL [R1+0x2d50], R10 ;  /* 0x002d500a01007387 */ /* 0x000fe80000100800 */
[----:B------:R-:W-:Y:S04]  /*2da20*/  STL [R1+0x2d40], R11 ;  /* 0x002d400b01007387 */ /* 0x000fe80000100800 */
[----:B------:R-:W-:Y:S04]  /*2da30*/  STL.64 [R1+0xdd0], R28 ;  /* 0x000dd01c01007387 */ /* 0x000fe80000100a00 */
[----:B------:R0:W-:Y:S04]  /*2da40*/  STL.64 [R1+0x2d48], R28 ;  /* 0x002d481c01007387 */ /* 0x0001e80000100a00 */
[----:B------:R-:W-:Y:S01]  /*2da50*/  STL.64 [R1+0xdd8], R34 ;  /* 0x000dd82201007387 */ /* 0x000fe20000100a00 */
[----:B------:R-:W-:-:S02]  /*2da60*/  IMAD.MOV.U32 R15, RZ, RZ, R0 ;  /* 0x000000ffff0f7224 */ /* 0x000fc400078e0000 */
[----:B------:R-:W-:Y:S01]  /*2da70*/  IMAD.MOV.U32 R14, RZ, RZ, R65 ;  /* 0x000000ffff0e7224 */ /* 0x000fe200078e0041 */
[----:B------:R-:W-:Y:S04]  /*2da80*/  STL.64 [R1+0x2d58], R34 ;  /* 0x002d582201007387 */ /* 0x000fe80000100a00 */
[----:B------:R-:W-:Y:S04]  /*2da90*/  STL.64 [R1+0xde0], R14 ;  /* 0x000de00e01007387 */ /* 0x000fe80000100a00 */
[----:B------:R-:W-:Y:S04]  /*2daa0*/  STL.64 [R1+0x2d60], R14 ;  /* 0x002d600e01007387 */ /* 0x000fe80000100a00 */
[----:B------:R-:W4:Y:S04]  /*2dab0*/  LDL.LU R23, [R1+0x888] ;  /* 0x0008880001177983 */ /* 0x000f280000300800 */
[----:B------:R-:W4:Y:S04]  /*2dac0*/  LDL.LU R50, [R1+0x8f8] ;  /* 0x0008f80001327983 */ /* 0x000f280000300800 */
[----:B------:R-:W4:Y:S04]  /*2dad0*/  LDL.LU R0, [R1+0x88c] ;  /* 0x00088c0001007983 */ /* 0x000f280000300800 */
[----:B------:R-:W4:Y:S01]  /*2dae0*/  LDL.LU R65, [R1+0x8fc] ;  /* 0x0008fc0001417983 */ /* 0x000f220000300800 */
[----:B------:R-:W-:-:S03]  /*2daf0*/  IMAD.MOV.U32 R8, RZ, RZ, R64 ;  /* 0x000000ffff087224 */ /* 0x000fc600078e0040 */
[----:B------:R-:W4:Y:S01]  /*2db00*/  LDL.LU R64, [R1+0x8b8] ;  /* 0x0008b80001407983 */ /* 0x000f220000300800 */
[----:B------:R-:W-:-:S03]  /*2db10*/  IMAD.MOV.U32 R70, RZ, RZ, R59 ;  /* 0x000000ffff467224 */ /* 0x000fc600078e003b */
[----:B------:R-:W4:Y:S01]  /*2db20*/  LDL.LU R59, [R1+0x900] ;  /* 0x00090000013b7983 */ /* 0x000f220000300800 */
[----:B------:R-:W-:-:S03]  /*2db30*/  IMAD.MOV.U32 R93, RZ, RZ, R55 ;  /* 0x000000ffff5d7224 */ /* 0x000fc600078e0037 */
[----:B------:R-:W4:Y:S01]  /*2db40*/  LDL.LU R55, [R1+0x8bc] ;  /* 0x0008bc0001377983 */ /* 0x000f220000300800 */
[----:B------:R-:W-:Y:S02]  /*2db50*/  IMAD.MOV.U32 R9, RZ, RZ, R5 ;  /* 0x000000ffff097224 */ /* 0x000fe400078e0005 */
[----:B---3--:R-:W-:Y:S02]  /*2db60*/  IMAD.MOV.U32 R92, RZ, RZ, R52 ;  /* 0x000000ffff5c7224 */ /* 0x008fe400078e0034 */
[----:B------:R-:W3:Y:S01]  /*2db70*/  LDL.LU R52, [R1+0x904] ;  /* 0x0009040001347983 */ /* 0x000ee20000300800 */
[----:B------:R-:W-:-:S03]  /*2db80*/  IMAD.MOV.U32 R71, RZ, RZ, R62 ;  /* 0x000000ffff477224 */ /* 0x000fc600078e003e */
[----:B------:R-:W-:Y:S04]  /*2db90*/  STL.64 [R1+0xde8], R8 ;  /* 0x000de80801007387 */ /* 0x000fe80000100a00 */
[----:B------:R-:W-:Y:S04]  /*2dba0*/  STL.64 [R1+0x2d68], R8 ;  /* 0x002d680801007387 */ /* 0x000fe80000100a00 */
[----:B------:R-:W-:Y:S04]  /*2dbb0*/  STL.64 [R1+0xdf0], R70 ;  /* 0x000df04601007387 */ /* 0x000fe80000100a00 */
[----:B------:R-:W-:Y:S04]  /*2dbc0*/  STL.64 [R1+0x2d70], R70 ;  /* 0x002d704601007387 */ /* 0x000fe80000100a00 */
[----:B------:R-:W-:Y:S04]  /*2dbd0*/  STL.64 [R1+0xe10], R92 ;  /* 0x000e105c01007387 */ /* 0x000fe80000100a00 */
[----:B------:R-:W-:Y:S01]  /*2dbe0*/  STL.64 [R1+0x2d78], R92 ;  /* 0x002d785c01007387 */ /* 0x000fe20000100a00 */
        /* <DEDUP_REMOVED lines=18> */
[----:B------:R0:W-:Y:S04]  /*2dd10*/  STL.64 [R1+0x2d88], R4 ;  /* 0x002d880401007387 */ /* 0x0001e80000100a00 */
[----:B------:R-:W-:Y:S04]  /*2dd20*/  STL.64 [R1+0xe28], R20 ;  /* 0x000e281401007387 */ /* 0x000fe80000100a00 */
[----:B------:R-:W-:Y:S04]  /*2dd30*/  STL.64 [R1+0x2d90], R20 ;  /* 0x002d901401007387 */ /* 0x000fe80000100a00 */
[----:B------:R-:W-:Y:S04]  /*2dd40*/  STL.64 [R1+0xe30], R76 ;  /* 0x000e304c01007387 */ /* 0x000fe80000100a00 */
[----:B------:R-:W-:Y:S01]  /*2dd50*/  STL.64 [R1+0x2d98], R76 ;  /* 0x002d984c01007387 */ /* 0x000fe20000100a00 */
[----:B------:R-:W-:-:S05]  /*2dd60*/  IMAD.MOV.U32 R22, RZ, RZ, R50 ;  /* 0x000000ffff167224 */ /* 0x000fca00078e0032 */
[----:B------:R-:W-:Y:S04]  /*2dd70*/  STL.64 [R1+0xe50], R22 ;  /* 0x000e501601007387 */ /* 0x000fe80000100a00 */
[----:B------:R-:W-:Y:S04]  /*2dd80*/  STL.64 [R1+0x2da8], R22 ;  /* 0x002da81601007387 */ /* 0x000fe80000100a00 */
[----:B------:R-:W4:Y:S04]  /*2dd90*/  LDL.LU R32, [R1+0x804] ;  /* 0x0008040001207983 */ /* 0x000f280000300800 */
[----:B------:R-:W4:Y:S04]  /*2dda0*/  LDL.LU R33, [R1+0x84c] ;  /* 0x00084c0001217983 */ /* 0x000f280000300800 */
[----:B0-----:R-:W4:Y:S01]  /*2ddb0*/  LDL.LU R2, [R1+0x808] ;  /* 0x0008080001027983 */ /* 0x001f220000300800 */
[----:B------:R-:W-:-:S03]  /*2ddc0*/  IMAD.MOV.U32 R85, RZ, RZ, R0 ;  /* 0x000000ffff557224 */ /* 0x000fc600078e0000 */
[----:B------:R-:W4:Y:S01]  /*2ddd0*/  LDL.LU R50, [R1+0x878] ;  /* 0x0008780001327983 */ /* 0x000f220000300800 */
[----:B------:R-:W-:-:S03]  /*2dde0*/  IMAD.MOV.U32 R84, RZ, RZ, R65 ;  /* 0x000000ffff547224 */ /* 0x000fc600078e0041 */
[----:B------:R-:W4:Y:S04]  /*2ddf0*/  LDL.LU R0, [R1+0x740] ;  /* 0x0007400001007983 */ /* 0x000f280000300800 */
[----:B------:R-:W4:Y:S01]  /*2de00*/  LDL.LU R65, [R1+0x788] ;  /* 0x0007880001417983 */ /* 0x000f220000300800 */
[----:B------:R-:W-:-:S03]  /*2de10*/  IMAD.MOV.U32 R19, RZ, RZ, R64 ;  /* 0x000000ffff137224 */ /* 0x000fc600078e0040 */
[----:B------:R-:W4:Y:S01]  /*2de20*/  LDL.LU R64, [R1+0x744] ;  /* 0x0007440001407983 */ /* 0x000f220000300800 */
[----:B------:R-:W-:Y:S02]  /*2de30*/  IMAD.MOV.U32 R18, RZ, RZ, R59 ;  /* 0x000000ffff127224 */ /* 0x000fe400078e003b */
[----:B------:R-:W-:Y:S01]  /*2de40*/  IMAD.MOV.U32 R81, RZ, RZ, R55 ;  /* 0x000000ffff517224 */ /* 0x000fe200078e0037 */
        /* <DEDUP_REMOVED lines=10> */
[----:B------:R-:W-:-:S04]  /*2def0*/  LOP3.LUT R69, R69, R68, RZ, 0x3c, !PT ;  /* 0x0000004445457212 */ /* 0x000fc800078e3cff */
[----:B------:R-:W-:-:S04]  /*2df00*/  LOP3.LUT R68, R69, R68, RZ, 0x3c, !PT ;  /* 0x0000004445447212 */ /* 0x000fc800078e3cff */
[----:B------:R-:W-:Y:S01]  /*2df10*/  LOP3.LUT R69, R69, R68, RZ, 0x3c, !PT ;  /* 0x0000004445457212 */ /* 0x000fe200078e3cff */
[----:B------:R-:W-:Y:S02]  /*2df20*/  IMAD.MOV.U32 R75, RZ, RZ, R61 ;  /* 0x000000ffff4b7224 */ /* 0x000fe400078e003d */
[----:B------:R-:W-:Y:S02]  /*2df30*/  IMAD.MOV.U32 R74, RZ, RZ, R60 ;  /* 0x000000ffff4a7224 */ /* 0x000fe400078e003c */
[----:B------:R-:W-:Y:S04]  /*2df40*/  STL.64 [R1+0xe70], R68 ;  /* 0x000e704401007387 */ /* 0x000fe80000100a00 */
[----:B------:R-:W-:Y:S04]  /*2df50*/  STL.64 [R1+0x2dc8], R68 ;  /* 0x002dc84401007387 */ /* 0x000fe80000100a00 */
        /* <DEDUP_REMOVED lines=14> */
[----:B------:R-:W-:Y:S04]  /*2e040*/  STL.64 [R1+0xea0], R30 ;  /* 0x000ea01e01007387 */ /* 0x000fe80000100a00 */
[----:B------:R-:W-:Y:S01]  /*2e050*/  STL.64 [R1+0x2de0], R30 ;  /* 0x002de01e01007387 */ /* 0x000fe20000100a00 */
[----:B------:R-:W-:-:S04]  /*2e060*/  LOP3.LUT R33, R33, R32, RZ, 0x3c, !PT ;  /* 0x0000002021217212 */ /* 0x000fc800078e3cff */
[C---:B------:R-:W-:Y:S01]  /*2e070*/  LOP3.LUT R32, R33.reuse, R32, RZ, 0x3c, !PT ;  /* 0x0000002021207212 */ /* 0x040fe200078e3cff */
[----:B------:R-:W-:Y:S02]  /*2e080*/  IMAD.MOV.U32 R46, RZ, RZ, R50 ;  /* 0x000000ffff2e7224 */ /* 0x000fe400078e0032 */
[----:B------:R-:W-:Y:S01]  /*2e090*/  IMAD.MOV.U32 R47, RZ, RZ, R2 ;  /* 0x000000ffff2f7224 */ /* 0x000fe200078e0002 */
[----:B------:R-:W-:Y:S01]  /*2e0a0*/  LOP3.LUT R33, R33, R32, RZ, 0x3c, !PT ;  /* 0x0000002021217212 */ /* 0x000fe200078e3cff */
[----:B------:R-:W-:Y:S02]  /*2e0b0*/  IMAD.MOV.U32 R48, RZ, RZ, R65 ;  /* 0x000000ffff307224 */ /* 0x000fe400078e0041 */
[----:B------:R-:W-:Y:S02]  /*2e0c0*/  IMAD.MOV.U32 R49, RZ, RZ, R0 ;  /* 0x000000ffff317224 */ /* 0x000fe400078e0000 */
[----:B------:R-:W-:Y:S04]  /*2e0d0*/  STL.64 [R1+0xea8], R32 ;  /* 0x000ea82001007387 */ /* 0x000fe80000100a00 */
[----:B------:R-:W-:Y:S04]  /*2e0e0*/  STL.64 [R1+0x2de8], R32 ;  /* 0x002de82001007387 */ /* 0x000fe80000100a00 */
[----:B------:R-:W-:Y:S04]  /*2e0f0*/  STL.64 [R1+0xeb0], R46 ;  /* 0x000eb02e01007387 */ /* 0x000fe80000100a00 */
[----:B------:R-:W-:Y:S04]  /*2e100*/  STL.64 [R1+0x2df0], R46 ;  /* 0x002df02e01007387 */ /* 0x000fe80000100a00 */
[----:B------:R-:W-:Y:S04]  /*2e110*/  STL.64 [R1+0xed0], R48 ;  /* 0x000ed03001007387 */ /* 0x000fe80000100a00 */
[----:B------:R-:W-:Y:S01]  /*2e120*/  STL.64 [R1+0x2df8], R48 ;  /* 0x002df83001007387 */ /* 0x000fe20000100a00 */
[----:B------:R-:W-:-:S03]  /*2e130*/  IMAD.MOV.U32 R25, RZ, RZ, R64 ;  /* 0x000000ffff197224 */ /* 0x000fc600078e0040 */
[----:B------:R-:W4:Y:S04]  /*2e140*/  LDL.LU R65, [R1+0x68c] ;  /* 0x00068c0001417983 */ /* 0x000f280000300800 */
[----:B------:R-:W4:Y:S04]  /*2e150*/  LDL.LU R64, [R1+0x6fc] ;  /* 0x0006fc0001407983 */ /* 0x000f280000300800 */
[----:B-1----:R-:W4:Y:S04]  /*2e160*/  LDL.LU R43, [R1+0x6b8] ;  /* 0x0006b800012b7983 */ /* 0x002f280000300800 */
[----:B------:R-:W4:Y:S01]  /*2e170*/  LDL.LU R50, [R1+0x700] ;  /* 0x0007000001327983 */ /* 0x000f220000300800 */
[----:B------:R-:W-:-:S03]  /*2e180*/  IMAD.MOV.U32 R24, RZ, RZ, R59 ;  /* 0x000000ffff187224 */ /* 0x000fc600078e003b */
[----:B------:R-:W4:Y:S01]  /*2e190*/  LDL.LU R0, [R1+0x6bc] ;  /* 0x0006bc0001007983 */ /* 0x000f220000300800 */
[----:B------:R-:W-:-:S03]  /*2e1a0*/  IMAD.MOV.U32 R67, RZ, RZ, R55 ;  /* 0x000000ffff437224 */ /* 0x000fc600078e0037 */
        /* <DEDUP_REMOVED lines=40> */
[----:B------:R-:W4:Y:S01]  /*2e430*/  LDL.LU R41, [R1+0x488] ;  /* 0x0004880001297983 */ /* 0x000f220000300800 */
[----:B------:R-:W-:-:S03]  /*2e440*/  IMAD.MOV.U32 R43, RZ, RZ, R0 ;  /* 0x000000ffff2b7224 */ /* 0x000fc600078e0000 */
[----:B------:R-:W4:Y:S01]  /*2e450*/  LDL.LU R50, [R1+0x4f8] ;  /* 0x0004f80001327983 */ /* 0x000f220000300800 */
[----:B------:R-:W-:-:S03]  /*2e460*/  IMAD.MOV.U32 R42, RZ, RZ, R59 ;  /* 0x000000ffff2a7224 */ /* 0x000fc600078e003b */
[----:B------:R-:W4:Y:S01]  /*2e470*/  LDL.LU R0, [R1+0x48c] ;  /* 0x00048c0001007983 */ /* 0x000f220000300800 */
[----:B------:R-:W-:-:S03]  /*2e480*/  IMAD.MOV.U32 R79, RZ, RZ, R55 ;  /* 0x000000ffff4f7224 */ /* 0x000fc600078e0037 */
[----:B------:R-:W4:Y:S04]  /*2e490*/  LDL.LU R59, [R1+0x4fc] ;  /* 0x0004fc00013b7983 */ /* 0x000f280000300800 */
[----:B------:R-:W4:Y:S01]  /*2e4a0*/  LDL.LU R55, [R1+0x4b8] ;  /* 0x0004b80001377983 */ /* 0x000f220000300800 */
[----:B---3--:R-:W-:Y:S02]  /*2e4b0*/  LOP3.LUT R73, R73, R72, RZ, 0x3c, !PT ;  /* 0x0000004849497212 */ /* 0x008fe400078e3cff */
[----:B------:R-:W-:Y:S02]  /*2e4c0*/  LOP3.LUT R83, R83, R82, RZ, 0x3c, !PT ;  /* 0x0000005253537212 */ /* 0x000fe400078e3cff */
[----:B------:R-:W-:Y:S02]  /*2e4d0*/  LOP3.LUT R27, R27, R26, RZ, 0x3c, !PT ;  /* 0x0000001a1b1b7212 */ /* 0x000fe400078e3cff */
[----:B------:R-:W-:-:S02]  /*2e4e0*/  LOP3.LUT R72, R73, R72, RZ, 0x3c, !PT ;  /* 0x0000004849487212 */ /* 0x000fc400078e3cff */
[----:B------:R-:W-:Y:S02]  /*2e4f0*/  LOP3.LUT R37, R37, R36, RZ, 0x3c, !PT ;  /* 0x0000002425257212 */ /* 0x000fe400078e3cff */
[----:B------:R-:W-:Y:S01]  /*2e500*/  LOP3.LUT R82, R83, R82, RZ, 0x3c, !PT ;  /* 0x0000005253527212 */ /* 0x000fe200078e3cff */
[----:B------:R-:W-:Y:S01]  /*2e510*/  IMAD.MOV.U32 R78, RZ, RZ, R52 ;  /* 0x000000ffff4e7224 */ /* 0x000fe200078e0034 */
[----:B------:R-:W-:Y:S01]  /*2e520*/  LOP3.LUT R26, R27, R26, RZ, 0x3c, !PT ;  /* 0x0000001a1b1a7212 */ /* 0x000fe200078e3cff */
[----:B------:R-:W-:Y:S02]  /*2e530*/  IMAD.MOV.U32 R4, RZ, RZ, R11 ;  /* 0x000000ffff047224 */ /* 0x000fe400078e000b */
[----:B------:R-:W-:Y:S01]  /*2e540*/  IMAD.MOV.U32 R5, RZ, RZ, R29 ;  /* 0x000000ffff057224 */ /* 0x000fe200078e001d */
[----:B------:R-:W-:Y:S01]  /*2e550*/  LOP3.LUT R36, R37, R36, RZ, 0x3c, !PT ;  /* 0x0000002425247212 */ /* 0x000fe200078e3cff */
[----:B------:R-:W3:Y:S01]  /*2e560*/  LDL.LU R52, [R1+0x500] ;  /* 0x0005000001347983 */ /* 0x000ee20000300800 */
[----:B------:R-:W-:-:S03]  /*2e570*/  LOP3.LUT R73, R73, R72, RZ, 0x3c, !PT ;  /* 0x0000004849497212 */ /* 0x000fc600078e3cff */
[----:B------:R-:W-:Y:S01]  /*2e580*/  STL.64 [R1+0xf20], R16 ;  /* 0x000f201001007387 */ /* 0x000fe20000100a00 */
[----:B------:R-:W-:-:S03]  /*2e590*/  LOP3.LUT R83, R83, R82, RZ, 0x3c, !PT ;  /* 0x0000005253537212 */ /* 0x000fc600078e3cff */
[----:B------:R-:W-:Y:S01]  /*2e5a0*/  STL.64 [R1+0xf28], R42 ;  /* 0x000f282a01007387 */ /* 0x000fe20000100a00 */
[----:B------:R-:W-:-:S03]  /*2e5b0*/  LOP3.LUT R27, R27, R26, RZ, 0x3c, !PT ;  /* 0x0000001a1b1b7212 */ /* 0x000fc600078e3cff */
[----:B------:R-:W-:Y:S01]  /*2e5c0*/  STL.64 [R1+0xf30], R78 ;  /* 0x000f304e01007387 */ /* 0x000fe20000100a00 */
[----:B------:R-:W-:-:S03]  /*2e5d0*/  LOP3.LUT R37, R37, R36, RZ, 0x3c, !PT ;  /* 0x0000002425257212 */ /* 0x000fc600078e3cff */
[----:B------:R0:W-:Y:S04]  /*2e5e0*/  STL.64 [R1+0xf50], R4 ;  /* 0x000f500401007387 */ /* 0x0001e80000100a00 */
        /* <DEDUP_REMOVED lines=8> */
[----:B0-----:R-:W3:Y:S04]  /*2e670*/  LDL.LU R4, [R1+0x4bc] ;  /* 0x0004bc0001047983 */ /* 0x001ee80000300800 */
[----:B------:R-:W3:Y:S04]  /*2e680*/  LDL.LU R5, [R1+0x504] ;  /* 0x0005040001057983 */ /* 0x000ee80000300800 */
[----:B------:R-:W3:Y:S04]  /*2e690*/  LDL.LU R20, [R1+0x4c0] ;  /* 0x0004c00001147983 */ /* 0x000ee80000300800 */
[----:B------:R-:W3:Y:S04]  /*2e6a0*/  LDL.LU R21, [R1+0x508] ;  /* 0x0005080001157983 */ /* 0x000ee80000300800 */
[----:B------:R-:W3:Y:S01]  /*2e6b0*/  LDL.LU R58, [R1+0x3f8] ;  /* 0x0003f800013a7983 */ /* 0x000ee20000300800 */
[----:B------:R-:W-:-:S02]  /*2e6c0*/  IMAD.MOV.U32 R14, RZ, RZ, R2 ;  /* 0x000000ffff0e7224 */ /* 0x000fc400078e0002 */
[----:B------:R-:W-:Y:S02]  /*2e6d0*/  IMAD.MOV.U32 R60, RZ, RZ, R57 ;  /* 0x000000ffff3c7224 */ /* 0x000fe400078e0039 */
[----:B--2---:R-:W-:Y:S02]  /*2e6e0*/  IMAD.MOV.U32 R3, RZ, RZ, R53 ;  /* 0x000000ffff037224 */ /* 0x004fe400078e0035 */
[----:B----4-:R-:W-:Y:S01]  /*2e6f0*/  IMAD.MOV.U32 R2, RZ, RZ, R91 ;  /* 0x000000ffff027224 */ /* 0x010fe200078e005b */
[----:B------:R-:W2:Y:S04]  /*2e700*/  LDL.LU R53, [R1+0x440] ;  /* 0x0004400001357983 */ /* 0x000ea80000300800 */
[----:B------:R-:W4:Y:S04]  /*2e710*/  LDL.LU R57, [R1+0x3fc] ;  /* 0x0003fc0001397983 */ /* 0x000f280000300800 */
[----:B------:R-:W4:Y:S04]  /*2e720*/  LDL.LU R91, [R1+0x444] ;  /* 0x00044400015b7983 */ /* 0x000f280000300800 */
[----:B------:R-:W-:Y:S04]  /*2e730*/  STL.64 [R1+0xf90], R14 ;  /* 0x000f900e01007387 */ /* 0x000fe80000100a00 */
[----:B------:R-:W-:Y:S04]  /*2e740*/  STL.64 [R1+0xf98], R8 ;  /* 0x000f980801007387 */ /* 0x000fe80000100a00 */
[----:B------:R-:W-:Y:S04]  /*2e750*/  STL.64 [R1+0xfa0], R60 ;  /* 0x000fa03c01007387 */ /* 0x000fe80000100a00 */
[----:B------:R-:W-:Y:S04]  /*2e760*/  STL.64 [R1+0xfa8], R2 ;  /* 0x000fa80201007387 */ /* 0x000fe80000100a00 */
[----:B------:R-:W4:Y:S04]  /*2e770*/  LDL.LU R81, [R1+0x400] ;  /* 0x0004000001517983 */ /* 0x000f280000300800 */
[----:B------:R-:W4:Y:S04]  /*2e780*/  LDL.LU R28, [R1+0x448] ;  /* 0x00044800011c7983 */ /* 0x000f280000300800 */
[----:B------:R-:W4:Y:S01]  /*2e790*/  LDL.LU R29, [R1+0x404] ;  /* 0x00040400011d7983 */ /* 0x000f220000300800 */
[----:B------:R-:W-:-:S03]  /*2e7a0*/  IMAD.MOV.U32 R63, RZ, RZ, R55 ;  /* 0x000000ffff3f7224 */ /* 0x000fc600078e0037 */
[----:B------:R-:W4:Y:S04]  /*2e7b0*/  LDL.LU R55, [R1+0x44c] ;  /* 0x00044c0001377983 */ /* 0x000f280000300800 */
[----:B------:R-:W4:Y:S04]  /*2e7c0*/  LDL.LU R22, [R1+0x408] ;  /* 0x0004080001167983 */ /* 0x000f280000300800 */
        /* <DEDUP_REMOVED lines=16> */
[----:B---3--:R-:W-:-:S03]  /*2e8d0*/  IMAD.MOV.U32 R62, RZ, RZ, R52 ;  /* 0x000000ffff3e7224 */ /* 0x008fc600078e0034 */
[----:B------:R-:W3:Y:S04]  /*2e8e0*/  LDL.LU R59, [R1+0x2e8] ;  /* 0x0002e800013b7983 */ /* 0x000ee80000300800 */
[----:B------:R-:W3:Y:S04]  /*2e8f0*/  LDL.LU R52, [R1] ;  /* 0x0000000001347983 */ /* 0x000ee80000300800 */
[----:B------:R-:W-:Y:S04]  /*2e900*/  STL.64 [R1+0xfb0], R10 ;  /* 0x000fb00a01007387 */ /* 0x000fe80000100a00 */
[----:B------:R-:W-:Y:S04]  /*2e910*/  STL.64 [R1+0xfd0], R70 ;  /* 0x000fd04601007387 */ /* 0x000fe80000100a00 */
[----:B------:R-:W-:Y:S04]  /*2e920*/  STL.64 [R1+0xfd8], R92 ;  /* 0x000fd85c01007387 */ /* 0x000fe80000100a00 */
[----:B------:R-:W-:Y:S01]  /*2e930*/  STL.64 [R1+0xfe0], R62 ;  /* 0x000fe03e01007387 */ /* 0x000fe20000100a00 */
[----:B------:R-:W-:Y:S01]  /*2e940*/  IMAD.MOV.U32 R85, RZ, RZ, R58 ;  /* 0x000000ffff557224 */ /* 0x000fe200078e003a */
[----:B------:R-:W-:-:S02]  /*2e950*/  LOP3.LUT R5, R5, R4, RZ, 0x3c, !PT ;  /* 0x0000000405057212 */ /* 0x000fc400078e3cff */
[----:B------:R-:W-:Y:S02]  /*2e960*/  LOP3.LUT R21, R21, R20, RZ, 0x3c, !PT ;  /* 0x0000001415157212 */ /* 0x000fe400078e3cff */
[----:B------:R-:W-:Y:S02]  /*2e970*/  LOP3.LUT R4, R5, R4, RZ, 0x3c, !PT ;  /* 0x0000000405047212 */ /* 0x000fe400078e3cff */
[----:B------:R-:W-:Y:S02]  /*2e980*/  LOP3.LUT R20, R21, R20, RZ, 0x3c, !PT ;  /* 0x0000001415147212 */ /* 0x000fe400078e3cff */
[----:B------:R-:W-:Y:S02]  /*2e990*/  LOP3.LUT R5, R5, R4, RZ, 0x3c, !PT ;  /* 0x0000000405057212 */ /* 0x000fe400078e3cff */
[----:B------:R-:W-:Y:S01]  /*2e9a0*/  LOP3.LUT R21, R21, R20, RZ, 0x3c, !PT ;  /* 0x0000001415157212 */ /* 0x000fe200078e3cff */
[----:B--2---:R-:W-:Y:S02]  /*2e9b0*/  IMAD.MOV.U32 R84, RZ, RZ, R53 ;  /* 0x000000ffff547224 */ /* 0x004fe400078e0035 */
[----:B------:R-:W2:Y:S01]  /*2e9c0*/  LDL.LU R53, [R1+0x4] ;  /* 0x0000040001357983 */ /* 0x000ea20000300800 */
[----:B----4-:R-:W-:-:S03]  /*2e9d0*/  IMAD.MOV.U32 R18, RZ, RZ, R91 ;  /* 0x000000ffff127224 */ /* 0x010fc600078e005b */
[----:B------:R-:W4:Y:S04]  /*2e9e0*/  LDL.LU R58, [R1+0x8] ;  /* 0x00000800013a7983 */ /* 0x000f280000300800 */
[----:B------:R-:W2:Y:S01]  /*2e9f0*/  LDL.LU R91, [R1+0xc] ;  /* 0x00000c00015b7983 */ /* 0x000ea20000300800 */
[----:B------:R-:W-:-:S03]  /*2ea00*/  IMAD.MOV.U32 R19, RZ, RZ, R57 ;  /* 0x000000ffff137224 */ /* 0x000fc600078e0039 */
[----:B------:R-:W4:Y:S04]  /*2ea10*/  LDL R57, [R1+0x16f0] ;  /* 0x0016f00001397983 */ /* 0x000f280000100800 */
[----:B------:R-:W-:Y:S04]  /*2ea20*/  STL.64 [R1+0xfe8], R4 ;  /* 0x000fe80401007387 */ /* 0x000fe80000100a00 */
[----:B------:R-:W-:Y:S04]  /*2ea30*/  STL.64 [R1+0xff0], R20 ;  /* 0x000ff01401007387 */ /* 0x000fe80000100a00 */
[----:B------:R-:W-:Y:S01]  /*2ea40*/  STL.64 [R1+0x1010], R84 ;  /* 0x0010105401007387 */ /* 0x000fe20000100a00 */
[----:B------:R-:W-:-:S03]  /*2ea50*/  IMAD.MOV.U32 R80, RZ, RZ, R28 ;  /* 0x000000ffff507224 */ /* 0x000fc600078e001c */
[----:B------:R-:W-:Y:S01]  /*2ea60*/  STL.64 [R1+0x1018], R18 ;  /* 0x0010181201007387 */ /* 0x000fe20000100a00 */
[----:B------:R-:W-:-:S03]  /*2ea70*/  IMAD.MOV.U32 R28, RZ, RZ, R55 ;  /* 0x000000ffff1c7224 */ /* 0x000fc600078e0037 */
[----:B------:R-:W4:Y:S01]  /*2ea80*/  LDL R55, [R1+0x16ec] ;  /* 0x0016ec0001377983 */ /* 0x000f220000100800 */
[----:B------:R-:W-:Y:S01]  /*2ea90*/  ISETP.GT.AND P6, PT, R86, RZ, PT ;  /* 0x000000ff5600720c */ /* 0x000fe20003fc4270 */
[----:B---3--:R-:W-:Y:S01]  /*2eaa0*/  IMAD.MOV.U32 R66, RZ, RZ, R52 ;  /* 0x000000ffff427224 */ /* 0x008fe200078e0034 */
[----:B--2---:R-:W-:-:S04]  /*2eab0*/  LOP3.LUT R91, R91, R90, RZ, 0x3c, !PT ;  /* 0x0000005a5b5b7212 */ /* 0x004fc800078e3cff */
[----:B------:R-:W-:-:S04]  /*2eac0*/  LOP3.LUT R90, R91, R90, RZ, 0x3c, !PT ;  /* 0x0000005a5b5a7212 */ /* 0x000fc800078e3cff */
[----:B------:R-:W-:Y:S01]  /*2ead0*/  LOP3.LUT R91, R91, R90, RZ, 0x3c, !PT ;  /* 0x0000005a5b5b7212 */ /* 0x000fe200078e3cff */
[----:B------:R-:W-:Y:S02]  /*2eae0*/  IMAD.MOV.U32 R52, RZ, RZ, R53 ;  /* 0x000000ffff347224 */ /* 0x000fe400078e0035 */
[----:B------:R-:W-:Y:S02]  /*2eaf0*/  IMAD.MOV.U32 R53, RZ, RZ, R88 ;  /* 0x000000ffff357224 */ /* 0x000fe400078e0058 */
[----:B----4-:R-:W2:Y:S01]  /*2eb00*/  @P6 LDG.E.U16 R57, desc[UR6][R90.64] ;  /* 0x000000065a396981 */ /* 0x010ea2000c1e1500 */
[----:B------:R-:W-:-:S05]  /*2eb10*/  IMAD.MOV.U32 R88, RZ, RZ, R58 ;  /* 0x000000ffff587224 */ /* 0x000fca00078e003a */
[----:B------:R-:W3:Y:S01]  /*2eb20*/  @P6 LDG.E.U16 R55, desc[UR6][R88.64] ;  /* 0x0000000658376981 */ /* 0x000ee2000c1e1500 */
[----:B------:R-:W-:-:S04]  /*2eb30*/  LOP3.LUT R23, R23, R22, RZ, 0x3c, !PT ;  /* 0x0000001617177212 */ /* 0x000fc800078e3cff */
[C---:B------:R-:W-:Y:S01]  /*2eb40*/  LOP3.LUT R22, R23.reuse, R22, RZ, 0x3c, !PT ;  /* 0x0000001617167212 */ /* 0x040fe200078e3cff */
[----:B------:R-:W-:Y:S02]  /*2eb50*/  IMAD.MOV.U32 R68, RZ, RZ, R76 ;  /* 0x000000ffff447224 */ /* 0x000fe400078e004c */
[----:B------:R-:W-:Y:S01]  /*2eb60*/  IMAD.MOV.U32 R74, RZ, RZ, R34 ;  /* 0x000000ffff4a7224 */ /* 0x000fe200078e0022 */
[----:B------:R-:W-:Y:S01]  /*2eb70*/  LOP3.LUT R23, R23, R22, RZ, 0x3c, !PT ;  /* 0x0000001617177212 */ /* 0x000fe200078e3cff */
[----:B------:R-:W-:Y:S01]  /*2eb80*/  IMAD.MOV.U32 R75, RZ, RZ, R77 ;  /* 0x000000ffff4b7224 */ /* 0x000fe200078e004d */
[----:B------:R-:W-:Y:S01]  /*2eb90*/  STL.64 [R1+0x1020], R80 ;  /* 0x0010205001007387 */ /* 0x000fe20000100a00 */
[----:B------:R-:W-:Y:S02]  /*2eba0*/  IMAD.MOV.U32 R12, RZ, RZ, R40 ;  /* 0x000000ffff0c7224 */ /* 0x000fe400078e0028 */
[----:B------:R-:W-:Y:S01]  /*2ebb0*/  IMAD.MOV.U32 R13, RZ, RZ, R35 ;  /* 0x000000ffff0d7224 */ /* 0x000fe200078e0023 */
[----:B------:R-:W-:Y:S01]  /*2ebc0*/  STL.64 [R1+0x1028], R28 ;  /* 0x0010281c01007387 */ /* 0x000fe20000100a00 */
[----:B------:R-:W-:-:S02]  /*2ebd0*/  IMAD.MOV.U32 R30, RZ, RZ, R50 ;  /* 0x000000ffff1e7224 */ /* 0x000fc400078e0032 */
[----:B------:R-:W-:Y:S01]  /*2ebe0*/  IMAD.MOV.U32 R31, RZ, RZ, R41 ;  /* 0x000000ffff1f7224 */ /* 0x000fe200078e0029 */
[----:B------:R-:W-:Y:S04]  /*2ebf0*/  STL.64 [R1+0x1030], R22 ;  /* 0x0010301601007387 */ /* 0x000fe80000100a00 */
[----:B------:R-:W-:Y:S01]  /*2ec00*/  STL.64 [R1+0x1050], R68 ;  /* 0x0010504401007387 */ /* 0x000fe20000100a00 */
[----:B------:R-:W-:Y:S02]  /*2ec10*/  IMAD.MOV.U32 R32, RZ, RZ, R59 ;  /* 0x000000ffff207224 */ /* 0x000fe400078e003b */
[----:B------:R-:W-:Y:S01]  /*2ec20*/  IMAD.MOV.U32 R33, RZ, RZ, R0 ;  /* 0x000000ffff217224 */ /* 0x000fe200078e0000 */
[----:B------:R-:W-:Y:S01]  /*2ec30*/  STL.64 [R1+0x1058], R74 ;  /* 0x0010584a01007387 */ /* 0x000fe20000100a00 */
[----:B------:R-:W-:-:S03]  /*2ec40*/  IMAD.MOV.U32 R67, RZ, RZ, R87 ;  /* 0x000000ffff437224 */ /* 0x000fc600078e0057 */
[----:B------:R-:W-:Y:S04]  /*2ec50*/  STL.64 [R1+0x1060], R12 ;  /* 0x0010600c01007387 */ /* 0x000fe80000100a00 */
[----:B------:R-:W-:Y:S04]  /*2ec60*/  STL.64 [R1+0x1068], R30 ;  /* 0x0010681e01007387 */ /* 0x000fe80000100a00 */
[----:B------:R-:W-:Y:S04]  /*2ec70*/  STL [R1+0x2670], R87 ;  /* 0x0026705701007387 */ /* 0x000fe80000100800 */
[----:B------:R-:W-:Y:S04]  /*2ec80*/  STL.64 [R1+0x1070], R32 ;  /* 0x0010702001007387 */ /* 0x000fe80000100a00 */
[----:B------:R-:W-:Y:S04]  /*2ec90*/  STL.64 [R1+0x1090], R66 ;  /* 0x0010904201007387 */ /* 0x000fe80000100a00 */
[----:B------:R-:W-:Y:S04]  /*2eca0*/  STL.64 [R1+0x1098], R52 ;  /* 0x0010983401007387 */ /* 0x000fe80000100a00 */
[----:B------:R-:W-:Y:S04]  /*2ecb0*/  STL [R1+0x1f68], R90 ;  /* 0x001f685a01007387 */ /* 0x000fe80000100800 */
[----:B------:R0:W-:Y:S04]  /*2ecc0*/  STL [R1+0x2194], R90 ;  /* 0x0021945a01007387 */ /* 0x0001e80000100800 */
[----:B------:R-:W-:Y:S04]  /*2ecd0*/  STL [R1+0x1f64], R91 ;  /* 0x001f645b01007387 */ /* 0x000fe80000100800 */
[----:B------:R1:W-:Y:S04]  /*2ece0*/  STL [R1+0x2198], R91 ;  /* 0x0021985b01007387 */ /* 0x0003e80000100800 */
[----:B------:R-:W4:Y:S04]  /*2ecf0*/  LDL.LU R46, [R1+0x1cc] ;  /* 0x0001cc00012e7983 */ /* 0x000f280000300800 */
[----:B------:R-:W4:Y:S04]  /*2ed00*/  LDL.LU R47, [R1+0x2ec] ;  /* 0x0002ec00012f7983 */ /* 0x000f280000300800 */
[----:B------:R-:W4:Y:S04]  /*2ed10*/  LDL.LU R48, [R1+0x208] ;  /* 0x0002080001307983 */ /* 0x000f280000300800 */
[----:B------:R-:W4:Y:S04]  /*2ed20*/  LDL.LU R49, [R1+0x338] ;  /* 0x0003380001317983 */ /* 0x000f280000300800 */
[----:B------:R-:W4:Y:S04]  /*2ed30*/  LDL.LU R25, [R1+0x20c] ;  /* 0x00020c0001197983 */ /* 0x000f280000300800 */
[----:B------:R-:W4:Y:S04]  /*2ed40*/  LDL.LU R58, [R1+0x33c] ;  /* 0x00033c00013a7983 */ /* 0x000f280000300800 */
[----:B0-----:R-:W4:Y:S04]  /*2ed50*/  LDL R90, [R1+0x16cc] ;  /* 0x0016cc00015a7983 */ /* 0x001f280000100800 */
[----:B-1----:R-:W4:Y:S01]  /*2ed60*/  LDL R91, [R1+0x16d0] ;  /* 0x0016d000015b7983 */ /* 0x002f220000100800 */
[----:B------:R-:W-:-:S02]  /*2ed70*/  ISETP.GT.AND P4, PT, R86, 0x1, PT ;  /* 0x000000015600780c */ /* 0x000fc40003f84270 */
[----:B------:R-:W-:-:S11]  /*2ed80*/  PRMT R51, RZ, 0x7610, R51 ;  /* 0x00007610ff337816 */ /* 0x000fd60000000033 */
[----:B------:R-:W4:Y:S04]  /*2ed90*/  @P4 LDG.E.U16 R51, desc[UR6][R52.64] ;  /* 0x0000000634334981 */ /* 0x000f28000c1e1500 */
[----:B--2---:R0:W-:Y:S04]  /*2eda0*/  @P6 STL [R1+0x16f0], R57 ;  /* 0x0016f03901006387 */ /* 0x0041e80000100800 */
[----:B------:R-:W2:Y:S04]  /*2edb0*/  LDL R87, [R1+0x16c4] ;  /* 0x0016c40001577983 */ /* 0x000ea80000100800 */
[----:B0-----:R-:W2:Y:S04]  /*2edc0*/  LDL R57, [R1+0x16c8] ;  /* 0x0016c80001397983 */ /* 0x001ea80000100800 */
[----:B------:R-:W2:Y:S04]  /*2edd0*/  LDL.LU R34, [R1+0x40c] ;  /* 0x00040c0001227983 */ /* 0x000ea80000300800 */
[----:B------:R-:W2:Y:S04]  /*2ede0*/  LDL.LU R35, [R1+0x47c] ;  /* 0x00047c0001237983 */ /* 0x000ea80000300800 */
[----:B------:R-:W2:Y:S04]  /*2edf0*/  LDL.LU R40, [R1+0x438] ;  /* 0x0004380001287983 */ /* 0x000ea80000300800 */
[----:B------:R-:W2:Y:S04]  /*2ee00*/  LDL.LU R41, [R1+0x480] ;  /* 0x0004800001297983 */ /* 0x000ea80000300800 */
[----:B------:R-:W2:Y:S04]  /*2ee10*/  LDL.LU R76, [R1+0x43c] ;  /* 0x00043c00014c7983 */ /* 0x000ea80000300800 */
[----:B------:R-:W2:Y:S04]  /*2ee20*/  LDL.LU R77, [R1+0x484] ;  /* 0x00048400014d7983 */ /* 0x000ea80000300800 */
[----:B------:R-:W2:Y:S04]  /*2ee30*/  LDL R50, [R1+0x16c0] ;  /* 0x0016c00001327983 */ /* 0x000ea80000100800 */
[----:B------:R-:W2:Y:S04]  /*2ee40*/  LDL R0, [R1+0x16bc] ;  /* 0x0016bc0001007983 */ /* 0x000ea80000100800 */
[----:B------:R-:W2:Y:S04]  /*2ee50*/  LDL R59, [R1+0x18b4] ;  /* 0x0018b400013b7983 */ /* 0x000ea80000100800 */
[----:B---3--:R0:W-:Y:S04]  /*2ee60*/  @P6 STL [R1+0x16ec], R55 ;  /* 0x0016ec3701006387 */ /* 0x0081e80000100800 */
[----:B0-----:R-:W3:Y:S04]  /*2ee70*/  LDL R55, [R1+0x18b0] ;  /* 0x0018b00001377983 */ /* 0x001ee80000100800 */
[----:B------:R-:W-:Y:S04]  /*2ee80*/  STL [R1+0x1f70], R88 ;  /* 0x001f705801007387 */ /* 0x000fe80000100800 */
[----:B------:R0:W-:Y:S04]  /*2ee90*/  STL [R1+0x219c], R88 ;  /* 0x00219c5801007387 */ /* 0x0001e80000100800 */
[----:B0-----:R-:W2:Y:S04]  /*2eea0*/  LDL R88, [R1+0x16d4] ;  /* 0x0016d40001587983 */ /* 0x001ea80000100800 */
[----:B------:R-:W-:Y:S04]  /*2eeb0*/  STL [R1+0x1f6c], R89 ;  /* 0x001f6c5901007387 */ /* 0x000fe80000100800 */
[----:B------:R0:W-:Y:S04]  /*2eec0*/  STL [R1+0x21a0], R89 ;  /* 0x0021a05901007387 */ /* 0x0001e80000100800 */
[----:B0-----:R-:W2:Y:S04]  /*2eed0*/  LDL R89, [R1+0x16d8] ;  /* 0x0016d80001597983 */ /* 0x001ea80000100800 */
[----:B------:R-:W2:Y:S04]  /*2eee0*/  LDL.LU.64 R52, [R1+0x2e10] ;  /* 0x002e100001347983 */ /* 0x000ea80000300a00 */
[----:B--2---:R-:W2:Y:S04]  /*2eef0*/  @P4 LDG.E.U16 R52, desc[UR6][R66.64] ;  /* 0x0000000642344981 */ /* 0x004ea8000c1e1500 */
[----:B----4-:R0:W-:Y:S04]  /*2ef00*/  STL [R1+0x23ac], R51 ;  /* 0x0023ac3301007387 */ /* 0x0101e80000100800 */
[----:B0-----:R-:W4:Y:S04]  /*2ef10*/  LDL R51, [R1+0x16dc] ;  /* 0x0016dc0001337983 */ /* 0x001f280000100800 */
[----:B------:R-:W3:Y:S01]  /*2ef20*/  LDL.LU.64 R66, [R1+0x2e08] ;  /* 0x002e080001427983 */ /* 0x000ee20000300a00 */
[----:B------:R-:W-:-:S03]  /*2ef30*/  ISETP.GT.AND P1, PT, R86, 0x2, PT ;  /* 0x000000025600780c */ /* 0x000fc60003f24270 */
[----:B--2---:R0:W-:Y:S04]  /*2ef40*/  STL [R1+0x23b0], R52 ;  /* 0x0023b03401007387 */ /* 0x0041e80000100800 */
[----:B0-----:R-:W2:Y:S01]  /*2ef50*/  LDL R52, [R1+0x16e0] ;  /* 0x0016e00001347983 */ /* 0x001ea20000100800 */
[----:B------:R-:W-:Y:S02]  /*2ef60*/  LOP3.LUT R49, R49, R48, RZ, 0x3c, !PT ;  /* 0x0000003031317212 */ /* 0x000fe400078e3cff */
[----:B------:R-:W-:Y:S02]  /*2ef70*/  ISETP.GT.AND P3, PT, R86, 0x3, PT ;  /* 0x000000035600780c */ /* 0x000fe40003f64270 */
[----:B------:R-:W-:Y:S02]  /*2ef80*/  LOP3.LUT R47, R47, R46, RZ, 0x3c, !PT ;  /* 0x0000002e2f2f7212 */ /* 0x000fe400078e3cff */
[----:B------:R-:W-:-:S02]  /*2ef90*/  LOP3.LUT R48, R49, R48, RZ, 0x3c, !PT ;  /* 0x0000003031307212 */ /* 0x000fc400078e3cff */
[C---:B------:R-:W-:Y:S02]  /*2efa0*/  ISETP.GT.AND P6, PT, R86.reuse, 0x4, PT ;  /* 0x000000045600780c */ /* 0x040fe40003fc4270 */
[----:B------:R-:W-:Y:S01]  /*2efb0*/  LOP3.LUT R46, R47, R46, RZ, 0x3c, !PT ;  /* 0x0000002e2f2e7212 */ /* 0x000fe200078e3cff */
[----:B------:R-:W-:Y:S01]  /*2efc0*/  IMAD.MOV.U32 R24, RZ, RZ, R58 ;  /* 0x000000ffff187224 */ /* 0x000fe200078e003a */
[----:B------:R-:W-:Y:S02]  /*2efd0*/  LOP3.LUT R49, R49, R48, RZ, 0x3c, !PT ;  /* 0x0000003031317212 */ /* 0x000fe400078e3cff */
[----:B------:R-:W-:Y:S02]  /*2efe0*/  ISETP.GT.AND P4, PT, R86, 0x5, PT ;  /* 0x000000055600780c */ /* 0x000fe40003f84270 */
[----:B------:R-:W-:Y:S01]  /*2eff0*/  LOP3.LUT R47, R47, R46, RZ, 0x3c, !PT ;  /* 0x0000002e2f2f7212 */ /* 0x000fe200078e3cff */
[----:B------:R-:W3:Y:S04]  /*2f000*/  LDL R58, [R1+0x16b8] ;  /* 0x0016b800013a7983 */ /* 0x000ee80000100800 */
[----:B----4-:R-:W4:Y:S04]  /*2f010*/  @P1 LDG.E.U16 R51, desc[UR6][R48.64] ;  /* 0x0000000630331981 */ /* 0x010f28000c1e1500 */
[----:B------:R-:W3:Y:S04]  /*2f020*/  @P3 LDG.E.U16 R88, desc[UR6][R32.64] ;  /* 0x0000000620583981 */ /* 0x000ee8000c1e1500 */
[----:B------:R-:W3:Y:S04]  /*2f030*/  @P3 LDG.E.U16 R89, desc[UR6][R46.64] ;  /* 0x000000062e593981 */ /* 0x000ee8000c1e1500 */
[----:B------:R-:W3:Y:S04]  /*2f040*/  @P6 LDG.E.U16 R90, desc[UR6][R12.64] ;  /* 0x000000060c5a6981 */ /* 0x000ee8000c1e1500 */
[----:B------:R-:W3:Y:S04]  /*2f050*/  @P6 LDG.E.U16 R91, desc[UR6][R30.64] ;  /* 0x000000061e5b6981 */ /* 0x000ee8000c1e1500 */
[----:B------:R-:W3:Y:S04]  /*2f060*/  @P4 LDG.E.U16 R57, desc[UR6][R74.64] ;  /* 0x000000064a394981 */ /* 0x000ee8000c1e1500 */
[----:B--2---:R-:W2:Y:S04]  /*2f070*/  @P1 LDG.E.U16 R52, desc[UR6][R24.64] ;  /* 0x0000000618341981 */ /* 0x004ea8000c1e1500 */
[----:B------:R-:W-:Y:S04]  /*2f080*/  STL.64 [R1+0x1078], R46 ;  /* 0x0010782e01007387 */ /* 0x000fe80000100a00 */
[----:B------:R-:W-:Y:S04]  /*2f090*/  STL.64 [R1+0x1080], R48 ;  /* 0x0010803001007387 */ /* 0x000fe80000100a00 */
[----:B------:R0:W-:Y:S04]  /*2f0a0*/  STL.64 [R1+0x1088], R24 ;  /* 0x0010881801007387 */ /* 0x0001e80000100a00 */
[----:B------:R-:W3:Y:S04]  /*2f0b0*/  @P4 LDG.E.U16 R87, desc[UR6][R68.64] ;  /* 0x0000000644574981 */ /* 0x000ee8000c1e1500 */
[----:B0-----:R-:W3:Y:S04]  /*2f0c0*/  LDL.LU.64 R24, [R1+0x2e00] ;  /* 0x002e000001187983 */ /* 0x001ee80000300a00 */
[----:B------:R-:W3:Y:S04]  /*2f0d0*/  LDL.LU.64 R48, [R1+0x2df8] ;  /* 0x002df80001307983 */ /* 0x000ee80000300a00 */
[----:B----4-:R-:W-:Y:S01]  /*2f0e0*/  @P1 STL [R1+0x16dc], R51 ;  /* 0x0016dc3301001387 */ /* 0x010fe20000100800 */
[----:B------:R-:W-:-:S02]  /*2f0f0*/  LOP3.LUT R41, R41, R40, RZ, 0x3c, !PT ;  /* 0x0000002829297212 */ /* 0x000fc400078e3cff */
[----:B------:R-:W-:Y:S01]  /*2f100*/  LOP3.LUT R77, R77, R76, RZ, 0x3c, !PT ;  /* 0x0000004c4d4d7212 */ /* 0x000fe200078e3cff */
[----:B--2---:R-:W-:Y:S04]  /*2f110*/  @P1 STL [R1+0x16e0], R52 ;  /* 0x0016e03401001387 */ /* 0x004fe80000100800 */
[----:B------:R-:W2:Y:S04]  /*2f120*/  LDL.LU.64 R46, [R1+0x2df0] ;  /* 0x002df000012e7983 */ /* 0x000ea80000300a00 */
[----:B------:R-:W4:Y:S04]  /*2f130*/  LDL.LU.64 R32, [R1+0x2de8] ;  /* 0x002de80001207983 */ /* 0x000f280000300a00 */
[----:B---3--:R-:W-:Y:S04]  /*2f140*/  @P3 STL [R1+0x16d4], R88 ;  /* 0x0016d45801003387 */ /* 0x008fe80000100800 */
[----:B------:R-:W-:Y:S04]  /*2f150*/  @P3 STL [R1+0x16d8], R89 ;  /* 0x0016d85901003387 */ /* 0x000fe80000100800 */
[----:B------:R-:W3:Y:S04]  /*2f160*/  LDL.LU.64 R30, [R1+0x2de0] ;  /* 0x002de000011e7983 */ /* 0x000ee80000300a00 */
[----:B------:R-:W2:Y:S04]  /*2f170*/  LDL.LU.64 R12, [R1+0x2dd8] ;  /* 0x002dd800010c7983 */ /* 0x000ea80000300a00 */
[----:B------:R-:W-:Y:S04]  /*2f180*/  @P6 STL [R1+0x16cc], R90 ;  /* 0x0016cc5a01006387 */ /* 0x000fe80000100800 */
[----:B------:R-:W-:Y:S04]  /*2f190*/  @P6 STL [R1+0x16d0], R91 ;  /* 0x0016d05b01006387 */ /* 0x000fe80000100800 */
[----:B------:R-:W2:Y:S04]  /*2f1a0*/  LDL.LU.64 R74, [R1+0x2dd0] ;  /* 0x002dd000014a7983 */ /* 0x000ea80000300a00 */
[----:B------:R0:W-:Y:S04]  /*2f1b0*/  @P4 STL [R1+0x16c8], R57 ;  /* 0x0016c83901004387 */ /* 0x0001e80000100800 */
[----:B0-----:R-:W2:Y:S01]  /*2f1c0*/  LDL R57, [R1+0x16b4] ;  /* 0x0016b40001397983 */ /* 0x001ea20000100800 */
[----:B------:R-:W-:-:S02]  /*2f1d0*/  ISETP.GT.AND P1, PT, R86, 0x6, PT ;  /* 0x000000065600780c */ /* 0x000fc40003f24270 */
[----:B------:R-:W-:Y:S02]  /*2f1e0*/  LOP3.LUT R40, R41, R40, RZ, 0x3c, !PT ;  /* 0x0000002829287212 */ /* 0x000fe400078e3cff */
[----:B------:R-:W-:Y:S02]  /*2f1f0*/  LOP3.LUT R76, R77, R76, RZ, 0x3c, !PT ;  /* 0x0000004c4d4c7212 */ /* 0x000fe400078e3cff */
[----:B------:R-:W-:Y:S02]  /*2f200*/  ISETP.GT.AND P3, PT, R86, 0x7, PT ;  /* 0x000000075600780c */ /* 0x000fe40003f64270 */
[----:B------:R-:W-:Y:S02]  /*2f210*/  LOP3.LUT R35, R35, R34, RZ, 0x3c, !PT ;  /* 0x0000002223237212 */ /* 0x000fe400078e3cff */
[----:B------:R-:W-:Y:S02]  /*2f220*/  LOP3.LUT R41, R41, R40, RZ, 0x3c, !PT ;  /* 0x0000002829297212 */ /* 0x000fe400078e3cff */
[----:B------:R-:W-:-:S02]  /*2f230*/  LOP3.LUT R77, R77, R76, RZ, 0x3c, !PT ;  /* 0x0000004c4d4d7212 */ /* 0x000fc400078e3cff */
[----:B------:R-:W-:Y:S02]  /*2f240*/  ISETP.GT.AND P6, PT, R86, 0x8, PT ;  /* 0x000000085600780c */ /* 0x000fe40003fc4270 */
[C---:B------:R-:W-:Y:S01]  /*2f250*/  LOP3.LUT R34, R35.reuse, R34, RZ, 0x3c, !PT ;  /* 0x0000002223227212 */ /* 0x040fe200078e3cff */
[----:B------:R-:W3:Y:S04]  /*2f260*/  LDL.LU.64 R68, [R1+0x2dc8] ;  /* 0x002dc80001447983 */ /* 0x000ee80000300a00 */
[----:B------:R-:W3:Y:S04]  /*2f270*/  @P1 LDG.E.U16 R0, desc[UR6][R40.64] ;  /* 0x0000000628001981 */ /* 0x000ee8000c1e1500 */
[----:B------:R-:W4:Y:S01]  /*2f280*/  @P1 LDG.E.U16 R50, desc[UR6][R76.64] ;  /* 0x000000064c321981 */ /* 0x000f22000c1e1500 */
[----:B------:R-:W-:-:S03]  /*2f290*/  LOP3.LUT R35, R35, R34, RZ, 0x3c, !PT ;  /* 0x0000002223237212 */ /* 0x000fc600078e3cff */
[----:B------:R-:W4:Y:S04]  /*2f2a0*/  @P3 LDG.E.U16 R55, desc[UR6][R22.64] ;  /* 0x0000000616373981 */ /* 0x000f28000c1e1500 */
[----:B------:R-:W-:Y:S01]  /*2f2b0*/  @P4 STL [R1+0x16c4], R87 ;  /* 0x0016c45701004387 */ /* 0x000fe20000100800 */
[----:B------:R-:W-:-:S03]  /*2f2c0*/  ISETP.GT.AND P4, PT, R86, 0x9, PT ;  /* 0x000000095600780c */ /* 0x000fc60003f84270 */
[----:B------:R-:W4:Y:S04]  /*2f2d0*/  @P3 LDG.E.U16 R59, desc[UR6][R34.64] ;  /* 0x00000006223b3981 */ /* 0x000f28000c1e1500 */
[----:B------:R-:W4:Y:S01]  /*2f2e0*/  @P6 LDG.E.U16 R58, desc[UR6][R28.64] ;  /* 0x000000061c3a6981 */ /* 0x000f22000c1e1500 */
[----:B------:R-:W-:-:S05]  /*2f2f0*/  PRMT R54, RZ, 0x7610, R54 ;  /* 0x00007610ff367816 */ /* 0x000fca0000000036 */
[----:B------:R-:W4:Y:S04]  /*2f300*/  @P4 LDG.E.U16 R53, desc[UR6][R18.64] ;  /* 0x0000000612354981 */ /* 0x000f28000c1e1500 */
[----:B------:R-:W4:Y:S04]  /*2f310*/  @P4 LDG.E.U16 R54, desc[UR6][R84.64] ;  /* 0x0000000654364981 */ /* 0x000f28000c1e1500 */
[----:B--2---:R-:W2:Y:S04]  /*2f320*/  @P6 LDG.E.U16 R57, desc[UR6][R80.64] ;  /* 0x0000000650396981 */ /* 0x004ea8000c1e1500 */
[----:B------:R0:W-:Y:S04]  /*2f330*/  STL.64 [R1+0x1048], R76 ;  /* 0x0010484c01007387 */ /* 0x0001e80000100a00 */
[----:B------:R-:W-:Y:S04]  /*2f340*/  STL.64 [R1+0x1038], R34 ;  /* 0x0010382201007387 */ /* 0x000fe80000100a00 */
[----:B------:R-:W-:Y:S04]  /*2f350*/  STL.64 [R1+0x1040], R40 ;  /* 0x0010402801007387 */ /* 0x000fe80000100a00 */
[----:B---3--:R-:W-:Y:S04]  /*2f360*/  @P1 STL [R1+0x16bc], R0 ;  /* 0x0016bc0001001387 */ /* 0x008fe80000100800 */
[----:B----4-:R-:W-:Y:S04]  /*2f370*/  @P1 STL [R1+0x16c0], R50 ;  /* 0x0016c03201001387 */ /* 0x010fe80000100800 */
[----:B------:R-:W3:Y:S04]  /*2f380*/  LDL.LU R52, [R1+0x50c] ;  /* 0x00050c0001347983 */ /* 0x000ee80000300800 */
[----:B0-----:R-:W4:Y:S04]  /*2f390*/  LDL.LU R76, [R1+0x4c8] ;  /* 0x0004c800014c7983 */ /* 0x001f280000300800 */
[----:B------:R-:W4:Y:S04]  /*2f3a0*/  LDL.LU R77, [R1+0x538] ;  /* 0x00053800014d7983 */ /* 0x000f280000300800 */
[----:B------:R-:W3:Y:S04]  /*2f3b0*/  LDL.LU R22, [R1+0x4cc] ;  /* 0x0004cc0001167983 */ /* 0x000ee80000300800 */
[----:B------:R-:W3:Y:S04]  /*2f3c0*/  LDL.LU R23, [R1+0x53c] ;  /* 0x00053c0001177983 */ /* 0x000ee80000300800 */
[----:B------:R0:W-:Y:S04]  /*2f3d0*/  @P3 STL [R1+0x18b0], R55 ;  /* 0x0018b03701003387 */ /* 0x0001e80000100800 */
[----:B------:R-:W4:Y:S04]  /*2f3e0*/  LDL R51, [R1+0x16a0] ;  /* 0x0016a00001337983 */ /* 0x000f280000100800 */
[----:B------:R-:W4:Y:S04]  /*2f3f0*/  LDL R89, [R1+0x169c] ;  /* 0x00169c0001597983 */ /* 0x000f280000100800 */
[----:B0-----:R-:W4:Y:S04]  /*2f400*/  LDL R55, [R1+0x16a8] ;  /* 0x0016a80001377983 */ /* 0x001f280000100800 */
[----:B------:R0:W-:Y:S04]  /*2f410*/  @P3 STL [R1+0x18b4], R59 ;  /* 0x0018b43b01003387 */ /* 0x0001e80000100800 */
[----:B------:R-:W4:Y:S04]  /*2f420*/  LDL R88, [R1+0x1698] ;  /* 0x0016980001587983 */ /* 0x000f280000100800 */
[----:B------:R-:W4:Y:S04]  /*2f430*/  LDL R91, [R1+0x1694] ;  /* 0x00169400015b7983 */ /* 0x000f280000100800 */
[----:B------:R-:W4:Y:S04]  /*2f440*/  LDL R90, [R1+0x1690] ;  /* 0x00169000015a7983 */ /* 0x000f280000100800 */
[----:B------:R-:W4:Y:S04]  /*2f450*/  LDL R28, [R1+0x168c] ;  /* 0x00168c00011c7983 */ /* 0x000f280000100800 */
[----:B------:R-:W4:Y:S04]  /*2f460*/  LDL.LU R29, [R1+0x57c] ;  /* 0x00057c00011d7983 */ /* 0x000f280000300800 */
[----:B0-----:R-:W4:Y:S04]  /*2f470*/  LDL.LU R59, [R1+0x5c4] ;  /* 0x0005c400013b7983 */ /* 0x001f280000300800 */
[----:B------:R-:W4:Y:S04]  /*2f480*/  LDL.LU R34, [R1+0x580] ;  /* 0x0005800001227983 */ /* 0x000f280000300800 */
[----:B------:R-:W4:Y:S04]  /*2f490*/  LDL.LU R35, [R1+0x5c8] ;  /* 0x0005c80001237983 */ /* 0x000f280000300800 */
[----:B------:R-:W4:Y:S04]  /*2f4a0*/  LDL.LU R87, [R1+0x584] ;  /* 0x0005840001577983 */ /* 0x000f280000300800 */
[----:B------:R-:W4:Y:S04]  /*2f4b0*/  LDL.LU R40, [R1+0x5cc] ;  /* 0x0005cc0001287983 */ /* 0x000f280000300800 */
[----:B------:R-:W4:Y:S04]  /*2f4c0*/  LDL.LU.64 R80, [R1+0x2dc0] ;  /* 0x002dc00001507983 */ /* 0x000f280000300a00 */
[----:B------:R-:W4:Y:S04]  /*2f4d0*/  LDL R41, [R1+0x1688] ;  /* 0x0016880001297983 */ /* 0x000f280000100800 */
[----:B------:R-:W4:Y:S04]  /*2f4e0*/  LDL R50, [R1+0x1684] ;  /* 0x0016840001327983 */ /* 0x000f280000100800 */
[----:B------:R-:W4:Y:S04]  /*2f4f0*/  LDL R0, [R1+0x18ac] ;  /* 0x0018ac0001007983 */ /* 0x000f280000100800 */
[----:B------:R0:W-:Y:S04]  /*2f500*/  @P6 STL [R1+0x16b8], R58 ;  /* 0x0016b83a01006387 */ /* 0x0001e80000100800 */
[----:B0-----:R-:W4:Y:S04]  /*2f510*/  LDL R58, [R1+0x18a8] ;  /* 0x0018a800013a7983 */ /* 0x001f280000100800 */
[----:B--2---:R0:W-:Y:S04]  /*2f520*/  @P6 STL [R1+0x16b4], R57 ;  /* 0x0016b43901006387 */ /* 0x0041e80000100800 */
[----:B0-----:R-:W2:Y:S04]  /*2f530*/  LDL R57, [R1+0x1680] ;  /* 0x0016800001397983 */ /* 0x001ea80000100800 */
[----:B------:R-:W2:Y:S04]  /*2f540*/  LDL.LU.64 R18, [R1+0x2db8] ;  /* 0x002db80001127983 */ /* 0x000ea80000300a00 */
[----:B------:R0:W-:Y:S04]  /*2f550*/  STL [R1+0x23b4], R53 ;  /* 0x0023b43501007387 */ /* 0x0001e80000100800 */
[----:B0-----:R-:W2:Y:S04]  /*2f560*/  LDL.LU R53, [R1+0x4c4] ;  /* 0x0004c40001357983 */ /* 0x001ea80000300800 */
[----:B------:R-:W2:Y:S04]  /*2f570*/  LDL.LU.64 R84, [R1+0x2db0] ;  /* 0x002db00001547983 */ /* 0x000ea80000300a00 */
[----:B------:R0:W-:Y:S04]  /*2f580*/  STL [R1+0x23b8], R54 ;  /* 0x0023b83601007387 */ /* 0x0001e80000100800 */
[----:B0-----:R-:W2:Y:S01]  /*2f590*/  LDL R54, [R1+0x16a4] ;  /* 0x0016a40001367983 */ /* 0x001ea20000100800 */
[----:B------:R-:W-:-:S02]  /*2f5a0*/  ISETP.GT.AND P1, PT, R86, 0xa, PT ;  /* 0x0000000a5600780c */ /* 0x000fc40003f24270 */
[----:B---3--:R-:W-:Y:S02]  /*2f5b0*/  LOP3.LUT R23, R23, R22, RZ, 0x3c, !PT ;  /* 0x0000001617177212 */ /* 0x008fe400078e3cff */
[----:B----4-:R-:W-:Y:S02]  /*2f5c0*/  LOP3.LUT R77, R77, R76, RZ, 0x3c, !PT ;  /* 0x0000004c4d4d7212 */ /* 0x010fe400078e3cff */
[----:B------:R-:W-:Y:S02]  /*2f5d0*/  LOP3.LUT R22, R23, R22, RZ, 0x3c, !PT ;  /* 0x0000001617167212 */ /* 0x000fe400078e3cff */
[----:B------:R-:W-:Y:S02]  /*2f5e0*/  ISETP.GT.AND P3, PT, R86, 0xb, PT ;  /* 0x0000000b5600780c */ /* 0x000fe40003f64270 */
[----:B------:R-:W-:Y:S02]  /*2f5f0*/  LOP3.LUT R76, R77, R76, RZ, 0x3c, !PT ;  /* 0x0000004c4d4c7212 */ /* 0x000fe400078e3cff */
[----:B------:R-:W-:-:S02]  /*2f600*/  LOP3.LUT R23, R23, R22, RZ, 0x3c, !PT ;  /* 0x0000001617177212 */ /* 0x000fc400078e3cff */
[C---:B------:R-:W-:Y:S02]  /*2f610*/  ISETP.GT.AND P6, PT, R86.reuse, 0xc, PT ;  /* 0x0000000c5600780c */ /* 0x040fe40003fc4270 */
[----:B------:R-:W-:Y:S02]  /*2f620*/  LOP3.LUT R77, R77, R76, RZ, 0x3c, !PT ;  /* 0x0000004c4d4d7212 */ /* 0x000fe400078e3cff */
[----:B------:R-:W-:Y:S01]  /*2f630*/  ISETP.GT.AND P4, PT, R86, 0xd, PT ;  /* 0x0000000d5600780c */ /* 0x000fe20003f84270 */
[----:B------:R-:W3:Y:S04]  /*2f640*/  @P1 LDG.E.U16 R55, desc[UR6][R22.64] ;  /* 0x0000000616371981 */ /* 0x000ee8000c1e1500 */
[----:B------:R-:W4:Y:S04]  /*2f650*/  @P3 LDG.E.U16 R89, desc[UR6][R20.64] ;  /* 0x0000000614593981 */ /* 0x000f28000c1e1500 */
[----:B------:R-:W4:Y:S04]  /*2f660*/  @P6 LDG.E.U16 R91, desc[UR6][R62.64] ;  /* 0x000000063e5b6981 */ /* 0x000f28000c1e1500 */
[----:B------:R-:W4:Y:S04]  /*2f670*/  @P6 LDG.E.U16 R88, desc[UR6][R4.64] ;  /* 0x0000000604586981 */ /* 0x000f28000c1e1500 */
[----:B------:R-:W4:Y:S04]  /*2f680*/  @P4 LDG.E.U16 R28, desc[UR6][R70.64] ;  /* 0x00000006461c4981 */ /* 0x000f28000c1e1500 */
[----:B------:R-:W4:Y:S04]  /*2f690*/  @P4 LDG.E.U16 R90, desc[UR6][R92.64] ;  /* 0x000000065c5a4981 */ /* 0x000f28000c1e1500 */
[----:B--2---:R0:W2:Y:S04]  /*2f6a0*/  @P3 LDG.E.U16 R51, desc[UR6][R52.64] ;  /* 0x0000000634333981 */ /* 0x0040a8000c1e1500 */
[----:B------:R-:W2:Y:S04]  /*2f6b0*/  @P1 LDG.E.U16 R54, desc[UR6][R76.64] ;  /* 0x000000064c361981 */ /* 0x000ea8000c1e1500 */
[----:B------:R1:W-:Y:S01]  /*2f6c0*/  STL.64 [R1+0x1008], R22 ;  /* 0x0010081601007387 */ /* 0x0003e20000100a00 */
[----:B------:R-:W-:-:S03]  /*2f6d0*/  LOP3.LUT R35, R35, R34, RZ, 0x3c, !PT ;  /* 0x0000002223237212 */ /* 0x000fc600078e3cff */
[----:B-1----:R-:W4:Y:S04]  /*2f6e0*/  LDL.LU.64 R22, [R1+0x2da8] ;  /* 0x002da80001167983 */ /* 0x002f280000300a00 */
[----:B---3--:R1:W-:Y:S04]  /*2f6f0*/  @P1 STL [R1+0x16a8], R55 ;  /* 0x0016a83701001387 */ /* 0x0083e80000100800 */
[----:B-1----:R-:W3:Y:S04]  /*2f700*/  LDL.LU R55, [R1+0x2da0] ;  /* 0x002da00001377983 */ /* 0x002ee80000300800 */
[----:B------:R-:W-:Y:S04]  /*2f710*/  STL.64 [R1+0xff8], R52 ;  /* 0x000ff83401007387 */ /* 0x000fe80000100a00 */
[----:B------:R1:W-:Y:S01]  /*2f720*/  STL.64 [R1+0x1000], R76 ;  /* 0x0010004c01007387 */ /* 0x0003e20000100a00 */
[----:B------:R-:W-:-:S03]  /*2f730*/  LOP3.LUT R34, R35, R34, RZ, 0x3c, !PT ;  /* 0x0000002223227212 */ /* 0x000fc600078e3cff */
[----:B-1----:R-:W3:Y:S01]  /*2f740*/  LDL.LU.64 R76, [R1+0x2d98] ;  /* 0x002d9800014c7983 */ /* 0x002ee20000300a00 */
[----:B------:R-:W-:Y:S01]  /*2f750*/  LOP3.LUT R35, R35, R34, RZ, 0x3c, !PT ;  /* 0x0000002223237212 */ /* 0x000fe200078e3cff */
[----:B0-----:R-:W-:Y:S02]  /*2f760*/  IMAD.MOV.U32 R52, RZ, RZ, R40 ;  /* 0x000000ffff347224 */ /* 0x001fe400078e0028 */
[----:B------:R-:W-:Y:S01]  /*2f770*/  IMAD.MOV.U32 R53, RZ, RZ, R87 ;  /* 0x000000ffff357224 */ /* 0x000fe200078e0057 */
[----:B--2---:R-:W-:Y:S04]  /*2f780*/  @P1 STL [R1+0x16a4], R54 ;  /* 0x0016a43601001387 */ /* 0x004fe80000100800 */
[----:B------:R-:W2:Y:S01]  /*2f790*/  LDL.LU.64 R20, [R1+0x2d90] ;  /* 0x002d900001147983 */ /* 0x000ea20000300a00 */
[----:B------:R-:W-:-:S03]  /*2f7a0*/  ISETP.GT.AND P1, PT, R86, 0xe, PT ;  /* 0x0000000e5600780c */ /* 0x000fc60003f24270 */
[----:B----4-:R-:W-:Y:S04]  /*2f7b0*/  @P3 STL [R1+0x169c], R89 ;  /* 0x00169c5901003387 */ /* 0x010fe80000100800 */
[----:B------:R-:W-:Y:S01]  /*2f7c0*/  @P3 STL [R1+0x16a0], R51 ;  /* 0x0016a03301003387 */ /* 0x000fe20000100800 */
[----:B------:R-:W-:-:S03]  /*2f7d0*/  ISETP.GT.AND P3, PT, R86, 0xf, PT ;  /* 0x0000000f5600780c */ /* 0x000fc60003f64270 */
[----:B------:R-:W4:Y:S04]  /*2f7e0*/  LDL.LU.64 R4, [R1+0x2d88] ;  /* 0x002d880001047983 */ /* 0x000f280000300a00 */
[----:B------:R-:W2:Y:S04]  /*2f7f0*/  LDL.LU.64 R62, [R1+0x2d80] ;  /* 0x002d8000013e7983 */ /* 0x000ea80000300a00 */
[----:B------:R-:W-:Y:S04]  /*2f800*/  @P6 STL [R1+0x1694], R91 ;  /* 0x0016945b01006387 */ /* 0x000fe80000100800 */
[----:B------:R-:W-:Y:S04]  /*2f810*/  @P6 STL [R1+0x1698], R88 ;  /* 0x0016985801006387 */ /* 0x000fe80000100800 */
[----:B------:R-:W2:Y:S04]  /*2f820*/  LDL.LU.64 R92, [R1+0x2d78] ;  /* 0x002d7800015c7983 */ /* 0x000ea80000300a00 */
[----:B------:R-:W2:Y:S04]  /*2f830*/  LDL.LU.64 R70, [R1+0x2d70] ;  /* 0x002d700001467983 */ /* 0x000ea80000300a00 */
[----:B------:R0:W-:Y:S04]  /*2f840*/  @P4 STL [R1+0x168c], R28 ;  /* 0x00168c1c01004387 */ /* 0x0001e80000100800 */
[----:B------:R-:W-:Y:S04]  /*2f850*/  @P4 STL [R1+0x1690], R90 ;  /* 0x0016905a01004387 */ /* 0x000fe80000100800 */
[----:B------:R-:W2:Y:S04]  /*2f860*/  @P1 LDG.E.U16 R50, desc[UR6][R34.64] ;  /* 0x0000000622321981 */ /* 0x000ea8000c1e1500 */
[----:B------:R-:W4:Y:S04]  /*2f870*/  @P1 LDG.E.U16 R41, desc[UR6][R52.64] ;  /* 0x0000000634291981 */ /* 0x000f28000c1e1500 */
[----:B------:R-:W4:Y:S01]  /*2f880*/  @P3 LDG.E.U16 R58, desc[UR6][R10.64] ;  /* 0x000000060a3a3981 */ /* 0x000f22000c1e1500 */
[----:B0-----:R-:W-:-:S03]  /*2f890*/  IMAD.MOV.U32 R28, RZ, RZ, R59 ;  /* 0x000000ffff1c7224 */ /* 0x001fc600078e003b */
[----:B------:R-:W4:Y:S04]  /*2f8a0*/  LDL R59, [R1+0x167c] ;  /* 0x00167c00013b7983 */ /* 0x000f280000100800 */
[----:B------:R-:W4:Y:S01]  /*2f8b0*/  @P3 LDG.E.U16 R0, desc[UR6][R28.64] ;  /* 0x000000061c003981 */ /* 0x000f22000c1e1500 */
[----:B------:R-:W-:-:S13]  /*2f8c0*/  ISETP.GT.AND P6, PT, R86, 0x10, PT ;  /* 0x000000105600780c */ /* 0x000fda0003fc4270 */
[----:B------:R-:W4:Y:S01]  /*2f8d0*/  @P6 LDG.E.U16 R57, desc[UR6][R2.64] ;  /* 0x0000000602396981 */ /* 0x000f22000c1e1500 */
[----:B------:R-:W-:-:S03]  /*2f8e0*/  ISETP.GT.AND P4, PT, R86, 0x11, PT ;  /* 0x000000115600780c */ /* 0x000fc60003f84270 */
[----:B------:R-:W-:Y:S04]  /*2f8f0*/  STL.64 [R1+0xfb8], R28 ;  /* 0x000fb81c01007387 */ /* 0x000fe80000100a00 */
[----:B------:R-:W-:Y:S04]  /*2f900*/  STL.64 [R1+0xfc8], R52 ;  /* 0x000fc83401007387 */ /* 0x000fe80000100a00 */
[----:B------:R-:W-:Y:S04]  /*2f910*/  STL.64 [R1+0xfc0], R34 ;  /* 0x000fc02201007387 */ /* 0x000fe80000100a00 */
[----:B---3--:R-:W3:Y:S04]  /*2f920*/  @P4 LDG.E.U16 R55, desc[UR6][R8.64] ;  /* 0x0000000608374981 */ /* 0x008ee8000c1e1500 */
[----:B--2---:R-:W-:Y:S04]  /*2f930*/  @P1 STL [R1+0x1684], R50 ;  /* 0x0016843201001387 */ /* 0x004fe80000100800 */
[----:B----4-:R0:W-:Y:S04]  /*2f940*/  @P1 STL [R1+0x1688], R41 ;  /* 0x0016882901001387 */ /* 0x0101e80000100800 */
[----:B------:R1:W-:Y:S04]  /*2f950*/  @P3 STL [R1+0x18a8], R58 ;  /* 0x0018a83a01003387 */ /* 0x0003e80000100800 */
[----:B------:R-:W2:Y:S04]  /*2f960*/  @P6 LDG.E.U16 R59, desc[UR6][R60.64] ;  /* 0x000000063c3b6981 */ /* 0x000ea8000c1e1500 */
[----:B------:R-:W-:Y:S04]  /*2f970*/  @P3 STL [R1+0x18ac], R0 ;  /* 0x0018ac0001003387 */ /* 0x000fe80000100800 */
[----:B------:R-:W4:Y:S04]  /*2f980*/  LDL.LU R40, [R1+0x60c] ;  /* 0x00060c0001287983 */ /* 0x000f280000300800 */
[----:B0-----:R-:W4:Y:S04]  /*2f990*/  LDL.LU R41, [R1+0x67c] ;  /* 0x00067c0001297983 */ /* 0x001f280000300800 */
[----:B------:R-:W3:Y:S04]  /*2f9a0*/  LDL.LU R28, [R1+0x638] ;  /* 0x00063800011c7983 */ /* 0x000ee80000300800 */
[----:B------:R-:W4:Y:S04]  /*2f9b0*/  LDL.LU R29, [R1+0x680] ;  /* 0x00068000011d7983 */ /* 0x000f280000300800 */
[----:B------:R-:W4:Y:S04]  /*2f9c0*/  LDL.LU R34, [R1+0x63c] ;  /* 0x00063c0001227983 */ /* 0x000f280000300800 */
[----:B------:R-:W4:Y:S04]  /*2f9d0*/  LDL.LU R35, [R1+0x684] ;  /* 0x0006840001237983 */ /* 0x000f280000300800 */
[----:B------:R-:W4:Y:S04]  /*2f9e0*/  LDL R10, [R1+0x1670] ;  /* 0x00167000010a7983 */ /* 0x000f280000100800 */
[----:B------:R-:W4:Y:S04]  /*2f9f0*/  LDL R11, [R1+0x166c] ;  /* 0x00166c00010b7983 */ /* 0x000f280000100800 */
[----:B------:R-:W4:Y:S04]  /*2fa00*/  LDL R2, [R1+0x1668] ;  /* 0x0016680001027983 */ /* 0x000f280000100800 */
[----:B-1----:R-:W4:Y:S04]  /*2fa10*/  LDL R58, [R1+0x1664] ;  /* 0x00166400013a7983 */ /* 0x002f280000100800 */
[----:B------:R0:W-:Y:S04]  /*2fa20*/  @P6 STL [R1+0x1680], R57 ;  /* 0x0016803901006387 */ /* 0x0001e80000100800 */
[----:B------:R-:W4:Y:S04]  /*2fa30*/  LDL R54, [R1+0x1658] ;  /* 0x0016580001367983 */ /* 0x000f280000100800 */
[----:B------:R-:W4:Y:S04]  /*2fa40*/  LDL.64 R52, [R1+0xf50] ;  /* 0x000f500001347983 */ /* 0x000f280000100a00 */
[----:B------:R-:W4:Y:S04]  /*2fa50*/  LDL R51, [R1+0x1654] ;  /* 0x0016540001337983 */ /* 0x000f280000100800 */
[----:B0-----:R-:W4:Y:S04]  /*2fa60*/  LDL R57, [R1+0x1660] ;  /* 0x0016600001397983 */ /* 0x001f280000100800 */
[----:B------:R-:W4:Y:S04]  /*2fa70*/  LDL.LU R89, [R1+0x6c4] ;  /* 0x0006c40001597983 */ /* 0x000f280000300800 */
[----:B------:R-:W4:Y:S04]  /*2fa80*/  LDL.LU R50, [R1+0x70c] ;  /* 0x00070c0001327983 */ /* 0x000f280000300800 */
[----:B------:R-:W4:Y:S04]  /*2fa90*/  LDL.LU R88, [R1+0x6c8] ;  /* 0x0006c80001587983 */ /* 0x000f280000300800 */
[----:B------:R-:W4:Y:S04]  /*2faa0*/  LDL.LU R91, [R1+0x738] ;  /* 0x00073800015b7983 */ /* 0x000f280000300800 */
[----:B------:R-:W4:Y:S04]  /*2fab0*/  LDL.LU R90, [R1+0x6cc] ;  /* 0x0006cc00015a7983 */ /* 0x000f280000300800 */
[----:B------:R-:W4:Y:S04]  /*2fac0*/  LDL.LU R87, [R1+0x73c] ;  /* 0x00073c0001577983 */ /* 0x000f280000300800 */
[----:B------:R-:W4:Y:S04]  /*2fad0*/  LDL R3, [R1+0x1650] ;  /* 0x0016500001037983 */ /* 0x000f280000100800 */
[----:B------:R-:W4:Y:S04]  /*2fae0*/  LDL R0, [R1+0x164c] ;  /* 0x00164c0001007983 */ /* 0x000f280000100800 */
[----:B------:R-:W4:Y:S04]  /*2faf0*/  LDL R61, [R1+0x18a4] ;  /* 0x0018a400013d7983 */ /* 0x000f280000100800 */
[----:B------:R-:W4:Y:S01]  /*2fb00*/  LDL R60, [R1+0x18a0] ;  /* 0x0018a000013c7983 */ /* 0x000f220000100800 */
[----:B------:R-:W-:-:S02]  /*2fb10*/  ISETP.GT.AND P1, PT, R86, 0x12, PT ;  /* 0x000000125600780c */ /* 0x000fc40003f24270 */
[----:B------:R-:W-:Y:S02]  /*2fb20*/  PRMT R56, RZ, 0x7610, R56 ;  /* 0x00007610ff387816 */ /* 0x000fe40000000038 */
[----:B------:R-:W-:-:S04]  /*2fb30*/  ISETP.GT.AND P3, PT, R86, 0x13, PT ;  /* 0x000000135600780c */ /* 0x000fc80003f64270 */
[----:B------:R-:W4:Y:S04]  /*2fb40*/  @P4 LDG.E.U16 R56, desc[UR6][R14.64] ;  /* 0x000000060e384981 */ /* 0x000f28000c1e1500 */
[----:B--2---:R0:W-:Y:S04]  /*2fb50*/  @P6 STL [R1+0x167c], R59 ;  /* 0x00167c3b01006387 */ /* 0x0041e80000100800 */
[----:B0-----:R-:W2:Y:S04]  /*2fb60*/  LDL R59, [R1+0x1648] ;  /* 0x00164800013b7983 */ /* 0x001ea80000100800 */
[----:B------:R-:W2:Y:S04]  /*2fb70*/  LDL.LU.64 R8, [R1+0x2d68] ;  /* 0x002d680001087983 */ /* 0x000ea80000300a00 */
[----:B---3--:R0:W-:Y:S01]  /*2fb80*/  STL [R1+0x23bc], R55 ;  /* 0x0023bc3701007387 */ /* 0x0081e20000100800 */
[----:B----4-:R-:W-:-:S02]  /*2fb90*/  LOP3.LUT R35, R35, R34, RZ, 0x3c, !PT ;  /* 0x0000002223237212 */ /* 0x010fc400078e3cff */
[----:B------:R-:W-:Y:S02]  /*2fba0*/  LOP3.LUT R29, R29, R28, RZ, 0x3c, !PT ;  /* 0x0000001c1d1d7212 */ /* 0x000fe400078e3cff */
[----:B------:R-:W-:Y:S01]  /*2fbb0*/  LOP3.LUT R41, R41, R40, RZ, 0x3c, !PT ;  /* 0x0000002829297212 */ /* 0x000fe200078e3cff */
[----:B------:R-:W3:Y:S04]  /*2fbc0*/  @P3 LDG.E.U16 R58, desc[UR6][R36.64] ;  /* 0x00000006243a3981 */ /* 0x000ee8000c1e1500 */
[----:B0-----:R-:W4:Y:S01]  /*2fbd0*/  LDL R55, [R1+0x165c] ;  /* 0x00165c0001377983 */ /* 0x001f220000100800 */
[----:B------:R-:W-:Y:S02]  /*2fbe0*/  LOP3.LUT R34, R35, R34, RZ, 0x3c, !PT ;  /* 0x0000002223227212 */ /* 0x000fe400078e3cff */
[----:B------:R-:W-:-:S02]  /*2fbf0*/  LOP3.LUT R28, R29, R28, RZ, 0x3c, !PT ;  /* 0x0000001c1d1c7212 */ /* 0x000fc400078e3cff */
[----:B------:R-:W-:Y:S02]  /*2fc00*/  LOP3.LUT R40, R41, R40, RZ, 0x3c, !PT ;  /* 0x0000002829287212 */ /* 0x000fe400078e3cff */
[C---:B------:R-:W-:Y:S02]  /*2fc10*/  ISETP.GT.AND P6, PT, R86.reuse, 0x14, PT ;  /* 0x000000145600780c */ /* 0x040fe40003fc4270 */
[----:B------:R-:W-:Y:S02]  /*2fc20*/  LOP3.LUT R35, R35, R34, RZ, 0x3c, !PT ;  /* 0x0000002223237212 */ /* 0x000fe400078e3cff */
[----:B------:R-:W-:Y:S02]  /*2fc30*/  LOP3.LUT R29, R29, R28, RZ, 0x3c, !PT ;  /* 0x0000001c1d1d7212 */ /* 0x000fe400078e3cff */
[----:B------:R-:W-:Y:S02]  /*2fc40*/  LOP3.LUT R41, R41, R40, RZ, 0x3c, !PT ;  /* 0x0000002829297212 */ /* 0x000fe400078e3cff */
[C---:B------:R-:W-:Y:S01]  /*2fc50*/  ISETP.GT.AND P4, PT, R86.reuse, 0x15, PT ;  /* 0x000000155600780c */ /* 0x040fe20003f84270 */
[----:B------:R-:W2:Y:S04]  /*2fc60*/  LDL.LU.64 R14, [R1+0x2d60] ;  /* 0x002d6000010e7983 */ /* 0x000ea80000300a00 */
[----:B------:R-:W2:Y:S04]  /*2fc70*/  @P1 LDG.E.U16 R10, desc[UR6][R34.64] ;  /* 0x00000006220a1981 */ /* 0x000ea8000c1e1500 */
[----:B------:R-:W3:Y:S04]  /*2fc80*/  @P1 LDG.E.U16 R11, desc[UR6][R28.64] ;  /* 0x000000061c0b1981 */ /* 0x000ee8000c1e1500 */
[----:B------:R-:W3:Y:S04]  /*2fc90*/  @P3 LDG.E.U16 R2, desc[UR6][R40.64] ;  /* 0x0000000628023981 */ /* 0x000ee8000c1e1500 */
[----:B------:R-:W3:Y:S04]  /*2fca0*/  @P6 LDG.E.U16 R57, desc[UR6][R26.64] ;  /* 0x000000061a396981 */ /* 0x000ee8000c1e1500 */
[----:B------:R0:W3:Y:S04]  /*2fcb0*/  @P4 LDG.E.U16 R51, desc[UR6][R52.64] ;  /* 0x0000000634334981 */ /* 0x0000e8000c1e1500 */
[----:B------:R-:W3:Y:S04]  /*2fcc0*/  @P4 LDG.E.U16 R54, desc[UR6][R72.64] ;  /* 0x0000000648364981 */ /* 0x000ee8000c1e1500 */
[----:B------:R1:W-:Y:S04]  /*2fcd0*/  STL [R1+0x23c0], R56 ;  /* 0x0023c03801007387 */ /* 0x0003e80000100800 */
[----:B-1----:R-:W3:Y:S04]  /*2fce0*/  LDL.LU R56, [R1+0x1644] ;  /* 0x0016440001387983 */ /* 0x002ee80000300800 */
[----:B------:R1:W-:Y:S04]  /*2fcf0*/  STL.64 [R1+0xf88], R34 ;  /* 0x000f882201007387 */ /* 0x0003e80000100a00 */
[----:B-1----:R-:W3:Y:S04]  /*2fd00*/  LDL.LU.64 R34, [R1+0x2d58] ;  /* 0x002d580001227983 */ /* 0x002ee80000300a00 */
[----:B----4-:R-:W4:Y:S04]  /*2fd10*/  @P6 LDG.E.U16 R55, desc[UR6][R82.64] ;  /* 0x0000000652376981 */ /* 0x010f28000c1e1500 */
[----:B--2---:R1:W-:Y:S04]  /*2fd20*/  @P1 STL [R1+0x1670], R10 ;  /* 0x0016700a01001387 */ /* 0x0043e80000100800 */
[----:B-1----:R-:W2:Y:S04]  /*2fd30*/  LDL.LU R10, [R1+0x2d50] ;  /* 0x002d5000010a7983 */ /* 0x002ea80000300800 */
[----:B------:R-:W-:Y:S04]  /*2fd40*/  STL.64 [R1+0xf78], R40 ;  /* 0x000f782801007387 */ /* 0x000fe80000100a00 */
[----:B------:R1:W-:Y:S04]  /*2fd50*/  STL.64 [R1+0xf80], R28 ;  /* 0x000f801c01007387 */ /* 0x0003e80000100a00 */
[----:B-1----:R-:W2:Y:S04]  /*2fd60*/  LDL.LU.64 R28, [R1+0x2d48] ;  /* 0x002d4800011c7983 */ /* 0x002ea80000300a00 */
[----:B---3--:R1:W-:Y:S04]  /*2fd70*/  @P1 STL [R1+0x166c], R11 ;  /* 0x00166c0b01001387 */ /* 0x0083e80000100800 */
[----:B-1----:R-:W3:Y:S04]  /*2fd80*/  LDL.LU R11, [R1+0x2d40] ;  /* 0x002d4000010b7983 */ /* 0x002ee80000300800 */
[----:B------:R-:W2:Y:S04]  /*2fd90*/  LDL.LU.64 R40, [R1+0x2d38] ;  /* 0x002d380001287983 */ /* 0x000ea80000300a00 */
[----:B------:R1:W-:Y:S04]  /*2fda0*/  @P3 STL [R1+0x1668], R2 ;  /* 0x0016680201003387 */ /* 0x0003e80000100800 */
[----:B-1----:R-:W2:Y:S04]  /*2fdb0*/  LDL.LU R2, [R1+0x2d30] ;  /* 0x002d300001027983 */ /* 0x002ea80000300800 */
[----:B------:R-:W2:Y:S04]  /*2fdc0*/  LDL.LU.64 R36, [R1+0x2d28] ;  /* 0x002d280001247983 */ /* 0x000ea80000300a00 */
[----:B------:R1:W-:Y:S04]  /*2fdd0*/  @P3 STL [R1+0x1664], R58 ;  /* 0x0016643a01003387 */ /* 0x0003e80000100800 */
[----:B-1----:R-:W2:Y:S04]  /*2fde0*/  LDL.LU R58, [R1+0x2d20] ;  /* 0x002d2000013a7983 */ /* 0x002ea80000300800 */
[----:B------:R-:W3:Y:S04]  /*2fdf0*/  LDL.LU.64 R26, [R1+0x2d18] ;  /* 0x002d1800011a7983 */ /* 0x000ee80000300a00 */
[----:B------:R1:W-:Y:S04]  /*2fe00*/  @P6 STL [R1+0x1660], R57 ;  /* 0x0016603901006387 */ /* 0x0003e80000100800 */
[----:B-1----:R-:W3:Y:S01]  /*2fe10*/  LDL.LU R57, [R1+0x2d10] ;  /* 0x002d100001397983 */ /* 0x002ee20000300800 */
[----:B------:R-:W-:-:S02]  /*2fe20*/  ISETP.GT.AND P1, PT, R86, 0x16, PT ;  /* 0x000000165600780c */ /* 0x000fc40003f24270 */
[----:B------:R-:W-:Y:S01]  /*2fe30*/  ISETP.GT.AND P3, PT, R86, 0x17, PT ;  /* 0x000000175600780c */ /* 0x000fe20003f64270 */
[----:B------:R-:W3:Y:S01]  /*2fe40*/  LDL.LU.64 R82, [R1+0x2d08] ;  /* 0x002d080001527983 */ /* 0x000ee20000300a00 */
[----:B0-----:R-:W-:Y:S02]  /*2fe50*/  IMAD.MOV.U32 R52, RZ, RZ, R91 ;  /* 0x000000ffff347224 */ /* 0x001fe400078e005b */
[----:B------:R-:W-:-:S07]  /*2fe60*/  IMAD.MOV.U32 R53, RZ, RZ, R88 ;  /* 0x000000ffff357224 */ /* 0x000fce00078e0058 */
[----:B------:R-:W3:Y:S04]  /*2fe70*/  @P1 LDG.E.U16 R0, desc[UR6][R52.64] ;  /* 0x0000000634001981 */ /* 0x000ee8000c1e1500 */
[----:B------:R-:W3:Y:S04]  /*2fe80*/  @P3 LDG.E.U16 R60, desc[UR6][R78.64] ;  /* 0x000000064e3c3981 */ /* 0x000ee8000c1e1500 */
[----:B----4-:R0:W-:Y:S04]  /*2fe90*/  @P6 STL [R1+0x165c], R55 ;  /* 0x00165c3701006387 */ /* 0x0101e80000100800 */
[----:B------:R-:W4:Y:S04]  /*2fea0*/  LDL.LU.64 R72, [R1+0x2d00] ;  /* 0x002d000001487983 */ /* 0x000f280000300a00 */
[----:B------:R-:W-:Y:S04]  /*2feb0*/  @P4 STL [R1+0x1654], R51 ;  /* 0x0016543301004387 */ /* 0x000fe80000100800 */
[----:B------:R1:W-:Y:S01]  /*2fec0*/  @P4 STL [R1+0x1658], R54 ;  /* 0x0016583601004387 */ /* 0x0003e20000100800 */
[----:B0-----:R-:W-:-:S02]  /*2fed0*/  IMAD.MOV.U32 R55, RZ, RZ, R90 ;  /* 0x000000ffff377224 */ /* 0x001fc400078e005a */
[----:B-1----:R-:W-:Y:S02]  /*2fee0*/  IMAD.MOV.U32 R54, RZ, RZ, R87 ;  /* 0x000000ffff367224 */ /* 0x002fe400078e0057 */
[----:B------:R-:W-:Y:S01]  /*2fef0*/  IMAD.MOV.U32 R51, RZ, RZ, R89 ;  /* 0x000000ffff337224 */ /* 0x000fe200078e0059 */
[C---:B------:R-:W-:Y:S02]  /*2ff00*/  ISETP.GT.AND P6, PT, R86.reuse, 0x18, PT ;  /* 0x000000185600780c */ /* 0x040fe40003fc4270 */
[----:B------:R-:W4:Y:S04]  /*2ff10*/  @P1 LDG.E.U16 R3, desc[UR6][R54.64] ;  /* 0x0000000636031981 */ /* 0x000f28000c1e1500 */
[----:B------:R-:W4:Y:S01]  /*2ff20*/  @P3 LDG.E.U16 R61, desc[UR6][R50.64] ;  /* 0x00000006323d3981 */ /* 0x000f22000c1e1500 */
[----:B------:R-:W-:-:S06]  /*2ff30*/  ISETP.GT.AND P4, PT, R86, 0x19, PT ;  /* 0x000000195600780c */ /* 0x000fcc0003f84270 */
[----:B------:R-:W4:Y:S04]  /*2ff40*/  @P6 LDG.E.U16 R59, desc[UR6][R42.64] ;  /* 0x000000062a3b6981 */ /* 0x000f28000c1e1500 */
[----:B------:R-:W4:Y:S04]  /*2ff50*/  @P6 LDG.E.U16 R56, desc[UR6][R16.64] ;  /* 0x0000000610386981 */ /* 0x000f28000c1e1500 */
[----:B------:R0:W-:Y:S04]  /*2ff60*/  STL.64 [R1+0xf48], R54 ;  /* 0x000f483601007387 */ /* 0x0001e80000100a00 */
[----:B--2---:R-:W2:Y:S04]  /*2ff70*/  @P4 LDG.E.U16 R58, desc[UR6][R44.64] ;  /* 0x000000062c3a4981 */ /* 0x004ea8000c1e1500 */
[----:B---3--:R-:W3:Y:S04]  /*2ff80*/  @P4 LDG.E.U16 R57, desc[UR6][R64.64] ;  /* 0x0000000640394981 */ /* 0x008ee8000c1e1500 */
[----:B------:R-:W-:Y:S04]  /*2ff90*/  STL.64 [R1+0xf38], R50 ;  /* 0x000f383201007387 */ /* 0x000fe80000100a00 */
[----:B------:R-:W-:Y:S04]  /*2ffa0*/  STL.64 [R1+0xf40], R52 ;  /* 0x000f403401007387 */ /* 0x000fe80000100a00 */
[----:B------:R-:W-:Y:S04]  /*2ffb0*/  @P1 STL [R1+0x164c], R0 ;  /* 0x00164c0001001387 */ /* 0x000fe80000100800 */
[----:B----4-:R-:W-:Y:S04]  /*2ffc0*/  @P1 STL [R1+0x1650], R3 ;  /* 0x0016500301001387 */ /* 0x010fe80000100800 */
[----:B------:R1:W-:Y:S04]  /*2ffd0*/  @P3 STL [R1+0x18a0], R60 ;  /* 0x0018a03c01003387 */ /* 0x0003e80000100800 */
[----:B------:R-:W-:Y:S04]  /*2ffe0*/  @P3 STL [R1+0x18a4], R61 ;  /* 0x0018a43d01003387 */ /* 0x000fe80000100800 */
[----:B0-----:R-:W4:Y:S04]  /*2fff0*/  LDL.LU R55, [R1+0x1610] ;  /* 0x0016100001377983 */ /* 0x001f280000300800 */
[----:B------:R-:W2:Y:S04]  /*30000*/  LDL.LU R42, [R1+0x77c] ;  /* 0x00077c00012a7983 */ /* 0x000ea80000300800 */
[----:B------:R-:W2:Y:S04]  /*30010*/  LDL.LU R43, [R1+0x7c4] ;  /* 0x0007c400012b7983 */ /* 0x000ea80000300800 */
[----:B------:R-:W2:Y:S04]  /*30020*/  LDL.LU R78, [R1+0x780] ;  /* 0x00078000014e7983 */ /* 0x000ea80000300800 */
[----:B------:R-:W2:Y:S04]  /*30030*/  LDL.LU R79, [R1+0x7c8] ;  /* 0x0007c800014f7983 */ /* 0x000ea80000300800 */
[----:B------:R-:W2:Y:S04]  /*30040*/  LDL.LU R16, [R1+0x784] ;  /* 0x0007840001107983 */ /* 0x000ea80000300800 */
[----:B------:R-:W2:Y:S04]  /*30050*/  LDL.LU R17, [R1+0x7cc] ;  /* 0x0007cc0001117983 */ /* 0x000ea80000300800 */
[----:B-1----:R-:W4:Y:S04]  /*30060*/  LDL R60, [R1+0x1638] ;  /* 0x00163800013c7983 */ /* 0x002f280000100800 */
[----:B------:R0:W-:Y:S04]  /*30070*/  @P6 STL [R1+0x1648], R59 ;  /* 0x0016483b01006387 */ /* 0x0001e80000100800 */
[----:B------:R-:W4:Y:S04]  /*30080*/  LDL R53, [R1+0x1628] ;  /* 0x0016280001357983 */ /* 0x000f280000100800 */
[----:B------:R-:W4:Y:S04]  /*30090*/  LDL R52, [R1+0x1624] ;  /* 0x0016240001347983 */ /* 0x000f280000100800 */
[----:B------:R-:W4:Y:S04]  /*300a0*/  LDL R51, [R1+0x1620] ;  /* 0x0016200001337983 */ /* 0x000f280000100800 */
        /* <DEDUP_REMOVED lines=9> */
[----:B------:R-:W-:Y:S04]  /*30140*/  STL [R1+0x23c4], R56 ;  /* 0x0023c43801007387 */ /* 0x000fe80000100800 */
[----:B------:R-:W4:Y:S04]  /*30150*/  LDL.LU R54, [R1+0x160c] ;  /* 0x00160c0001367983 */ /* 0x000f280000300800 */
[----:B------:R-:W4:Y:S04]  /*30160*/  LDL R65, [R1+0x1614] ;  /* 0x0016140001417983 */ /* 0x000f280000100800 */
[----:B------:R-:W4:Y:S04]  /*30170*/  LDL R64, [R1+0x189c] ;  /* 0x00189c0001407983 */ /* 0x000f280000100800 */
[----:B------:R-:W4:Y:S04]  /*30180*/  LDL R61, [R1+0x1898] ;  /* 0x00189800013d7983 */ /* 0x000f280000100800 */
[----:B---3--:R-:W-:Y:S04]  /*30190*/  STL [R1+0x23c8], R57 ;  /* 0x0023c83901007387 */ /* 0x008fe80000100800 */
[----:B------:R-:W-:Y:S04]  /*301a0*/  STL.64 [R1+0x24b8], R56 ;  /* 0x0024b83801007387 */ /* 0x000fe80000100a00 */
[----:B------:R-:W-:Y:S04]  /*301b0*/  STL.64 [R1+0x2528], R56 ;  /* 0x0025283801007387 */ /* 0x000fe80000100a00 */
[----:B------:R0:W-:Y:S04]  /*301c0*/  STL.64 [R1+0x2640], R56 ;  /* 0x0026403801007387 */ /* 0x0001e80000100a00 */
[----:B0-----:R-:W3:Y:S04]  /*301d0*/  LDL R57, [R1+0x162c] ;  /* 0x00162c0001397983 */ /* 0x001ee80000100800 */
[----:B------:R-:W3:Y:S01]  /*301e0*/  LDL R56, [R1+0x1630] ;  /* 0x0016300001387983 */ /* 0x000ee20000100800 */
[----:B------:R-:W-:-:S02]  /*301f0*/  ISETP.GT.AND P1, PT, R86, 0x1a, PT ;  /* 0x0000001a5600780c */ /* 0x000fc40003f24270 */
[C---:B------:R-:W-:Y:S02]  /*30200*/  ISETP.GT.AND P3, PT, R86.reuse, 0x1b, PT ;  /* 0x0000001b5600780c */ /* 0x040fe40003f64270 */
[C---:B------:R-:W-:Y:S02]  /*30210*/  ISETP.GT.AND P6, PT, R86.reuse, 0x1c, PT ;  /* 0x0000001c5600780c */ /* 0x040fe40003fc4270 */
[----:B------:R-:W-:Y:S01]  /*30220*/  ISETP.GT.AND P4, PT, R86, 0x1d, PT ;  /* 0x0000001d5600780c */ /* 0x000fe20003f84270 */
[----:B------:R-:W3:Y:S01]  /*30230*/  LDL.LU.64 R44, [R1+0x2cf8] ;  /* 0x002cf800012c7983 */ /* 0x000ee20000300a00 */
[----:B--2---:R-:W-:Y:S02]  /*30240*/  LOP3.LUT R17, R17, R16, RZ, 0x3c, !PT ;  /* 0x0000001011117212 */ /* 0x004fe400078e3cff */
[----:B------:R-:W-:Y:S02]  /*30250*/  LOP3.LUT R79, R79, R78, RZ, 0x3c, !PT ;  /* 0x0000004e4f4f7212 */ /* 0x000fe400078e3cff */
[----:B------:R-:W-:-:S05]  /*30260*/  LOP3.LUT R43, R43, R42, RZ, 0x3c, !PT ;  /* 0x0000002a2b2b7212 */ /* 0x000fca00078e3cff */
[----:B----4-:R-:W2:Y:S01]  /*30270*/  @P6 LDG.E.U16 R53, desc[UR6][R38.64] ;  /* 0x0000000626356981 */ /* 0x010ea2000c1e1500 */
[----:B------:R-:W-:Y:S02]  /*30280*/  LOP3.LUT R16, R17, R16, RZ, 0x3c, !PT ;  /* 0x0000001011107212 */ /* 0x000fe400078e3cff */
[----:B------:R-:W-:Y:S01]  /*30290*/  LOP3.LUT R78, R79, R78, RZ, 0x3c, !PT ;  /* 0x0000004e4f4e7212 */ /* 0x000fe200078e3cff */
[----:B------:R-:W4:Y:S04]  /*302a0*/  @P6 LDG.E.U16 R52, desc[UR6][R66.64] ;  /* 0x0000000642346981 */ /* 0x000f28000c1e1500 */
[----:B------:R-:W2:Y:S01]  /*302b0*/  @P4 LDG.E.U16 R89, desc[UR6][R48.64] ;  /* 0x0000000630594981 */ /* 0x000ea2000c1e1500 */
[----:B------:R-:W-:Y:S02]  /*302c0*/  LOP3.LUT R17, R17, R16, RZ, 0x3c, !PT ;  /* 0x0000001011117212 */ /* 0x000fe400078e3cff */
[----:B------:R-:W-:-:S02]  /*302d0*/  LOP3.LUT R79, R79, R78, RZ, 0x3c, !PT ;  /* 0x0000004e4f4f7212 */ /* 0x000fc400078e3cff */
[C---:B------:R-:W-:Y:S01]  /*302e0*/  LOP3.LUT R42, R43.reuse, R42, RZ, 0x3c, !PT ;  /* 0x0000002a2b2a7212 */ /* 0x040fe200078e3cff */
[----:B------:R-:W2:Y:S04]  /*302f0*/  @P4 LDG.E.U16 R51, desc[UR6][R24.64] ;  /* 0x0000000618334981 */ /* 0x000ea8000c1e1500 */
[----:B------:R-:W2:Y:S04]  /*30300*/  @P1 LDG.E.U16 R60, desc[UR6][R16.64] ;  /* 0x00000006103c1981 */ /* 0x000ea8000c1e1500 */
[----:B------:R-:W4:Y:S01]  /*30310*/  @P1 LDG.E.U16 R59, desc[UR6][R78.64] ;  /* 0x000000064e3b1981 */ /* 0x000f22000c1e1500 */
[----:B------:R-:W-:-:S03]  /*30320*/  LOP3.LUT R43, R43, R42, RZ, 0x3c, !PT ;  /* 0x0000002a2b2b7212 */ /* 0x000fc600078e3cff */
[----:B---3--:R-:W3:Y:S04]  /*30330*/  @P3 LDG.E.U16 R57, desc[UR6][R6.64] ;  /* 0x0000000606393981 */ /* 0x008ee8000c1e1500 */
[----:B------:R-:W3:Y:S04]  /*30340*/  @P3 LDG.E.U16 R56, desc[UR6][R42.64] ;  /* 0x000000062a383981 */ /* 0x000ee8000c1e1500 */
[----:B------:R-:W-:Y:S04]  /*30350*/  STL [R1+0x23cc], R58 ;  /* 0x0023cc3a01007387 */ /* 0x000fe80000100800 */
[----:B------:R-:W-:Y:S04]  /*30360*/  STL [R1+0x2450], R58 ;  /* 0x0024503a01007387 */ /* 0x000fe80000100800 */
[----:B------:R0:W-:Y:S04]  /*30370*/  STL.64 [R1+0xf08], R16 ;  /* 0x000f081001007387 */ /* 0x0001e80000100a00 */
[----:B0-----:R-:W3:Y:S04]  /*30380*/  LDL.LU.64 R16, [R1+0x2cf0] ;  /* 0x002cf00001107983 */ /* 0x001ee80000300a00 */
[----:B--2---:R0:W-:Y:S04]  /*30390*/  @P1 STL [R1+0x1638], R60 ;  /* 0x0016383c01001387 */ /* 0x0041e80000100800 */
[----:B0-----:R-:W2:Y:S04]  /*303a0*/  LDL.LU R60, [R1+0x2ce8] ;  /* 0x002ce800013c7983 */ /* 0x001ea80000300800 */
[----:B------:R-:W-:Y:S04]  /*303b0*/  STL.64 [R1+0xef8], R42 ;  /* 0x000ef82a01007387 */ /* 0x000fe80000100a00 */
[----:B------:R0:W-:Y:S04]  /*303c0*/  STL.64 [R1+0xf00], R78 ;  /* 0x000f004e01007387 */ /* 0x0001e80000100a00 */
[----:B0-----:R-:W2:Y:S04]  /*303d0*/  LDL.LU.64 R78, [R1+0x2ce0] ;  /* 0x002ce000014e7983 */ /* 0x001ea80000300a00 */
[----:B----4-:R0:W-:Y:S01]  /*303e0*/  @P1 STL [R1+0x1634], R59 ;  /* 0x0016343b01001387 */ /* 0x0101e20000100800 */
[----:B------:R-:W-:-:S03]  /*303f0*/  ISETP.GT.AND P1, PT, R86, 0x1e, PT ;  /* 0x0000001e5600780c */ /* 0x000fc60003f24270 */
[----:B0-----:R-:W4:Y:S04]  /*30400*/  LDL.LU R59, [R1+0x2cd8] ;  /* 0x002cd800013b7983 */ /* 0x001f280000300800 */
[----:B------:R-:W4:Y:S04]  /*30410*/  LDL.LU.64 R42, [R1+0x2cd0] ;  /* 0x002cd000012a7983 */ /* 0x000f280000300a00 */
[----:B------:R-:W4:Y:S04]  /*30420*/  LDL.LU.64 R6, [R1+0x2cc8] ;  /* 0x002cc80001067983 */ /* 0x000f280000300a00 */
[----:B---3--:R-:W-:Y:S04]  /*30430*/  @P3 STL [R1+0x162c], R57 ;  /* 0x00162c3901003387 */ /* 0x008fe80000100800 */
[----:B------:R0:W-:Y:S04]  /*30440*/  @P3 STL [R1+0x1630], R56 ;  /* 0x0016303801003387 */ /* 0x0001e80000100800 */
[----:B------:R-:W3:Y:S04]  /*30450*/  LDL.LU.64 R38, [R1+0x2cc0] ;  /* 0x002cc00001267983 */ /* 0x000ee80000300a00 */
[----:B------:R-:W3:Y:S01]  /*30460*/  LDL.LU.64 R66, [R1+0x2cb8] ;  /* 0x002cb80001427983 */ /* 0x000ee20000300a00 */
[----:B------:R-:W-:-:S03]  /*30470*/  ISETP.GT.AND P3, PT, R86, 0x1f, PT ;  /* 0x0000001f5600780c */ /* 0x000fc60003f64270 */
[----:B------:R1:W-:Y:S04]  /*30480*/  @P6 STL [R1+0x1624], R52 ;  /* 0x0016243401006387 */ /* 0x0003e80000100800 */
[----:B------:R0:W-:Y:S01]  /*30490*/  @P6 STL [R1+0x1628], R53 ;  /* 0x0016283501006387 */ /* 0x0001e20000100800 */
[----:B------:R-:W-:-:S03]  /*304a0*/  ISETP.GT.AND P6, PT, R86, 0x20, PT ;  /* 0x000000205600780c */ /* 0x000fc60003fc4270 */
[----:B------:R-:W3:Y:S04]  /*304b0*/  LDL.LU.64 R24, [R1+0x2cb0] ;  /* 0x002cb00001187983 */ /* 0x000ee80000300a00 */
[----:B------:R-:W3:Y:S04]  /*304c0*/  LDL.LU.64 R48, [R1+0x2ca8] ;  /* 0x002ca80001307983 */ /* 0x000ee80000300a00 */
[----:B------:R-:W-:Y:S01]  /*304d0*/  @P4 STL [R1+0x161c], R89 ;  /* 0x00161c5901004387 */ /* 0x000fe20000100800 */
[----:B0-----:R-:W-:Y:S02]  /*304e0*/  IMAD.MOV.U32 R56, RZ, RZ, R3 ;  /* 0x000000ffff387224 */ /* 0x001fe400078e0003 */
[----:B------:R-:W-:Y:S01]  /*304f0*/  IMAD.MOV.U32 R57, RZ, RZ, R87 ;  /* 0x000000ffff397224 */ /* 0x000fe200078e0057 */
[----:B------:R0:W-:Y:S01]  /*30500*/  @P4 STL [R1+0x1620], R51 ;  /* 0x0016203301004387 */ /* 0x0001e20000100800 */
[----:B-1----:R-:W-:-:S02]  /*30510*/  IMAD.MOV.U32 R52, RZ, RZ, R90 ;  /* 0x000000ffff347224 */ /* 0x002fc400078e005a */
[----:B------:R-:W-:Y:S01]  /*30520*/  IMAD.MOV.U32 R53, RZ, RZ, R91 ;  /* 0x000000ffff357224 */ /* 0x000fe200078e005b */
[----:B------:R-:W3:Y:S04]  /*30530*/  @P1 LDG.E.U16 R0, desc[UR6][R56.64] ;  /* 0x0000000638001981 */ /* 0x000ee8000c1e1500 */
[----:B------:R-:W3:Y:S04]  /*30540*/  @P3 LDG.E.U16 R61, desc[UR6][R46.64] ;  /* 0x000000062e3d3981 */ /* 0x000ee8000c1e1500 */
[----:B------:R-:W3:Y:S04]  /*30550*/  @P1 LDG.E.U16 R65, desc[UR6][R52.64] ;  /* 0x0000000634411981 */ /* 0x000ee8000c1e1500 */
[----:B------:R-:W3:Y:S04]  /*30560*/  @P6 LDG.E.U16 R55, desc[UR6][R32.64] ;  /* 0x0000000620376981 */ /* 0x000ee8000c1e1500 */
[----:B------:R-:W3:Y:S01]  /*30570*/  @P6 LDG.E.U16 R54, desc[UR6][R30.64] ;  /* 0x000000061e366981 */ /* 0x000ee2000c1e1500 */
[----:B0-----:R-:W-:-:S05]  /*30580*/  IMAD.MOV.U32 R51, RZ, RZ, R88 ;  /* 0x000000ffff337224 */ /* 0x001fca00078e0058 */
[----:B------:R-:W3:Y:S01]  /*30590*/  @P3 LDG.E.U16 R64, desc[UR6][R50.64] ;  /* 0x0000000632403981 */ /* 0x000ee2000c1e1500 */
[----:B------:R-:W-:-:S03]  /*305a0*/  ISETP.GT.AND P4, PT, R86, 0x21, PT ;  /* 0x000000215600780c */ /* 0x000fc60003f84270 */
[----:B------:R-:W-:Y:S04]  /*305b0*/  STL.64 [R1+0xec8], R56 ;  /* 0x000ec83801007387 */ /* 0x000fe80000100a00 */
[----:B------:R-:W-:Y:S04]  /*305c0*/  STL.64 [R1+0xeb8], R50 ;  /* 0x000eb83201007387 */ /* 0x000fe80000100a00 */
[----:B------:R0:W-:Y:S01]  /*305d0*/  STL.64 [R1+0xec0], R52 ;  /* 0x000ec03401007387 */ /* 0x0001e20000100a00 */
[----:B------:R-:W-:-:S03]  /*305e0*/  ISETP.GT.AND P6, PT, R86, 0x24, PT ;  /* 0x000000245600780c */ /* 0x000fc60003fc4270 */
[----:B--2---:R-:W2:Y:S04]  /*305f0*/  @P4 LDG.E.U16 R60, desc[UR6][R74.64] ;  /* 0x000000064a3c4981 */ /* 0x004ea8000c1e1500 */
[----:B----4-:R-:W4:Y:S04]  /*30600*/  @P4 LDG.E.U16 R59, desc[UR6][R12.64] ;  /* 0x000000060c3b4981 */ /* 0x010f28000c1e1500 */
[----:B---3--:R-:W-:Y:S04]  /*30610*/  @P1 STL [R1+0x1614], R65 ;  /* 0x0016144101001387 */ /* 0x008fe80000100800 */
[----:B------:R-:W-:Y:S04]  /*30620*/  @P1 STL [R1+0x1618], R0 ;  /* 0x0016180001001387 */ /* 0x000fe80000100800 */
[----:B------:R-:W-:Y:S04]  /*30630*/  @P3 STL [R1+0x1898], R61 ;  /* 0x0018983d01003387 */ /* 0x000fe80000100800 */
[----:B------:R1:W-:Y:S04]  /*30640*/  @P3 STL [R1+0x189c], R64 ;  /* 0x00189c4001003387 */ /* 0x0003e80000100800 */
[----:B------:R-:W-:Y:S04]  /*30650*/  STL [R1+0x23d0], R55 ;  /* 0x0023d03701007387 */ /* 0x000fe80000100800 */
[----:B0-----:R-:W3:Y:S04]  /*30660*/  LDL.LU R53, [R1+0x15d8] ;  /* 0x0015d80001357983 */ /* 0x001ee80000300800 */
[----:B------:R-:W2:Y:S04]  /*30670*/  LDL.LU R52, [R1+0x15d4] ;  /* 0x0015d40001347983 */ /* 0x000ea80000300800 */
[----:B------:R-:W2:Y:S04]  /*30680*/  LDL.LU R30, [R1+0x8c4] ;  /* 0x0008c400011e7983 */ /* 0x000ea80000300800 */
[----:B------:R-:W2:Y:S04]  /*30690*/  LDL.LU R31, [R1+0x90c] ;  /* 0x00090c00011f7983 */ /* 0x000ea80000300800 */
[----:B------:R-:W2:Y:S04]  /*306a0*/  LDL.LU R32, [R1+0x8c8] ;  /* 0x0008c80001207983 */ /* 0x000ea80000300800 */
[----:B------:R-:W2:Y:S04]  /*306b0*/  LDL.LU R33, [R1+0x938] ;  /* 0x0009380001217983 */ /* 0x000ea80000300800 */
[----:B------:R-:W2:Y:S04]  /*306c0*/  LDL.LU R46, [R1+0x8cc] ;  /* 0x0008cc00012e7983 */ /* 0x000ea80000300800 */
[----:B------:R-:W2:Y:S04]  /*306d0*/  LDL.LU R47, [R1+0x93c] ;  /* 0x00093c00012f7983 */ /* 0x000ea80000300800 */
[----:B------:R-:W3:Y:S04]  /*306e0*/  LDL R3, [R1+0x1600] ;  /* 0x0016000001037983 */ /* 0x000ee80000100800 */
[----:B-1----:R-:W3:Y:S04]  /*306f0*/  LDL R64, [R1+0x15fc] ;  /* 0x0015fc0001407983 */ /* 0x002ee80000100800 */
[----:B------:R-:W3:Y:S04]  /*30700*/  LDL R61, [R1+0x15f8] ;  /* 0x0015f800013d7983 */ /* 0x000ee80000100800 */
[----:B------:R-:W3:Y:S04]  /*30710*/  LDL R56, [R1+0x15e4] ;  /* 0x0015e40001387983 */ /* 0x000ee80000100800 */
[----:B------:R-:W3:Y:S04]  /*30720*/  LDL.LU R51, [R1+0x97c] ;  /* 0x00097c0001337983 */ /* 0x000ee80000300800 */
[----:B------:R-:W3:Y:S04]  /*30730*/  LDL.LU R50, [R1+0x9c4] ;  /* 0x0009c40001327983 */ /* 0x000ee80000300800 */
[----:B------:R-:W3:Y:S04]  /*30740*/  LDL.LU R57, [R1+0x980] ;  /* 0x0009800001397983 */ /* 0x000ee80000300800 */
[----:B------:R-:W3:Y:S04]  /*30750*/  LDL.LU R89, [R1+0x9c8] ;  /* 0x0009c80001597983 */ /* 0x000ee80000300800 */
[----:B------:R-:W3:Y:S04]  /*30760*/  LDL.LU R88, [R1+0x984] ;  /* 0x0009840001587983 */ /* 0x000ee80000300800 */
[----:B------:R-:W3:Y:S04]  /*30770*/  LDL.LU R91, [R1+0x9cc] ;  /* 0x0009cc00015b7983 */ /* 0x000ee80000300800 */
[----:B------:R-:W3:Y:S04]  /*30780*/  LDL R90, [R1+0x15e0] ;  /* 0x0015e000015a7983 */ /* 0x000ee80000100800 */
[----:B------:R-:W-:Y:S04]  /*30790*/  STL [R1+0x23e0], R54 ;  /* 0x0023e03601007387 */ /* 0x000fe80000100800 */
[----:B------:R-:W-:Y:S04]  /*307a0*/  STL [R1+0x2410], R54 ;  /* 0x0024103601007387 */ /* 0x000fe80000100800 */
[----:B------:R-:W-:Y:S04]  /*307b0*/  STL.64 [R1+0x2448], R54 ;  /* 0x0024483601007387 */ /* 0x000fe80000100a00 */
[----:B------:R-:W-:Y:S04]  /*307c0*/  STL.64 [R1+0x24c0], R54 ;  /* 0x0024c03601007387 */ /* 0x000fe80000100a00 */
[----:B------:R-:W-:Y:S04]  /*307d0*/  STL [R1+0x2500], R54 ;  /* 0x0025003601007387 */ /* 0x000fe80000100800 */
[----:B------:R-:W-:Y:S04]  /*307e0*/  STL.64 [R1+0x2538], R54 ;  /* 0x0025383601007387 */ /* 0x000fe80000100a00 */
[----:B------:R-:W-:Y:S04]  /*307f0*/  STL [R1+0x256c], R54 ;  /* 0x00256c3601007387 */ /* 0x000fe80000100800 */
[----:B------:R0:W-:Y:S04]  /*30800*/  STL.64 [R1+0x2648], R54 ;  /* 0x0026483601007387 */ /* 0x0001e80000100a00 */
[----:B0-----:R-:W3:Y:S04]  /*30810*/  LDL R54, [R1+0x15ec] ;  /* 0x0015ec0001367983 */ /* 0x001ee80000100800 */
[----:B------:R-:W3:Y:S04]  /*30820*/  LDL R55, [R1+0x15e8] ;  /* 0x0015e80001377983 */ /* 0x000ee80000100800 */
[----:B------:R-:W3:Y:S04]  /*30830*/  LDL.LU.64 R12, [R1+0x2ca0] ;  /* 0x002ca000010c7983 */ /* 0x000ee80000300a00 */
[----:B------:R-:W3:Y:S04]  /*30840*/  LDL R87, [R1+0x15dc] ;  /* 0x0015dc0001577983 */ /* 0x000ee80000100800 */
[----:B------:R-:W3:Y:S04]  /*30850*/  LDL R0, [R1+0x1894] ;  /* 0x0018940001007983 */ /* 0x000ee80000100800 */
[----:B------:R-:W3:Y:S01]  /*30860*/  LDL R65, [R1+0x1890] ;  /* 0x0018900001417983 */ /* 0x000ee20000100800 */
[----:B------:R-:W-:-:S02]  /*30870*/  ISETP.GT.AND P1, PT, R86, 0x22, PT ;  /* 0x000000225600780c */ /* 0x000fc40003f24270 */
[C---:B------:R-:W-:Y:S01]  /*30880*/  ISETP.GT.AND P3, PT, R86.reuse, 0x23, PT ;  /* 0x000000235600780c */ /* 0x040fe20003f64270 */
[----:B----4-:R-:W-:Y:S04]  /*30890*/  STL [R1+0x23f0], R59 ;  /* 0x0023f03b01007387 */ /* 0x010fe80000100800 */
[----:B------:R-:W-:Y:S04]  /*308a0*/  STL [R1+0x2420], R59 ;  /* 0x0024203b01007387 */ /* 0x000fe80000100800 */
[----:B------:R-:W-:Y:S04]  /*308b0*/  STL [R1+0x2460], R59 ;  /* 0x0024603b01007387 */ /* 0x000fe80000100800 */
[----:B------:R0:W-:Y:S04]  /*308c0*/  STL.64 [R1+0x2470], R58 ;  /* 0x0024703a01007387 */ /* 0x0001e80000100a00 */
[----:B0-----:R-:W4:Y:S04]  /*308d0*/  LDL R59, [R1+0x15f0] ;  /* 0x0015f000013b7983 */ /* 0x001f280000100800 */
[----:B------:R-:W-:Y:S04]  /*308e0*/  STL [R1+0x24c8], R58 ;  /* 0x0024c83a01007387 */ /* 0x000fe80000100800 */
[----:B------:R0:W-:Y:S04]  /*308f0*/  STL [R1+0x2544], R58 ;  /* 0x0025443a01007387 */ /* 0x0001e80000100800 */
[----:B0-----:R-:W4:Y:S01]  /*30900*/  LDL R58, [R1+0x15f4] ;  /* 0x0015f400013a7983 */ /* 0x001f220000100800 */
[----:B------:R-:W-:-:S03]  /*30910*/  ISETP.GT.AND P4, PT, R86, 0x25, PT ;  /* 0x000000255600780c */ /* 0x000fc60003f84270 */
[----:B------:R-:W4:Y:S01]  /*30920*/  LDL.LU.64 R74, [R1+0x2c98] ;  /* 0x002c9800014a7983 */ /* 0x000f220000300a00 */
[----:B--2---:R-:W-:Y:S02]  /*30930*/  LOP3.LUT R47, R47, R46, RZ, 0x3c, !PT ;  /* 0x0000002e2f2f7212 */ /* 0x004fe400078e3cff */
[----:B------:R-:W-:Y:S02]  /*30940*/  LOP3.LUT R33, R33, R32, RZ, 0x3c, !PT ;  /* 0x0000002021217212 */ /* 0x000fe400078e3cff */
[----:B------:R-:W-:Y:S02]  /*30950*/  LOP3.LUT R46, R47, R46, RZ, 0x3c, !PT ;  /* 0x0000002e2f2e7212 */ /* 0x000fe400078e3cff */
[----:B------:R-:W-:Y:S02]  /*30960*/  LOP3.LUT R31, R31, R30, RZ, 0x3c, !PT ;  /* 0x0000001e1f1f7212 */ /* 0x000fe400078e3cff */
[----:B------:R-:W-:Y:S01]  /*30970*/  LOP3.LUT R32, R33, R32, RZ, 0x3c, !PT ;  /* 0x0000002021207212 */ /* 0x000fe200078e3cff */
[----:B---3--:R-:W2:Y:S01]  /*30980*/  @P4 LDG.E.U16 R56, desc[UR6][R22.64] ;  /* 0x0000000616384981 */ /* 0x008ea2000c1e1500 */
[----:B------:R-:W-:-:S02]  /*30990*/  LOP3.LUT R47, R47, R46, RZ, 0x3c, !PT ;  /* 0x0000002e2f2f7212 */ /* 0x000fc400078e3cff */
[----:B------:R-:W-:Y:S02]  /*309a0*/  LOP3.LUT R30, R31, R30, RZ, 0x3c, !PT ;  /* 0x0000001e1f1e7212 */ /* 0x000fe400078e3cff */
[----:B------:R-:W-:Y:S01]  /*309b0*/  LOP3.LUT R33, R33, R32, RZ, 0x3c, !PT ;  /* 0x0000002021217212 */ /* 0x000fe200078e3cff */
[----:B------:R-:W3:Y:S01]  /*309c0*/  @P1 LDG.E.U16 R3, desc[UR6][R46.64] ;  /* 0x000000062e031981 */ /* 0x000ee2000c1e1500 */
[----:B------:R-:W-:-:S03]  /*309d0*/  LOP3.LUT R31, R31, R30, RZ, 0x3c, !PT ;  /* 0x0000001e1f1f7212 */ /* 0x000fc600078e3cff */
[----:B------:R-:W2:Y:S04]  /*309e0*/  @P1 LDG.E.U16 R64, desc[UR6][R32.64] ;  /* 0x0000000620401981 */ /* 0x000ea8000c1e1500 */
[----:B------:R-:W2:Y:S04]  /*309f0*/  @P3 LDG.E.U16 R61, desc[UR6][R30.64] ;  /* 0x000000061e3d3981 */ /* 0x000ea8000c1e1500 */
[----:B------:R-:W2:Y:S04]  /*30a00*/  @P6 LDG.E.U16 R54, desc[UR6][R18.64] ;  /* 0x0000000612366981 */ /* 0x000ea8000c1e1500 */
[----:B------:R-:W2:Y:S04]  /*30a10*/  @P4 LDG.E.U16 R55, desc[UR6][R84.64] ;  /* 0x0000000654374981 */ /* 0x000ea8000c1e1500 */
[----:B------:R0:W-:Y:S04]  /*30a20*/  STL.64 [R1+0xe88], R46 ;  /* 0x000e882e01007387 */ /* 0x0001e80000100a00 */
[----:B0-----:R-:W2:Y:S04]  /*30a30*/  LDL.LU.64 R46, [R1+0x2c90] ;  /* 0x002c9000012e7983 */ /* 0x001ea80000300a00 */
[----:B----4-:R-:W4:Y:S04]  /*30a40*/  @P6 LDG.E.U16 R59, desc[UR6][R80.64] ;  /* 0x00000006503b6981 */ /* 0x010f28000c1e1500 */
[----:B------:R-:W4:Y:S04]  /*30a50*/  @P3 LDG.E.U16 R58, desc[UR6][R68.64] ;  /* 0x00000006443a3981 */ /* 0x000f28000c1e1500 */
[----:B---3--:R0:W-:Y:S04]  /*30a60*/  @P1 STL [R1+0x1600], R3 ;  /* 0x0016000301001387 */ /* 0x0081e80000100800 */
[----:B0-----:R-:W3:Y:S04]  /*30a70*/  LDL.LU R3, [R1+0x2c88] ;  /* 0x002c880001037983 */ /* 0x001ee80000300800 */
[----:B------:R-:W-:Y:S04]  /*30a80*/  STL.64 [R1+0xe78], R30 ;  /* 0x000e781e01007387 */ /* 0x000fe80000100a00 */
[----:B------:R0:W-:Y:S04]  /*30a90*/  STL.64 [R1+0xe80], R32 ;  /* 0x000e802001007387 */ /* 0x0001e80000100a00 */
[----:B0-----:R-:W3:Y:S04]  /*30aa0*/  LDL.LU.64 R32, [R1+0x2c80] ;  /* 0x002c800001207983 */ /* 0x001ee80000300a00 */
[----:B--2---:R0:W-:Y:S04]  /*30ab0*/  @P1 STL [R1+0x15fc], R64 ;  /* 0x0015fc4001001387 */ /* 0x0041e80000100800 */
[----:B0-----:R-:W2:Y:S04]  /*30ac0*/  LDL.LU R64, [R1+0x2c78] ;  /* 0x002c780001407983 */ /* 0x001ea80000300800 */
[----:B------:R-:W2:Y:S04]  /*30ad0*/  LDL.LU.64 R30, [R1+0x2c70] ;  /* 0x002c7000011e7983 */ /* 0x000ea80000300a00 */
[----:B------:R0:W-:Y:S04]  /*30ae0*/  @P3 STL [R1+0x15f8], R61 ;  /* 0x0015f83d01003387 */ /* 0x0001e80000100800 */
[----:B0-----:R-:W2:Y:S04]  /*30af0*/  LDL.LU R61, [R1+0x2c68] ;  /* 0x002c6800013d7983 */ /* 0x001ea80000300800 */
[----:B------:R-:W3:Y:S01]  /*30b00*/  LDL.LU.64 R68, [R1+0x2c60] ;  /* 0x002c600001447983 */ /* 0x000ee20000300a00 */
[----:B------:R-:W-:-:S03]  /*30b10*/  ISETP.GT.AND P1, PT, R86, 0x26, PT ;  /* 0x000000265600780c */ /* 0x000fc60003f24270 */
[----:B----4-:R-:W-:Y:S04]  /*30b20*/  @P3 STL [R1+0x15f4], R58 ;  /* 0x0015f43a01003387 */ /* 0x010fe80000100800 */
[----:B------:R-:W4:Y:S04]  /*30b30*/  LDL.LU.64 R80, [R1+0x2c58] ;  /* 0x002c580001507983 */ /* 0x000f280000300a00 */
[----:B------:R-:W3:Y:S01]  /*30b40*/  LDL.LU.64 R18, [R1+0x2c50] ;  /* 0x002c500001127983 */ /* 0x000ee20000300a00 */
[----:B------:R-:W-:-:S03]  /*30b50*/  ISETP.GT.AND P3, PT, R86, 0x27, PT ;  /* 0x000000275600780c */ /* 0x000fc60003f64270 */
[----:B------:R0:W-:Y:S04]  /*30b60*/  @P6 STL [R1+0x15ec], R54 ;  /* 0x0015ec3601006387 */ /* 0x0001e80000100800 */
[----:B------:R-:W-:Y:S04]  /*30b70*/  @P6 STL [R1+0x15f0], R59 ;  /* 0x0015f03b01006387 */ /* 0x000fe80000100800 */
[----:B------:R-:W3:Y:S04]  /*30b80*/  LDL.LU.64 R84, [R1+0x2c48] ;  /* 0x002c480001547983 */ /* 0x000ee80000300a00 */
[----:B------:R-:W3:Y:S04]  /*30b90*/  LDL.LU.64 R22, [R1+0x2c40] ;  /* 0x002c400001167983 */ /* 0x000ee80000300a00 */
[----:B------:R1:W-:Y:S04]  /*30ba0*/  @P4 STL [R1+0x15e4], R56 ;  /* 0x0015e43801004387 */ /* 0x0003e80000100800 */
[----:B------:R1:W-:Y:S01]  /*30bb0*/  @P4 STL [R1+0x15e8], R55 ;  /* 0x0015e83701004387 */ /* 0x0003e20000100800 */
[----:B0-----:R-:W-:-:S03]  /*30bc0*/  IMAD.MOV.U32 R54, RZ, RZ, R89 ;  /* 0x000000ffff367224 */ /* 0x001fc600078e0059 */
[----:B------:R-:W3:Y:S04]  /*30bd0*/  @P3 LDG.E.U16 R65, desc[UR6][R76.64] ;  /* 0x000000064c413981 */ /* 0x000ee8000c1e1500 */
[----:B------:R-:W3:Y:S01]  /*30be0*/  @P3 LDG.E.U16 R0, desc[UR6][R50.64] ;  /* 0x0000000632003981 */ /* 0x000ee2000c1e1500 */
[----:B-1----:R-:W-:Y:S02]  /*30bf0*/  IMAD.MOV.U32 R56, RZ, RZ, R91 ;  /* 0x000000ffff387224 */ /* 0x002fe400078e005b */
[----:B------:R-:W-:Y:S02]  /*30c00*/  IMAD.MOV.U32 R55, RZ, RZ, R57 ;  /* 0x000000ffff377224 */ /* 0x000fe400078e0039 */
[----:B------:R-:W-:Y:S01]  /*30c10*/  IMAD.MOV.U32 R57, RZ, RZ, R88 ;  /* 0x000000ffff397224 */ /* 0x000fe200078e0058 */
[----:B------:R-:W-:-:S02]  /*30c20*/  ISETP.GT.AND P6, PT, R86, 0x28, PT ;  /* 0x000000285600780c */ /* 0x000fc40003fc4270 */
[----:B------:R-:W3:Y:S04]  /*30c30*/  @P1 LDG.E.U16 R87, desc[UR6][R54.64] ;  /* 0x0000000636571981 */ /* 0x000ee8000c1e1500 */
[----:B------:R-:W4:Y:S01]  /*30c40*/  @P1 LDG.E.U16 R90, desc[UR6][R56.64] ;  /* 0x00000006385a1981 */ /* 0x000f22000c1e1500 */
[----:B------:R-:W-:-:S06]  /*30c50*/  ISETP.GT.AND P4, PT, R86, 0x29, PT ;  /* 0x000000295600780c */ /* 0x000fcc0003f84270 */
[----:B------:R-:W4:Y:S04]  /*30c60*/  @P6 LDG.E.U16 R53, desc[UR6][R20.64] ;  /* 0x0000000614356981 */ /* 0x000f28000c1e1500 */
[----:B------:R-:W4:Y:S04]  /*30c70*/  @P6 LDG.E.U16 R52, desc[UR6][R4.64] ;  /* 0x0000000604346981 */ /* 0x000f28000c1e1500 */
[----:B--2---:R-:W2:Y:S04]  /*30c80*/  @P4 LDG.E.U16 R61, desc[UR6][R62.64] ;  /* 0x000000063e3d4981 */ /* 0x004ea8000c1e1500 */
[----:B------:R-:W-:Y:S04]  /*30c90*/  STL.64 [R1+0xe48], R56 ;  /* 0x000e483801007387 */ /* 0x000fe80000100a00 */
[----:B------:R-:W-:Y:S04]  /*30ca0*/  STL.64 [R1+0xe38], R50 ;  /* 0x000e383201007387 */ /* 0x000fe80000100a00 */
[----:B------:R0:W-:Y:S04]  /*30cb0*/  STL.64 [R1+0xe40], R54 ;  /* 0x000e403601007387 */ /* 0x0001e80000100a00 */
[----:B---3--:R-:W-:Y:S04]  /*30cc0*/  @P1 STL [R1+0x15dc], R87 ;  /* 0x0015dc5701001387 */ /* 0x008fe80000100800 */
[----:B----4-:R1:W-:Y:S04]  /*30cd0*/  @P1 STL [R1+0x15e0], R90 ;  /* 0x0015e05a01001387 */ /* 0x0103e80000100800 */
[----:B------:R-:W-:Y:S04]  /*30ce0*/  @P3 STL [R1+0x1890], R65 ;  /* 0x0018904101003387 */ /* 0x000fe80000100800 */
[----:B------:R3:W-:Y:S04]  /*30cf0*/  @P3 STL [R1+0x1894], R0 ;  /* 0x0018940001003387 */ /* 0x0007e80000100800 */
[----:B------:R-:W4:Y:S04]  /*30d00*/  LDL.LU R76, [R1+0xa3c] ;  /* 0x000a3c00014c7983 */ /* 0x000f280000300800 */
[----:B------:R-:W4:Y:S04]  /*30d10*/  LDL.LU R77, [R1+0xa84] ;  /* 0x000a8400014d7983 */ /* 0x000f280000300800 */
[----:B------:R-:W4:Y:S04]  /*30d20*/  LDL R4, [R1+0x15c8] ;  /* 0x0015c80001047983 */ /* 0x000f280000100800 */
[----:B------:R-:W4:Y:S04]  /*30d30*/  LDL R58, [R1+0x15c4] ;  /* 0x0015c400013a7983 */ /* 0x000f280000100800 */
[----:B------:R-:W4:Y:S04]  /*30d40*/  LDL R59, [R1+0x15c0] ;  /* 0x0015c000013b7983 */ /* 0x000f280000100800 */
[----:B0-----:R-:W4:Y:S04]  /*30d50*/  LDL R54, [R1+0x15bc] ;  /* 0x0015bc0001367983 */ /* 0x001f280000100800 */
[----:B------:R-:W4:Y:S04]  /*30d60*/  LDL R55, [R1+0x15b8] ;  /* 0x0015b80001377983 */ /* 0x000f280000100800 */
[----:B------:R-:W4:Y:S04]  /*30d70*/  LDL R56, [R1+0x15b4] ;  /* 0x0015b40001387983 */ /* 0x000f280000100800 */
[----:B------:R-:W4:Y:S04]  /*30d80*/  LDL R57, [R1+0x15b0] ;  /* 0x0015b00001397983 */ /* 0x000f280000100800 */
[----:B------:R-:W4:Y:S04]  /*30d90*/  LDL R89, [R1+0x15ac] ;  /* 0x0015ac0001597983 */ /* 0x000f280000100800 */
[----:B------:R-:W4:Y:S04]  /*30da0*/  LDL.LU R20, [R1+0xac4] ;  /* 0x000ac40001147983 */ /* 0x000f280000300800 */
[----:B------:R-:W4:Y:S04]  /*30db0*/  LDL.LU R21, [R1+0xb0c] ;  /* 0x000b0c0001157983 */ /* 0x000f280000300800 */
[----:B------:R-:W4:Y:S04]  /*30dc0*/  LDL.LU R88, [R1+0xac8] ;  /* 0x000ac80001587983 */ /* 0x000f280000300800 */
[----:B------:R-:W4:Y:S04]  /*30dd0*/  LDL.LU R91, [R1+0xb38] ;  /* 0x000b3800015b7983 */ /* 0x000f280000300800 */
[----:B-1----:R-:W4:Y:S04]  /*30de0*/  LDL.LU R90, [R1+0xacc] ;  /* 0x000acc00015a7983 */ /* 0x002f280000300800 */
[----:B------:R-:W4:Y:S04]  /*30df0*/  LDL.LU R87, [R1+0xb3c] ;  /* 0x000b3c0001577983 */ /* 0x000f280000300800 */
[----:B------:R-:W4:Y:S04]  /*30e00*/  LDL R50, [R1+0x15a8] ;  /* 0x0015a80001327983 */ /* 0x000f280000100800 */
[----:B---3--:R-:W3:Y:S04]  /*30e10*/  LDL R0, [R1+0x15a4] ;  /* 0x0015a40001007983 */ /* 0x008ee80000100800 */
[----:B------:R-:W3:Y:S04]  /*30e20*/  LDL R65, [R1+0x188c] ;  /* 0x00188c0001417983 */ /* 0x000ee80000100800 */
[----:B------:R-:W3:Y:S04]  /*30e30*/  LDL R5, [R1+0x1888] ;  /* 0x0018880001057983 */ /* 0x000ee80000100800 */
[----:B------:R-:W-:Y:S04]  /*30e40*/  STL.64 [R1+0x23d8], R52 ;  /* 0x0023d83401007387 */ /* 0x000fe80000100a00 */
[----:B------:R-:W-:Y:S04]  /*30e50*/  STL.64 [R1+0x24d0], R52 ;  /* 0x0024d03401007387 */ /* 0x000fe80000100a00 */
[----:B------:R-:W-:Y:S04]  /*30e60*/  STL [R1+0x2504], R52 ;  /* 0x0025043401007387 */ /* 0x000fe80000100800 */
[----:B------:R-:W-:Y:S04]  /*30e70*/  STL.64 [R1+0x2548], R52 ;  /* 0x0025483401007387 */ /* 0x000fe80000100a00 */
[----:B------:R0:W-:Y:S04]  /*30e80*/  STL.64 [R1+0x2650], R52 ;  /* 0x0026503401007387 */ /* 0x0001e80000100a00 */
[----:B0-----:R-:W3:Y:S04]  /*30e90*/  LDL.LU R52, [R1+0xa0c] ;  /* 0x000a0c0001347983 */ /* 0x001ee80000300800 */
[----:B------:R-:W3:Y:S04]  /*30ea0*/  LDL.LU R53, [R1+0xa7c] ;  /* 0x000a7c0001357983 */ /* 0x000ee80000300800 */
[----:B------:R-:W3:Y:S04]  /*30eb0*/  LDL.LU R51, [R1+0x15a0] ;  /* 0x0015a00001337983 */ /* 0x000ee80000300800 */
[----:B------:R-:W3:Y:S04]  /*30ec0*/  LDL.LU.64 R62, [R1+0x2c38] ;  /* 0x002c3800013e7983 */ /* 0x000ee80000300a00 */
[----:B--2---:R0:W-:Y:S04]  /*30ed0*/  STL.64 [R1+0x23e8], R60 ;  /* 0x0023e83c01007387 */ /* 0x0041e80000100a00 */
[----:B0-----:R-:W2:Y:S04]  /*30ee0*/  LDL.LU R60, [R1+0xa38] ;  /* 0x000a3800013c7983 */ /* 0x001ea80000300800 */
[----:B------:R-:W2:Y:S01]  /*30ef0*/  LDL.LU R61, [R1+0xa80] ;  /* 0x000a8000013d7983 */ /* 0x000ea20000300800 */
[----:B------:R-:W-:-:S02]  /*30f00*/  ISETP.GT.AND P1, PT, R86, 0x2a, PT ;  /* 0x0000002a5600780c */ /* 0x000fc40003f24270 */
[C---:B------:R-:W-:Y:S02]  /*30f10*/  ISETP.GT.AND P3, PT, R86.reuse, 0x2b, PT ;  /* 0x0000002b5600780c */ /* 0x040fe40003f64270 */
[----:B------:R-:W-:Y:S02]  /*30f20*/  ISETP.GT.AND P6, PT, R86, 0x2c, PT ;  /* 0x0000002c5600780c */ /* 0x000fe40003fc4270 */
[----:B----4-:R-:W-:-:S04]  /*30f30*/  LOP3.LUT R77, R77, R76, RZ, 0x3c, !PT ;  /* 0x0000004c4d4d7212 */ /* 0x010fc800078e3cff */
[----:B------:R-:W-:-:S05]  /*30f40*/  LOP3.LUT R76, R77, R76, RZ, 0x3c, !PT ;  /* 0x0000004c4d4c7212 */ /* 0x000fca00078e3cff */
[----:B------:R-:W4:Y:S04]  /*30f50*/  @P3 LDG.E.U16 R54, desc[UR6][R70.64] ;  /* 0x0000000646363981 */ /* 0x000f28000c1e1500 */
[----:B------:R-:W4:Y:S04]  /*30f60*/  @P6 LDG.E.U16 R56, desc[UR6][R14.64] ;  /* 0x000000060e386981 */ /* 0x000f28000c1e1500 */
[----:B------:R-:W4:Y:S01]  /*30f70*/  @P6 LDG.E.U16 R55, desc[UR6][R8.64] ;  /* 0x0000000608376981 */ /* 0x000f22000c1e1500 */
[----:B------:R-:W-:-:S05]  /*30f80*/  LOP3.LUT R77, R77, R76, RZ, 0x3c, !PT ;  /* 0x0000004c4d4d7212 */ /* 0x000fca00078e3cff */
[----:B------:R-:W4:Y:S01]  /*30f90*/  @P1 LDG.E.U16 R4, desc[UR6][R76.64] ;  /* 0x000000064c041981 */ /* 0x000f22000c1e1500 */
[----:B---3--:R-:W-:-:S03]  /*30fa0*/  LOP3.LUT R53, R53, R52, RZ, 0x3c, !PT ;  /* 0x0000003435357212 */ /* 0x008fc600078e3cff */
[----:B------:R-:W3:Y:S01]  /*30fb0*/  @P4 LDG.E.U16 R62, desc[UR6][R92.64] ;  /* 0x000000065c3e4981 */ /* 0x000ee2000c1e1500 */
[----:B------:R-:W-:-:S04]  /*30fc0*/  LOP3.LUT R52, R53, R52, RZ, 0x3c, !PT ;  /* 0x0000003435347212 */ /* 0x000fc800078e3cff */
[----:B------:R-:W-:Y:S02]  /*30fd0*/  LOP3.LUT R53, R53, R52, RZ, 0x3c, !PT ;  /* 0x0000003435357212 */ /* 0x000fe400078e3cff */
[----:B------:R-:W-:Y:S01]  /*30fe0*/  ISETP.GT.AND P4, PT, R86, 0x2d, PT ;  /* 0x0000002d5600780c */ /* 0x000fe20003f84270 */
[----:B------:R-:W3:Y:S04]  /*30ff0*/  LDL.LU.64 R92, [R1+0x2c30] ;  /* 0x002c3000015c7983 */ /* 0x000ee80000300a00 */
[----:B------:R0:W3:Y:S08]  /*31000*/  @P3 LDG.E.U16 R59, desc[UR6][R52.64] ;  /* 0x00000006343b3981 */ /* 0x0000f0000c1e1500 */
[----:B------:R-:W3:Y:S04]  /*31010*/  @P4 LDG.E.U16 R89, desc[UR6][R28.64] ;  /* 0x000000061c594981 */ /* 0x000ee8000c1e1500 */
[----:B------:R-:W3:Y:S01]  /*31020*/  @P4 LDG.E.U16 R57, desc[UR6][R34.64] ;  /* 0x0000000622394981 */ /* 0x000ee2000c1e1500 */
[----:B--2---:R-:W-:-:S04]  /*31030*/  LOP3.LUT R61, R61, R60, RZ, 0x3c, !PT ;  /* 0x0000003c3d3d7212 */ /* 0x004fc800078e3cff */
[----:B------:R-:W-:-:S04]  /*31040*/  LOP3.LUT R60, R61, R60, RZ, 0x3c, !PT ;  /* 0x0000003c3d3c7212 */ /* 0x000fc800078e3cff */
[----:B------:R-:W-:-:S05]  /*31050*/  LOP3.LUT R61, R61, R60, RZ, 0x3c, !PT ;  /* 0x0000003c3d3d7212 */ /* 0x000fca00078e3cff */
[----:B------:R-:W2:Y:S04]  /*31060*/  @P1 LDG.E.U16 R58, desc[UR6][R60.64] ;  /* 0x000000063c3a1981 */ /* 0x000ea8000c1e1500 */
[----:B------:R1:W-:Y:S04]  /*31070*/  STL.64 [R1+0xe08], R76 ;  /* 0x000e084c01007387 */ /* 0x0003e80000100a00 */
[----:B-1----:R-:W3:Y:S01]  /*31080*/  LDL.LU.64 R76, [R1+0x2c28] ;  /* 0x002c2800014c7983 */ /* 0x002ee20000300a00 */
[----:B------:R-:W-:-:S04]  /*31090*/  LOP3.LUT R21, R21, R20, RZ, 0x3c, !PT ;  /* 0x0000001415157212 */ /* 0x000fc800078e3cff */
[----:B------:R-:W-:-:S04]  /*310a0*/  LOP3.LUT R20, R21, R20, RZ, 0x3c, !PT ;  /* 0x0000001415147212 */ /* 0x000fc800078e3cff */
[----:B------:R-:W-:Y:S01]  /*310b0*/  LOP3.LUT R21, R21, R20, RZ, 0x3c, !PT ;  /* 0x0000001415157212 */ /* 0x000fe200078e3cff */
[----:B----4-:R1:W-:Y:S04]  /*310c0*/  @P1 STL [R1+0x15c8], R4 ;  /* 0x0015c80401001387 */ /* 0x0103e80000100800 */
[----:B-1----:R-:W4:Y:S04]  /*310d0*/  LDL.LU R4, [R1+0x2c20] ;  /* 0x002c200001047983 */ /* 0x002f280000300800 */
[----:B------:R0:W-:Y:S04]  /*310e0*/  STL.64 [R1+0xdf8], R52 ;  /* 0x000df83401007387 */ /* 0x0001e80000100a00 */
[----:B------:R-:W-:Y:S01]  /*310f0*/  STL.64 [R1+0xe00], R60 ;  /* 0x000e003c01007387 */ /* 0x000fe20000100a00 */
[----:B0-----:R-:W-:-:S02]  /*31100*/  IMAD.MOV.U32 R52, RZ, RZ, R91 ;  /* 0x000000ffff347224 */ /* 0x001fc400078e005b */
[----:B------:R-:W-:Y:S01]  /*31110*/  IMAD.MOV.U32 R53, RZ, RZ, R88 ;  /* 0x000000ffff357224 */ /* 0x000fe200078e0058 */
[----:B--2---:R-:W-:Y:S01]  /*31120*/  @P1 STL [R1+0x15c4], R58 ;  /* 0x0015c43a01001387 */ /* 0x004fe20000100800 */
[----:B------:R-:W-:-:S03]  /*31130*/  ISETP.GT.AND P1, PT, R86, 0x2e, PT ;  /* 0x0000002e5600780c */ /* 0x000fc60003f24270 */
[----:B------:R-:W2:Y:S04]  /*31140*/  LDL.LU.64 R70, [R1+0x2c18] ;  /* 0x002c180001467983 */ /* 0x000ea80000300a00 */
[----:B------:R0:W-:Y:S04]  /*31150*/  @P3 STL [R1+0x15bc], R54 ;  /* 0x0015bc3601003387 */ /* 0x0001e80000100800 */
[----:B---3--:R-:W-:Y:S04]  /*31160*/  @P3 STL [R1+0x15c0], R59 ;  /* 0x0015c03b01003387 */ /* 0x008fe80000100800 */
[----:B------:R-:W3:Y:S01]  /*31170*/  LDL.LU.64 R8, [R1+0x2c10] ;  /* 0x002c100001087983 */ /* 0x000ee20000300a00 */
[----:B------:R-:W-:-:S03]  /*31180*/  ISETP.GT.AND P3, PT, R86, 0x2f, PT ;  /* 0x0000002f5600780c */ /* 0x000fc60003f64270 */
[----:B------:R-:W2:Y:S04]  /*31190*/  LDL.LU.64 R14, [R1+0x2c08] ;  /* 0x002c0800010e7983 */ /* 0x000ea80000300a00 */
[----:B------:R-:W-:Y:S04]  /*311a0*/  @P6 STL [R1+0x15b4], R56 ;  /* 0x0015b43801006387 */ /* 0x000fe80000100800 */
[----:B------:R1:W-:Y:S01]  /*311b0*/  @P6 STL [R1+0x15b8], R55 ;  /* 0x0015b83701006387 */ /* 0x0003e20000100800 */
[----:B0-----:R-:W-:-:S03]  /*311c0*/  IMAD.MOV.U32 R54, RZ, RZ, R87 ;  /* 0x000000ffff367224 */ /* 0x001fc600078e0057 */
[----:B------:R-:W2:Y:S01]  /*311d0*/  @P1 LDG.E.U16 R0, desc[UR6][R52.64] ;  /* 0x0000000634001981 */ /* 0x000ea2000c1e1500 */
[----:B-1----:R-:W-:Y:S01]  /*311e0*/  IMAD.MOV.U32 R55, RZ, RZ, R90 ;  /* 0x000000ffff377224 */ /* 0x002fe200078e005a */
[C---:B------:R-:W-:Y:S02]  /*311f0*/  ISETP.GT.AND P6, PT, R86.reuse, 0x30, PT ;  /* 0x000000305600780c */ /* 0x040fe40003fc4270 */
[----:B------:R-:W3:Y:S04]  /*31200*/  LDL.LU.64 R34, [R1+0x2c00] ;  /* 0x002c000001227983 */ /* 0x000ee80000300a00 */
[----:B------:R-:W3:Y:S04]  /*31210*/  @P1 LDG.E.U16 R50, desc[UR6][R54.64] ;  /* 0x0000000636321981 */ /* 0x000ee8000c1e1500 */
[----:B------:R-:W3:Y:S04]  /*31220*/  LDL.LU.64 R28, [R1+0x2bf8] ;  /* 0x002bf800011c7983 */ /* 0x000ee80000300a00 */
[----:B------:R-:W3:Y:S04]  /*31230*/  @P3 LDG.E.U16 R65, desc[UR6][R20.64] ;  /* 0x0000000614413981 */ /* 0x000ee8000c1e1500 */
[----:B------:R0:W-:Y:S04]  /*31240*/  @P4 STL [R1+0x15ac], R89 ;  /* 0x0015ac5901004387 */ /* 0x0001e80000100800 */
[----:B------:R-:W-:Y:S04]  /*31250*/  @P4 STL [R1+0x15b0], R57 ;  /* 0x0015b03901004387 */ /* 0x000fe80000100800 */
[----:B------:R-:W3:Y:S01]  /*31260*/  @P3 LDG.E.U16 R5, desc[UR6][R10.64] ;  /* 0x000000060a053981 */ /* 0x000ee2000c1e1500 */
[----:B------:R-:W-:-:S03]  /*31270*/  ISETP.GT.AND P4, PT, R86, 0x31, PT ;  /* 0x000000315600780c */ /* 0x000fc60003f84270 */
[----:B------:R-:W3:Y:S10]  /*31280*/  @P6 LDG.E.U16 R51, desc[UR6][R40.64] ;  /* 0x0000000628336981 */ /* 0x000ef4000c1e1500 */
[----:B------:R-:W3:Y:S04]  /*31290*/  @P4 LDG.E.U16 R63, desc[UR6][R26.64] ;  /* 0x000000061a3f4981 */ /* 0x000ee8000c1e1500 */
[----:B------:R-:W-:Y:S04]  /*312a0*/  STL.64 [R1+0xdc8], R54 ;  /* 0x000dc83601007387 */ /* 0x000fe80000100a00 */
[----:B------:R1:W-:Y:S04]  /*312b0*/  STL.64 [R1+0xdb8], R20 ;  /* 0x000db81401007387 */ /* 0x0003e80000100a00 */
[----:B------:R-:W-:Y:S04]  /*312c0*/  STL.64 [R1+0xdc0], R52 ;  /* 0x000dc03401007387 */ /* 0x000fe80000100a00 */
[----:B0-----:R-:W3:Y:S04]  /*312d0*/  LDL.LU R89, [R1+0x1570] ;  /* 0x0015700001597983 */ /* 0x001ee80000300800 */
[----:B------:R-:W3:Y:S04]  /*312e0*/  LDL.LU R88, [R1+0x156c] ;  /* 0x00156c0001587983 */ /* 0x000ee80000300800 */
[----:B------:R-:W3:Y:S04]  /*312f0*/  @P4 LDG.E.U16 R64, desc[UR6][R82.64] ;  /* 0x0000000652404981 */ /* 0x000ee8000c1e1500 */
[----:B----4-:R-:W4:Y:S04]  /*31300*/  @P6 LDG.E.U16 R4, desc[UR6][R36.64] ;  /* 0x0000000624046981 */ /* 0x010f28000c1e1500 */
[----:B--2---:R-:W-:Y:S04]  /*31310*/  @P1 STL [R1+0x15a4], R0 ;  /* 0x0015a40001001387 */ /* 0x004fe80000100800 */
[----:B---3--:R-:W-:Y:S04]  /*31320*/  @P1 STL [R1+0x15a8], R50 ;  /* 0x0015a83201001387 */ /* 0x008fe80000100800 */
[----:B------:R-:W2:Y:S04]  /*31330*/  LDL.LU R10, [R1+0xb80] ;  /* 0x000b8000010a7983 */ /* 0x000ea80000300800 */
[----:B------:R-:W2:Y:S04]  /*31340*/  LDL.LU R11, [R1+0xbc8] ;  /* 0x000bc800010b7983 */ /* 0x000ea80000300800 */
[----:B-1----:R-:W3:Y:S04]  /*31350*/  LDL.LU R20, [R1+0xb84] ;  /* 0x000b840001147983 */ /* 0x002ee80000300800 */
[----:B------:R-:W3:Y:S04]  /*31360*/  LDL.LU R21, [R1+0xbcc] ;  /* 0x000bcc0001157983 */ /* 0x000ee80000300800 */
[----:B------:R0:W-:Y:S04]  /*31370*/  @P3 STL [R1+0x188c], R65 ;  /* 0x00188c4101003387 */ /* 0x0001e80000100800 */
[----:B0-----:R-:W4:Y:S04]  /*31380*/  LDL R65, [R1+0x1590] ;  /* 0x0015900001417983 */ /* 0x001f280000100800 */
[----:B------:R0:W-:Y:S04]  /*31390*/  @P3 STL [R1+0x1888], R5 ;  /* 0x0018880501003387 */ /* 0x0001e80000100800 */
[----:B------:R-:W4:Y:S04]  /*313a0*/  LDL.LU.64 R40, [R1+0x2bf0] ;  /* 0x002bf00001287983 */ /* 0x000f280000300a00 */
[----:B------:R-:W4:Y:S04]  /*313b0*/  LDL R60, [R1+0x1584] ;  /* 0x00158400013c7983 */ /* 0x000f280000100800 */
        /* <DEDUP_REMOVED lines=11> */
[----:B------:R0:W-:Y:S04]  /*31470*/  STL [R1+0x2680], R51 ;  /* 0x0026803301007387 */ /* 0x0001e80000100800 */
[----:B0-----:R-:W4:Y:S04]  /*31480*/  LDL R51, [R1+0x1588] ;  /* 0x0015880001337983 */ /* 0x001f280000100800 */
[----:B------:R-:W4:Y:S04]  /*31490*/  LDL.LU.64 R36, [R1+0x2be8] ;  /* 0x002be80001247983 */ /* 0x000f280000300a00 */
[----:B------:R-:W4:Y:S04]  /*314a0*/  LDL.LU.64 R26, [R1+0x2be0] ;  /* 0x002be000011a7983 */ /* 0x000f280000300a00 */
[----:B------:R-:W4:Y:S04]  /*314b0*/  LDL R50, [R1+0x1884] ;  /* 0x0018840001327983 */ /* 0x000f280000100800 */
[----:B------:R-:W4:Y:S04]  /*314c0*/  LDL.64 R56, [R1+0xd30] ;  /* 0x000d300001387983 */ /* 0x000f280000100a00 */
[----:B------:R-:W4:Y:S04]  /*314d0*/  LDL R0, [R1+0x1880] ;  /* 0x0018800001007983 */ /* 0x000f280000100800 */
[----:B------:R-:W-:Y:S04]  /*314e0*/  STL.64 [R1+0x23f8], R62 ;  /* 0x0023f83e01007387 */ /* 0x000fe80000100a00 */
[----:B------:R-:W-:Y:S04]  /*314f0*/  STL.64 [R1+0x24a0], R62 ;  /* 0x0024a03e01007387 */ /* 0x000fe80000100a00 */
[----:B------:R-:W-:Y:S04]  /*31500*/  STL.64 [R1+0x24f8], R62 ;  /* 0x0024f83e01007387 */ /* 0x000fe80000100a00 */
[----:B------:R0:W-:Y:S04]  /*31510*/  STL.64 [R1+0x2658], R62 ;  /* 0x0026583e01007387 */ /* 0x0001e80000100a00 */
[----:B0-----:R-:W4:Y:S04]  /*31520*/  LDL.LU R62, [R1+0xb7c] ;  /* 0x000b7c00013e7983 */ /* 0x001f280000300800 */
[----:B------:R-:W4:Y:S01]  /*31530*/  LDL.LU R63, [R1+0xbc4] ;  /* 0x000bc400013f7983 */ /* 0x000f220000300800 */
[----:B------:R-:W-:-:S02]  /*31540*/  ISETP.GT.AND P1, PT, R86, 0x32, PT ;  /* 0x000000325600780c */ /* 0x000fc40003f24270 */
[C---:B------:R-:W-:Y:S02]  /*31550*/  ISETP.GT.AND P3, PT, R86.reuse, 0x33, PT ;  /* 0x000000335600780c */ /* 0x040fe40003f64270 */
[C---:B------:R-:W-:Y:S02]  /*31560*/  ISETP.GT.AND P6, PT, R86.reuse, 0x34, PT ;  /* 0x000000345600780c */ /* 0x040fe40003fc4270 */
[----:B------:R-:W-:Y:S01]  /*31570*/  ISETP.GT.AND P4, PT, R86, 0x35, PT ;  /* 0x000000355600780c */ /* 0x000fe20003f84270 */
[----:B------:R-:W4:Y:S01]  /*31580*/  LDL.LU.64 R82, [R1+0x2bd8] ;  /* 0x002bd80001527983 */ /* 0x000f220000300a00 */
[----:B---3--:R-:W-:Y:S02]  /*31590*/  LOP3.LUT R21, R21, R20, RZ, 0x3c, !PT ;  /* 0x0000001415157212 */ /* 0x008fe400078e3cff */
[----:B--2---:R-:W-:Y:S02]  /*315a0*/  LOP3.LUT R11, R11, R10, RZ, 0x3c, !PT ;  /* 0x0000000a0b0b7212 */ /* 0x004fe400078e3cff */
[----:B------:R-:W-:-:S02]  /*315b0*/  LOP3.LUT R20, R21, R20, RZ, 0x3c, !PT ;  /* 0x0000001415147212 */ /* 0x000fc400078e3cff */
[----:B------:R-:W-:Y:S02]  /*315c0*/  LOP3.LUT R10, R11, R10, RZ, 0x3c, !PT ;  /* 0x0000000a0b0a7212 */ /* 0x000fe400078e3cff */
[----:B------:R-:W-:Y:S02]  /*315d0*/  LOP3.LUT R21, R21, R20, RZ, 0x3c, !PT ;  /* 0x0000001415157212 */ /* 0x000fe400078e3cff */
[----:B------:R-:W-:-:S03]  /*315e0*/  LOP3.LUT R11, R11, R10, RZ, 0x3c, !PT ;  /* 0x0000000a0b0b7212 */ /* 0x000fc600078e3cff */
[----:B----4-:R-:W2:Y:S04]  /*315f0*/  @P1 LDG.E.U16 R65, desc[UR6][R20.64] ;  /* 0x0000000614411981 */ /* 0x010ea8000c1e1500 */
[----:B------:R-:W3:Y:S04]  /*31600*/  @P3 LDG.E.U16 R60, desc[UR6][R72.64] ;  /* 0x00000006483c3981 */ /* 0x000ee8000c1e1500 */
[----:B------:R-:W4:Y:S04]  /*31610*/  @P6 LDG.E.U16 R52, desc[UR6][R16.64] ;  /* 0x0000000610346981 */ /* 0x000f28000c1e1500 */
[----:B------:R-:W3:Y:S04]  /*31620*/  @P6 LDG.E.U16 R61, desc[UR6][R44.64] ;  /* 0x000000062c3d6981 */ /* 0x000ee8000c1e1500 */
[----:B------:R-:W3:Y:S04]  /*31630*/  @P4 LDG.E.U16 R58, desc[UR6][R42.64] ;  /* 0x000000062a3a4981 */ /* 0x000ee8000c1e1500 */
[----:B------:R-:W3:Y:S04]  /*31640*/  @P4 LDG.E.U16 R53, desc[UR6][R78.64] ;  /* 0x000000064e354981 */ /* 0x000ee8000c1e1500 */
[----:B------:R-:W3:Y:S01]  /*31650*/  @P1 LDG.E.U16 R5, desc[UR6][R10.64] ;  /* 0x000000060a051981 */ /* 0x000ee2000c1e1500 */
[----:B------:R-:W-:-:S04]  /*31660*/  LOP3.LUT R63, R63, R62, RZ, 0x3c, !PT ;  /* 0x0000003e3f3f7212 */ /* 0x000fc800078e3cff */
[----:B------:R-:W-:-:S04]  /*31670*/  LOP3.LUT R62, R63, R62, RZ, 0x3c, !PT ;  /* 0x0000003e3f3e7212 */ /* 0x000fc800078e3cff */
[----:B------:R-:W-:-:S05]  /*31680*/  LOP3.LUT R63, R63, R62, RZ, 0x3c, !PT ;  /* 0x0000003e3f3f7212 */ /* 0x000fca00078e3cff */
[----:B------:R-:W4:Y:S04]  /*31690*/  @P3 LDG.E.U16 R51, desc[UR6][R62.64] ;  /* 0x000000063e333981 */ /* 0x000f28000c1e1500 */
[----:B------:R0:W-:Y:S04]  /*316a0*/  STL.64 [R1+0xd88], R20 ;  /* 0x000d881401007387 */ /* 0x0001e80000100a00 */
[----:B0-----:R-:W4:Y:S04]  /*316b0*/  LDL.LU.64 R20, [R1+0x2bd0] ;  /* 0x002bd00001147983 */ /* 0x001f280000300a00 */
[----:B--2---:R0:W-:Y:S04]  /*316c0*/  @P1 STL [R1+0x1590], R65 ;  /* 0x0015904101001387 */ /* 0x0041e80000100800 */
[----:B0-----:R-:W2:Y:S04]  /*316d0*/  LDL.LU R65, [R1+0x2bc8] ;  /* 0x002bc80001417983 */ /* 0x001ea80000300800 */
[----:B------:R-:W-:Y:S04]  /*316e0*/  STL.64 [R1+0xd78], R62 ;  /* 0x000d783e01007387 */ /* 0x000fe80000100a00 */
[----:B------:R0:W-:Y:S04]  /*316f0*/  STL.64 [R1+0xd80], R10 ;  /* 0x000d800a01007387 */ /* 0x0001e80000100a00 */
[----:B0-----:R-:W2:Y:S04]  /*31700*/  LDL.LU.64 R10, [R1+0x2bc0] ;  /* 0x002bc000010a7983 */ /* 0x001ea80000300a00 */
[----:B---3--:R0:W-:Y:S01]  /*31710*/  @P1 STL [R1+0x158c], R5 ;  /* 0x00158c0501001387 */ /* 0x0081e20000100800 */
[----:B------:R-:W-:-:S03]  /*31720*/  ISETP.GT.AND P1, PT, R86, 0x36, PT ;  /* 0x000000365600780c */ /* 0x000fc60003f24270 */
[----:B0-----:R-:W3:Y:S04]  /*31730*/  LDL.LU R5, [R1+0x2bb8] ;  /* 0x002bb80001057983 */ /* 0x001ee80000300800 */
[----:B------:R-:W3:Y:S04]  /*31740*/  LDL.LU.64 R72, [R1+0x2bb0] ;  /* 0x002bb00001487983 */ /* 0x000ee80000300a00 */
[----:B------:R-:W-:Y:S04]  /*31750*/  @P3 STL [R1+0x1584], R60 ;  /* 0x0015843c01003387 */ /* 0x000fe80000100800 */
[----:B----4-:R-:W-:Y:S04]  /*31760*/  @P3 STL [R1+0x1588], R51 ;  /* 0x0015883301003387 */ /* 0x010fe80000100800 */
[----:B------:R-:W4:Y:S04]  /*31770*/  LDL.LU.64 R44, [R1+0x2ba8] ;  /* 0x002ba800012c7983 */ /* 0x000f280000300a00 */
[----:B------:R-:W4:Y:S04]  /*31780*/  LDL.LU.64 R16, [R1+0x2ba0] ;  /* 0x002ba00001107983 */ /* 0x000f280000300a00 */
[----:B------:R0:W-:Y:S04]  /*31790*/  @P6 STL [R1+0x157c], R52 ;  /* 0x00157c3401006387 */ /* 0x0001e80000100800 */
[----:B------:R-:W-:Y:S04]  /*317a0*/  @P6 STL [R1+0x1580], R61 ;  /* 0x0015803d01006387 */ /* 0x000fe80000100800 */
[----:B------:R-:W4:Y:S01]  /*317b0*/  LDL.LU.64 R78, [R1+0x2b98] ;  /* 0x002b9800014e7983 */ /* 0x000f220000300a00 */
[----:B------:R-:W-:-:S03]  /*317c0*/  ISETP.GT.AND P3, PT, R86, 0x37, PT ;  /* 0x000000375600780c */ /* 0x000fc60003f64270 */
[----:B------:R-:W4:Y:S04]  /*317d0*/  LDL.LU.64 R42, [R1+0x2b90] ;  /* 0x002b9000012a7983 */ /* 0x000f280000300a00 */
[----:B------:R1:W-:Y:S04]  /*317e0*/  @P4 STL [R1+0x1574], R58 ;  /* 0x0015743a01004387 */ /* 0x0003e80000100800 */
[----:B------:R1:W-:Y:S01]  /*317f0*/  @P4 STL [R1+0x1578], R53 ;  /* 0x0015783501004387 */ /* 0x0003e20000100800 */
[----:B0-----:R-:W-:Y:S02]  /*31800*/  IMAD.MOV.U32 R52, RZ, RZ, R54 ;  /* 0x000000ffff347224 */ /* 0x001fe400078e0036 */
[----:B------:R-:W-:-:S02]  /*31810*/  IMAD.MOV.U32 R54, RZ, RZ, R91 ;  /* 0x000000ffff367224 */ /* 0x000fc400078e005b */
[----:B-1----:R-:W-:Y:S02]  /*31820*/  IMAD.MOV.U32 R58, RZ, RZ, R87 ;  /* 0x000000ffff3a7224 */ /* 0x002fe400078e0057 */
[----:B------:R-:W-:Y:S02]  /*31830*/  IMAD.MOV.U32 R53, RZ, RZ, R59 ;  /* 0x000000ffff357224 */ /* 0x000fe400078e003b */
[----:B------:R-:W-:Y:S01]  /*31840*/  IMAD.MOV.U32 R59, RZ, RZ, R90 ;  /* 0x000000ffff3b7224 */ /* 0x000fe200078e005a */
[----:B------:R-:W4:Y:S04]  /*31850*/  @P1 LDG.E.U16 R88, desc[UR6][R54.64] ;  /* 0x0000000636581981 */ /* 0x000f28000c1e1500 */
[----:B------:R-:W4:Y:S04]  /*31860*/  @P3 LDG.E.U16 R0, desc[UR6][R56.64] ;  /* 0x0000000638003981 */ /* 0x000f28000c1e1500 */
[----:B------:R-:W4:Y:S04]  /*31870*/  @P1 LDG.E.U16 R89, desc[UR6][R58.64] ;  /* 0x000000063a591981 */ /* 0x000f28000c1e1500 */
[----:B------:R-:W4:Y:S01]  /*31880*/  @P3 LDG.E.U16 R50, desc[UR6][R52.64] ;  /* 0x0000000634323981 */ /* 0x000f22000c1e1500 */
[----:B------:R-:W-:-:S02]  /*31890*/  ISETP.GT.AND P6, PT, R86, 0x38, PT ;  /* 0x000000385600780c */ /* 0x000fc40003fc4270 */
[C---:B------:R-:W-:Y:S01]  /*318a0*/  ISETP.GT.AND P4, PT, R86.reuse, 0x39, PT ;  /* 0x000000395600780c */ /* 0x040fe20003f84270 */
[----:B------:R-:W-:Y:S04]  /*318b0*/  STL.64 [R1+0xd48], R58 ;  /* 0x000d483a01007387 */ /* 0x000fe80000100a00 */
[----:B------:R-:W-:Y:S04]  /*318c0*/  STL.64 [R1+0xd38], R52 ;  /* 0x000d383401007387 */ /* 0x000fe80000100a00 */
[----:B------:R-:W-:Y:S04]  /*318d0*/  STL.64 [R1+0xd40], R54 ;  /* 0x000d403601007387 */ /* 0x000fe80000100a00 */
[----:B--2---:R-:W2:Y:S04]  /*318e0*/  @P4 LDG.E.U16 R65, desc[UR6][R66.64] ;  /* 0x0000000642414981 */ /* 0x004ea8000c1e1500 */
[----:B---3--:R-:W3:Y:S04]  /*318f0*/  @P6 LDG.E.U16 R5, desc[UR6][R6.64] ;  /* 0x0000000606056981 */ /* 0x008ee8000c1e1500 */
[----:B----4-:R-:W-:Y:S04]  /*31900*/  STL [R1+0x21a4], R89 ;  /* 0x0021a45901007387 */ /* 0x010fe80000100800 */
[----:B------:R-:W4:Y:S04]  /*31910*/  LDL.LU R91, [R1+0x1538] ;  /* 0x00153800015b7983 */ /* 0x000f280000300800 */
[----:B------:R-:W2:Y:S04]  /*31920*/  LDL.LU R90, [R1+0x1534] ;  /* 0x00153400015a7983 */ /* 0x000ea80000300800 */
[----:B------:R0:W-:Y:S04]  /*31930*/  STL [R1+0x21a8], R88 ;  /* 0x0021a85801007387 */ /* 0x0001e80000100800 */
[----:B------:R-:W-:Y:S04]  /*31940*/  @P3 STL [R1+0x1880], R0 ;  /* 0x0018800001003387 */ /* 0x000fe80000100800 */
[----:B------:R1:W-:Y:S04]  /*31950*/  @P3 STL [R1+0x1884], R50 ;  /* 0x0018843201003387 */ /* 0x0003e80000100800 */
[----:B------:R-:W2:Y:S04]  /*31960*/  LDL.LU.64 R6, [R1+0x2b88] ;  /* 0x002b880001067983 */ /* 0x000ea80000300a00 */
[----:B------:R-:W4:Y:S04]  /*31970*/  LDL.LU R62, [R1+0xcc8] ;  /* 0x000cc800013e7983 */ /* 0x000f280000300800 */
[----:B------:R-:W4:Y:S04]  /*31980*/  LDL.LU R63, [R1+0xd00] ;  /* 0x000d0000013f7983 */ /* 0x000f280000300800 */
[----:B0-----:R-:W4:Y:S04]  /*31990*/  LDL.LU R88, [R1+0xd08] ;  /* 0x000d080001587983 */ /* 0x001f280000300800 */
[----:B------:R-:W4:Y:S04]  /*319a0*/  LDL R89, [R1+0x1558] ;  /* 0x0015580001597983 */ /* 0x000f280000100800 */
[----:B------:R-:W4:Y:S04]  /*319b0*/  LDL R51, [R1+0x1554] ;  /* 0x0015540001337983 */ /* 0x000f280000100800 */
[----:B------:R-:W4:Y:S04]  /*319c0*/  LDL R60, [R1+0x1550] ;  /* 0x00155000013c7983 */ /* 0x000f280000100800 */
[----:B------:R-:W4:Y:S04]  /*319d0*/  LDL R61, [R1+0x154c] ;  /* 0x00154c00013d7983 */ /* 0x000f280000100800 */
[----:B------:R-:W4:Y:S04]  /*319e0*/  LDL R52, [R1+0x1548] ;  /* 0x0015480001347983 */ /* 0x000f280000100800 */
[----:B------:R-:W4:Y:S04]  /*319f0*/  LDL R53, [R1+0x1544] ;  /* 0x0015440001357983 */ /* 0x000f280000100800 */
[----:B------:R-:W4:Y:S04]  /*31a00*/  LDL R58, [R1+0x1540] ;  /* 0x00154000013a7983 */ /* 0x000f280000100800 */
[----:B------:R-:W4:Y:S04]  /*31a10*/  LDL R59, [R1+0x153c] ;  /* 0x00153c00013b7983 */ /* 0x000f280000100800 */
[----:B------:R-:W4:Y:S04]  /*31a20*/  LDL.LU R54, [R1+0x10a0] ;  /* 0x0010a00001367983 */ /* 0x000f280000300800 */
[----:B------:R-:W4:Y:S04]  /*31a30*/  LDL.LU R55, [R1+0x10d0] ;  /* 0x0010d00001377983 */ /* 0x000f280000300800 */
[----:B------:R-:W4:Y:S04]  /*31a40*/  LDL.LU R56, [R1+0x10a4] ;  /* 0x0010a40001387983 */ /* 0x000f280000300800 */
[----:B-1----:R-:W4:Y:S04]  /*31a50*/  LDL.LU R50, [R1+0x10d4] ;  /* 0x0010d40001327983 */ /* 0x002f280000300800 */
[----:B------:R-:W4:Y:S04]  /*31a60*/  LDL.LU R57, [R1+0x10b8] ;  /* 0x0010b80001397983 */ /* 0x000f280000300800 */
[----:B------:R-:W4:Y:S04]  /*31a70*/  LDL.LU R87, [R1+0x10d8] ;  /* 0x0010d80001577983 */ /* 0x000f280000300800 */
[----:B---3--:R-:W-:Y:S04]  /*31a80*/  STL.64 [R1+0x2408], R4 ;  /* 0x0024080401007387 */ /* 0x008fe80000100a00 */
[----:B------:R-:W-:Y:S04]  /*31a90*/  STL.64 [R1+0x2480], R4 ;  /* 0x0024800401007387 */ /* 0x000fe80000100a00 */
[----:B------:R-:W-:Y:S04]  /*31aa0*/  STL.64 [R1+0x24e0], R4 ;  /* 0x0024e00401007387 */ /* 0x000fe80000100a00 */
[----:B------:R-:W-:Y:S04]  /*31ab0*/  STL [R1+0x2508], R4 ;  /* 0x0025080401007387 */ /* 0x000fe80000100800 */
[----:B------:R-:W-:Y:S04]  /*31ac0*/  STL.64 [R1+0x2550], R4 ;  /* 0x0025500401007387 */ /* 0x000fe80000100a00 */
[----:B------:R0:W-:Y:S04]  /*31ad0*/  STL.64 [R1+0x2678], R4 ;  /* 0x0026780401007387 */ /* 0x0001e80000100a00 */
[----:B0-----:R-:W3:Y:S04]  /*31ae0*/  LDL.LU R4, [R1+0xcc4] ;  /* 0x000cc40001047983 */ /* 0x001ee80000300800 */
[----:B------:R-:W3:Y:S04]  /*31af0*/  LDL.LU R5, [R1+0xcf8] ;  /* 0x000cf80001057983 */ /* 0x000ee80000300800 */
[----:B--2---:R-:W2:Y:S04]  /*31b00*/  @P6 LDG.E.U16 R6, desc[UR6][R38.64] ;  /* 0x0000000626066981 */ /* 0x004ea8000c1e1500 */
[----:B------:R-:W2:Y:S04]  /*31b10*/  LDL.LU.64 R38, [R1+0x2b80] ;  /* 0x002b800001267983 */ /* 0x000ea80000300a00 */
[----:B------:R-:W2:Y:S04]  /*31b20*/  LDL R0, [R1+0x187c] ;  /* 0x00187c0001007983 */ /* 0x000ea80000100800 */
[----:B------:R-:W2:Y:S04]  /*31b30*/  LDL.LU.64 R66, [R1+0x2b78] ;  /* 0x002b780001427983 */ /* 0x000ea80000300a00 */
[----:B------:R-:W-:Y:S04]  /*31b40*/  STL.64 [R1+0x2418], R64 ;  /* 0x0024184001007387 */ /* 0x000fe80000100a00 */
[----:B------:R-:W-:Y:S04]  /*31b50*/  STL [R1+0x24f0], R64 ;  /* 0x0024f04001007387 */ /* 0x000fe80000100800 */
[----:B------:R-:W-:Y:S04]  /*31b60*/  STL [R1+0x2530], R64 ;  /* 0x0025304001007387 */ /* 0x000fe80000100800 */
[----:B------:R0:W-:Y:S04]  /*31b70*/  STL.64 [R1+0x2688], R64 ;  /* 0x0026884001007387 */ /* 0x0001e80000100a00 */
[----:B0-----:R-:W2:Y:S01]  /*31b80*/  LDL.LU R65, [R1+0xccc] ;  /* 0x000ccc0001417983 */ /* 0x001ea20000300800 */
[----:B------:R-:W-:-:S02]  /*31b90*/  ISETP.GT.AND P1, PT, R86, 0x3a, PT ;  /* 0x0000003a5600780c */ /* 0x000fc40003f24270 */
[-C--:B----4-:R-:W-:Y:S02]  /*31ba0*/  LOP3.LUT R63, R63, R62.reuse, RZ, 0x3c, !PT ;  /* 0x0000003e3f3f7212 */ /* 0x090fe400078e3cff */
[C---:B------:R-:W-:Y:S02]  /*31bb0*/  ISETP.GT.AND P3, PT, R86.reuse, 0x3b, PT ;  /* 0x0000003b5600780c */ /* 0x040fe40003f64270 */
[C---:B------:R-:W-:Y:S02]  /*31bc0*/  LOP3.LUT R62, R63.reuse, R62, RZ, 0x3c, !PT ;  /* 0x0000003e3f3e7212 */ /* 0x040fe400078e3cff */
[----:B------:R-:W-:Y:S01]  /*31bd0*/  ISETP.GT.AND P6, PT, R86, 0x3c, PT ;  /* 0x0000003c5600780c */ /* 0x000fe20003fc4270 */
[----:B------:R-:W-:Y:S01]  /*31be0*/  IMAD.MOV.U32 R64, RZ, RZ, R88 ;  /* 0x000000ffff407224 */ /* 0x000fe200078e0058 */
[----:B------:R-:W-:-:S05]  /*31bf0*/  LOP3.LUT R63, R63, R62, RZ, 0x3c, !PT ;  /* 0x0000003e3f3f7212 */ /* 0x000fca00078e3cff */
[----:B------:R-:W4:Y:S04]  /*31c00*/  @P1 LDG.E.U16 R51, desc[UR6][R62.64] ;  /* 0x000000063e331981 */ /* 0x000f28000c1e1500 */
[----:B------:R-:W4:Y:S04]  /*31c10*/  @P3 LDG.E.U16 R61, desc[UR6][R48.64] ;  /* 0x00000006303d3981 */ /* 0x000f28000c1e1500 */
[----:B------:R-:W4:Y:S04]  /*31c20*/  @P6 LDG.E.U16 R53, desc[UR6][R74.64] ;  /* 0x000000064a356981 */ /* 0x000f28000c1e1500 */
[----:B------:R-:W4:Y:S01]  /*31c30*/  @P6 LDG.E.U16 R52, desc[UR6][R12.64] ;  /* 0x000000060c346981 */ /* 0x000f22000c1e1500 */
[----:B---3--:R-:W-:-:S04]  /*31c40*/  LOP3.LUT R5, R5, R4, RZ, 0x3c, !PT ;  /* 0x0000000405057212 */ /* 0x008fc800078e3cff */
[----:B------:R-:W-:-:S04]  /*31c50*/  LOP3.LUT R4, R5, R4, RZ, 0x3c, !PT ;  /* 0x0000000405047212 */ /* 0x000fc800078e3cff */
[----:B------:R-:W-:-:S05]  /*31c60*/  LOP3.LUT R5, R5, R4, RZ, 0x3c, !PT ;  /* 0x0000000405057212 */ /* 0x000fca00078e3cff */
[----:B------:R-:W3:Y:S04]  /*31c70*/  @P3 LDG.E.U16 R60, desc[UR6][R4.64] ;  /* 0x00000006043c3981 */ /* 0x000ee8000c1e1500 */
[----:B--2---:R-:W2:Y:S04]  /*31c80*/  @P4 LDG.E.U16 R66, desc[UR6][R24.64] ;  /* 0x0000000618424981 */ /* 0x004ea8000c1e1500 */
[----:B------:R-:W2:Y:S01]  /*31c90*/  @P1 LDG.E.U16 R89, desc[UR6][R64.64] ;  /* 0x0000000640591981 */ /* 0x000ea2000c1e1500 */
[----:B------:R-:W-:-:S03]  /*31ca0*/  ISETP.GT.AND P4, PT, R86, 0x3d, PT ;  /* 0x0000003d5600780c */ /* 0x000fc60003f84270 */
[----:B------:R-:W3:Y:S04]  /*31cb0*/  LDL.LU.64 R24, [R1+0x2b70] ;  /* 0x002b700001187983 */ /* 0x000ee80000300a00 */
[----:B------:R-:W-:Y:S04]  /*31cc0*/  STL.64 [R1+0xd08], R64 ;  /* 0x000d084001007387 */ /* 0x000fe80000100a00 */
[----:B------:R-:W-:Y:S04]  /*31cd0*/  STL.64 [R1+0xcf8], R4 ;  /* 0x000cf80401007387 */ /* 0x000fe80000100a00 */
[----:B------:R-:W-:Y:S04]  /*31ce0*/  STL.64 [R1+0xd00], R62 ;  /* 0x000d003e01007387 */ /* 0x000fe80000100a00 */
[----:B------:R-:W3:Y:S04]  /*31cf0*/  @P4 LDG.E.U16 R58, desc[UR6][R46.64] ;  /* 0x000000062e3a4981 */ /* 0x000ee8000c1e1500 */
[----:B----4-:R0:W-:Y:S04]  /*31d00*/  @P1 STL [R1+0x1554], R51 ;  /* 0x0015543301001387 */ /* 0x0101e80000100800 */
[----:B------:R-:W4:Y:S04]  /*31d10*/  @P4 LDG.E.U16 R59, desc[UR6][R2.64] ;  /* 0x00000006023b4981 */ /* 0x000f28000c1e1500 */
[----:B--2---:R-:W-:Y:S04]  /*31d20*/  @P1 STL [R1+0x1558], R89 ;  /* 0x0015585901001387 */ /* 0x004fe80000100800 */
[----:B------:R-:W2:Y:S04]  /*31d30*/  LDL.LU.64 R48, [R1+0x2b68] ;  /* 0x002b680001307983 */ /* 0x000ea80000300a00 */
[----:B------:R-:W-:Y:S04]  /*31d40*/  @P3 STL [R1+0x154c], R61 ;  /* 0x00154c3d01003387 */ /* 0x000fe80000100800 */
[----:B---3--:R-:W-:Y:S04]  /*31d50*/  @P3 STL [R1+0x1550], R60 ;  /* 0x0015503c01003387 */ /* 0x008fe80000100800 */
[----:B------:R-:W3:Y:S04]  /*31d60*/  LDL.LU.64 R12, [R1+0x2b60] ;  /* 0x002b6000010c7983 */ /* 0x000ee80000300a00 */
[----:B------:R-:W2:Y:S04]  /*31d70*/  LDL.LU.64 R74, [R1+0x2b58] ;  /* 0x002b5800014a7983 */ /* 0x000ea80000300a00 */
[----:B------:R1:W-:Y:S04]  /*31d80*/  @P6 STL [R1+0x1544], R53 ;  /* 0x0015443501006387 */ /* 0x0003e80000100800 */
[----:B------:R0:W-:Y:S04]  /*31d90*/  @P6 STL [R1+0x1548], R52 ;  /* 0x0015483401006387 */ /* 0x0001e80000100800 */
[----:B------:R-:W2:Y:S04]  /*31da0*/  LDL.LU.64 R46, [R1+0x2b50] ;  /* 0x002b5000012e7983 */ /* 0x000ea80000300a00 */
[----:B------:R-:W2:Y:S01]  /*31db0*/  LDL.LU.64 R2, [R1+0x2b48] ;  /* 0x002b480001027983 */ /* 0x000ea20000300a00 */
[----:B------:R-:W-:-:S02]  /*31dc0*/  ISETP.GT.AND P1, PT, R86, 0x3e, PT ;  /* 0x0000003e5600780c */ /* 0x000fc40003f24270 */
[C---:B------:R-:W-:Y:S02]  /*31dd0*/  ISETP.GT.AND P3, PT, R86.reuse, 0x3f, PT ;  /* 0x0000003f5600780c */ /* 0x040fe40003f64270 */
[C---:B------:R-:W-:Y:S01]  /*31de0*/  ISETP.GT.AND P6, PT, R86.reuse, 0x40, PT ;  /* 0x000000405600780c */ /* 0x040fe20003fc4270 */
[----:B0-----:R-:W-:Y:S02]  /*31df0*/  IMAD.MOV.U32 R51, RZ, RZ, R56 ;  /* 0x000000ffff337224 */ /* 0x001fe400078e0038 */
[----:B-1----:R-:W-:Y:S02]  /*31e00*/  IMAD.MOV.U32 R53, RZ, RZ, R57 ;  /* 0x000000ffff357224 */ /* 0x002fe400078e0039 */
[----:B------:R-:W-:Y:S02]  /*31e10*/  IMAD.MOV.U32 R52, RZ, RZ, R87 ;  /* 0x000000ffff347224 */ /* 0x000fe400078e0057 */
[----:B------:R-:W-:Y:S02]  /*31e20*/  IMAD.MOV.U32 R4, RZ, RZ, R55 ;  /* 0x000000ffff047224 */ /* 0x000fe400078e0037 */
[----:B------:R-:W-:Y:S01]  /*31e30*/  IMAD.MOV.U32 R5, RZ, RZ, R54 ;  /* 0x000000ffff057224 */ /* 0x000fe200078e0036 */
[----:B------:R-:W3:Y:S04]  /*31e40*/  @P1 LDG.E.U16 R91, desc[UR6][R52.64] ;  /* 0x00000006345b1981 */ /* 0x000ee8000c1e1500 */
[----:B------:R-:W3:Y:S04]  /*31e50*/  @P1 LDG.E.U16 R90, desc[UR6][R50.64] ;  /* 0x00000006325a1981 */ /* 0x000ee8000c1e1500 */
[----:B------:R-:W3:Y:S04]  /*31e60*/  @P3 LDG.E.U16 R0, desc[UR6][R4.64] ;  /* 0x0000000604003981 */ /* 0x000ee8000c1e1500 */
[----:B------:R-:W3:Y:S04]  /*31e70*/  @P6 LDG.E.U16 R7, desc[UR6][R30.64] ;  /* 0x000000061e076981 */ /* 0x000ee8000c1e1500 */
[----:B--2---:R-:W2:Y:S04]  /*31e80*/  @P3 LDG.E.U16 R2, desc[UR6][R32.64] ;  /* 0x0000000620023981 */ /* 0x004ea8000c1e1500 */
[----:B----4-:R-:W-:Y:S04]  /*31e90*/  @P4 STL [R1+0x153c], R59 ;  /* 0x00153c3b01004387 */ /* 0x010fe80000100800 */
[----:B------:R-:W-:Y:S04]  /*31ea0*/  @P4 STL [R1+0x1540], R58 ;  /* 0x0015403a01004387 */ /* 0x000fe80000100800 */
[----:B------:R-:W-:Y:S04]  /*31eb0*/  STL.64 [R1+0xcc8], R52 ;  /* 0x000cc83401007387 */ /* 0x000fe80000100a00 */
[----:B------:R-:W-:Y:S04]  /*31ec0*/  STL.64 [R1+0xcb8], R4 ;  /* 0x000cb80401007387 */ /* 0x000fe80000100a00 */
[----:B------:R-:W-:Y:S04]  /*31ed0*/  STL.64 [R1+0xcc0], R50 ;  /* 0x000cc03201007387 */ /* 0x000fe80000100a00 */
[----:B------:R-:W4:Y:S04]  /*31ee0*/  @P6 LDG.E.U16 R3, desc[UR6][R68.64] ;  /* 0x0000000644036981 */ /* 0x000f28000c1e1500 */
[----:B---3--:R-:W-:Y:S04]  /*31ef0*/  STL [R1+0x21ac], R91 ;  /* 0x0021ac5b01007387 */ /* 0x008fe80000100800 */
[----:B------:R-:W-:Y:S04]  /*31f00*/  STL [R1+0x21b0], R90 ;  /* 0x0021b05a01007387 */ /* 0x000fe80000100800 */
[----:B------:R-:W3:Y:S04]  /*31f10*/  LDL.LU.64 R32, [R1+0x2b40] ;  /* 0x002b400001207983 */ /* 0x000ee80000300a00 */
[----:B--2---:R0:W-:Y:S04]  /*31f20*/  STL [R1+0x1878], R2 ;  /* 0x0018780201007387 */ /* 0x0041e80000100800 */
[----:B0-----:R-:W4:Y:S04]  /*31f30*/  LDL.LU R2, [R1+0x2b38] ;  /* 0x002b380001027983 */ /* 0x001f280000300800 */
[----:B------:R0:W-:Y:S04]  /*31f40*/  @P3 STL [R1+0x187c], R0 ;  /* 0x00187c0001003387 */ /* 0x0001e80000100800 */
[----:B------:R-:W2:Y:S04]  /*31f50*/  LDL.LU.64 R30, [R1+0x2b30] ;  /* 0x002b3000011e7983 */ /* 0x000ea80000300a00 */
[----:B------:R-:W-:Y:S04]  /*31f60*/  STL.64 [R1+0x2428], R6 ;  /* 0x0024280601007387 */ /* 0x000fe80000100a00 */
[----:B------:R-:W-:Y:S04]  /*31f70*/  STL.64 [R1+0x2488], R6 ;  /* 0x0024880601007387 */ /* 0x000fe80000100a00 */
[----:B------:R-:W-:Y:S04]  /*31f80*/  STL.64 [R1+0x24d8], R6 ;  /* 0x0024d80601007387 */ /* 0x000fe80000100a00 */
[----:B------:R-:W-:Y:S04]  /*31f90*/  STL.64 [R1+0x2518], R6 ;  /* 0x0025180601007387 */ /* 0x000fe80000100a00 */
[----:B------:R-:W-:Y:S04]  /*31fa0*/  STL.64 [R1+0x2560], R6 ;  /* 0x0025600601007387 */ /* 0x000fe80000100a00 */
[----:B------:R-:W-:Y:S04]  /*31fb0*/  STL [R1+0x2690], R7 ;  /* 0x0026900701007387 */ /* 0x000fe80000100800 */
[----:B------:R-:W2:Y:S04]  /*31fc0*/  LDL.LU.64 R68, [R1+0x2b28] ;  /* 0x002b280001447983 */ /* 0x000ea80000300a00 */
[----:B------:R-:W3:Y:S04]  /*31fd0*/  LDL.LU R64, [R1+0x10dc] ;  /* 0x0010dc0001407983 */ /* 0x000ee80000300800 */
[----:B0-----:R-:W3:Y:S04]  /*31fe0*/  LDL.LU R0, [R1+0x10fc] ;  /* 0x0010fc0001007983 */ /* 0x001ee80000300800 */
[----:B------:R-:W3:Y:S04]  /*31ff0*/  LDL.LU R4, [R1+0x10e0] ;  /* 0x0010e00001047983 */ /* 0x000ee80000300800 */
[----:B------:R-:W3:Y:S04]  /*32000*/  LDL.LU R5, [R1+0x1100] ;  /* 0x0011000001057983 */ /* 0x000ee80000300800 */
[----:B------:R-:W3:Y:S04]  /*32010*/  LDL.LU R65, [R1+0x10e4] ;  /* 0x0010e40001417983 */ /* 0x000ee80000300800 */
[----:B------:R-:W3:Y:S04]  /*32020*/  LDL.LU R88, [R1+0x1104] ;  /* 0x0011040001587983 */ /* 0x000ee80000300800 */
[----:B------:R-:W3:Y:S04]  /*32030*/  LDL R62, [R1+0x151c] ;  /* 0x00151c00013e7983 */ /* 0x000ee80000100800 */
[----:B------:R-:W3:Y:S04]  /*32040*/  LDL R89, [R1+0x1520] ;  /* 0x0015200001597983 */ /* 0x000ee80000100800 */
[----:B------:R-:W3:Y:S04]  /*32050*/  LDL R51, [R1+0x1514] ;  /* 0x0015140001337983 */ /* 0x000ee80000100800 */
[----:B------:R-:W3:Y:S01]  /*32060*/  LDL R63, [R1+0x1518] ;  /* 0x00151800013f7983 */ /* 0x000ee20000100800 */
[----:B------:R-:W-:-:S03]  /*32070*/  ISETP.GT.AND P4, PT, R86, 0x41, PT ;  /* 0x000000415600780c */ /* 0x000fc60003f84270 */
[----:B------:R-:W3:Y:S04]  /*32080*/  LDL R60, [R1+0x1510] ;  /* 0x00151000013c7983 */ /* 0x000ee80000100800 */
[----:B------:R-:W3:Y:S04]  /*32090*/  LDL R61, [R1+0x150c] ;  /* 0x00150c00013d7983 */ /* 0x000ee80000100800 */
[----:B------:R-:W3:Y:S04]  /*320a0*/  LDL R52, [R1+0x1508] ;  /* 0x0015080001347983 */ /* 0x000ee80000100800 */
[----:B------:R-:W3:Y:S04]  /*320b0*/  LDL R53, [R1+0x1504] ;  /* 0x0015040001357983 */ /* 0x000ee80000100800 */
[----:B------:R-:W3:Y:S04]  /*320c0*/  LDL.LU R58, [R1+0x1108] ;  /* 0x00110800013a7983 */ /* 0x000ee80000300800 */
[----:B------:R-:W3:Y:S04]  /*320d0*/  LDL.LU R59, [R1+0x1128] ;  /* 0x00112800013b7983 */ /* 0x000ee80000300800 */
[----:B------:R-:W3:Y:S04]  /*320e0*/  LDL.LU R54, [R1+0x110c] ;  /* 0x00110c0001367983 */ /* 0x000ee80000300800 */
[----:B------:R-:W3:Y:S01]  /*320f0*/  LDL.LU R55, [R1+0x112c] ;  /* 0x00112c0001377983 */ /* 0x000ee20000300800 */
[----:B------:R-:W-:-:S03]  /*32100*/  ISETP.GT.AND P1, PT, R86, 0x42, PT ;  /* 0x000000425600780c */ /* 0x000fc60003f24270 */
[----:B------:R-:W3:Y:S04]  /*32110*/  LDL.LU R56, [R1+0x1110] ;  /* 0x0011100001387983 */ /* 0x000ee80000300800 */
[----:B------:R-:W3:Y:S04]  /*32120*/  LDL.LU R57, [R1+0x1130] ;  /* 0x0011300001397983 */ /* 0x000ee80000300800 */
[----:B------:R-:W3:Y:S01]  /*32130*/  LDL R87, [R1+0x1874] ;  /* 0x0018740001577983 */ /* 0x000ee20000100800 */
[----:B------:R-:W-:-:S03]  /*32140*/  ISETP.GT.AND P3, PT, R86, 0x43, PT ;  /* 0x000000435600780c */ /* 0x000fc60003f64270 */
[----:B------:R-:W3:Y:S04]  /*32150*/  @P4 LDG.E.U16 R67, desc[UR6][R80.64] ;  /* 0x0000000650434981 */ /* 0x000ee8000c1e1500 */
[----:B----4-:R-:W-:Y:S04]  /*32160*/  STL.64 [R1+0x2430], R2 ;  /* 0x0024300201007387 */ /* 0x010fe80000100a00 */
[----:B------:R-:W-:Y:S04]  /*32170*/  STL.64 [R1+0x2490], R2 ;  /* 0x0024900201007387 */ /* 0x000fe80000100a00 */
[----:B------:R-:W-:Y:S04]  /*32180*/  STL.64 [R1+0x24e8], R2 ;  /* 0x0024e80201007387 */ /* 0x000fe80000100a00 */
[----:B------:R-:W-:Y:S04]  /*32190*/  STL.64 [R1+0x2520], R2 ;  /* 0x0025200201007387 */ /* 0x000fe80000100a00 */
[----:B------:R0:W-:Y:S01]  /*321a0*/  STL.64 [R1+0x2698], R2 ;  /* 0x0026980201007387 */ /* 0x0001e20000100a00 */
[----:B------:R-:W-:-:S03]  /*321b0*/  ISETP.GT.AND P6, PT, R86, 0x44, PT ;  /* 0x000000445600780c */ /* 0x000fc60003fc4270 */
[----:B------:R-:W4:Y:S04]  /*321c0*/  LDL.LU.64 R80, [R1+0x2b20] ;  /* 0x002b200001507983 */ /* 0x000f280000300a00 */
[----:B--2---:R-:W2:Y:S01]  /*321d0*/  @P4 LDG.E.U16 R68, desc[UR6][R18.64] ;  /* 0x0000000612444981 */ /* 0x004ea2000c1e1500 */
[----:B---3--:R-:W-:-:S04]  /*321e0*/  LOP3.LUT R5, R5, R4, RZ, 0x3c, !PT ;  /* 0x0000000405057212 */ /* 0x008fc800078e3cff */
[C---:B------:R-:W-:Y:S01]  /*321f0*/  LOP3.LUT R4, R5.reuse, R4, RZ, 0x3c, !PT ;  /* 0x0000000405047212 */ /* 0x040fe200078e3cff */
[----:B0-----:R-:W-:Y:S02]  /*32200*/  IMAD.MOV.U32 R3, RZ, RZ, R64 ;  /* 0x000000ffff037224 */ /* 0x001fe400078e0040 */
[----:B------:R-:W-:Y:S01]  /*32210*/  IMAD.MOV.U32 R64, RZ, RZ, R88 ;  /* 0x000000ffff407224 */ /* 0x000fe200078e0058 */
[----:B------:R-:W3:Y:S01]  /*32220*/  @P3 LDG.E.U16 R51, desc[UR6][R84.64] ;  /* 0x0000000654333981 */ /* 0x000ee2000c1e1500 */
[----:B------:R-:W-:Y:S01]  /*32230*/  LOP3.LUT R5, R5, R4, RZ, 0x3c, !PT ;  /* 0x0000000405057212 */ /* 0x000fe200078e3cff */
[----:B------:R-:W-:Y:S02]  /*32240*/  IMAD.MOV.U32 R2, RZ, RZ, R0 ;  /* 0x000000ffff027224 */ /* 0x000fe400078e0000 */
[----:B------:R-:W2:Y:S04]  /*32250*/  @P6 LDG.E.U16 R61, desc[UR6][R92.64] ;  /* 0x000000065c3d6981 */ /* 0x000ea8000c1e1500 */
[----:B------:R-:W2:Y:S04]  /*32260*/  @P1 LDG.E.U16 R62, desc[UR6][R4.64] ;  /* 0x00000006043e1981 */ /* 0x000ea8000c1e1500 */
[----:B------:R-:W3:Y:S04]  /*32270*/  @P1 LDG.E.U16 R89, desc[UR6][R64.64] ;  /* 0x0000000640591981 */ /* 0x000ee8000c1e1500 */
[----:B------:R-:W4:Y:S01]  /*32280*/  @P3 LDG.E.U16 R63, desc[UR6][R2.64] ;  /* 0x00000006023f3981 */ /* 0x000f22000c1e1500 */
[----:B------:R-:W-:-:S03]  /*32290*/  ISETP.GT.AND P4, PT, R86, 0x45, PT ;  /* 0x000000455600780c */ /* 0x000fc60003f84270 */
[----:B------:R-:W4:Y:S04]  /*322a0*/  @P6 LDG.E.U16 R60, desc[UR6][R22.64] ;  /* 0x00000006163c6981 */ /* 0x000f28000c1e1500 */
[----:B------:R-:W-:Y:S04]  /*322b0*/  STL.64 [R1+0x2438], R66 ;  /* 0x0024384201007387 */ /* 0x000fe80000100a00 */
[----:B------:R-:W-:Y:S04]  /*322c0*/  STL [R1+0x2558], R66 ;  /* 0x0025584201007387 */ /* 0x000fe80000100800 */
[----:B------:R-:W4:Y:S04]  /*322d0*/  LDL.LU.64 R18, [R1+0x2b18] ;  /* 0x002b180001127983 */ /* 0x000f280000300a00 */
[----:B------:R-:W4:Y:S04]  /*322e0*/  LDL R50, [R1+0x1870] ;  /* 0x0018700001327983 */ /* 0x000f280000100800 */
[----:B------:R-:W4:Y:S04]  /*322f0*/  LDL R0, [R1+0x186c] ;  /* 0x00186c0001007983 */ /* 0x000f280000100800 */
[----:B------:R-:W-:Y:S04]  /*32300*/  STL.64 [R1+0xc78], R2 ;  /* 0x000c780201007387 */ /* 0x000fe80000100a00 */
[----:B------:R-:W-:Y:S04]  /*32310*/  STL.64 [R1+0xc88], R64 ;  /* 0x000c884001007387 */ /* 0x000fe80000100a00 */
[----:B------:R0:W-:Y:S04]  /*32320*/  STL.64 [R1+0xc80], R4 ;  /* 0x000c800401007387 */ /* 0x0001e80000100a00 */
[----:B------:R-:W4:Y:S04]  /*32330*/  @P4 LDG.E.U16 R53, desc[UR6][R70.64] ;  /* 0x0000000646354981 */ /* 0x000f28000c1e1500 */
[----:B------:R-:W4:Y:S04]  /*32340*/  @P4 LDG.E.U16 R52, desc[UR6][R76.64] ;  /* 0x000000064c344981 */ /* 0x000f28000c1e1500 */
[----:B--2---:R-:W-:Y:S04]  /*32350*/  @P1 STL [R1+0x151c], R62 ;  /* 0x00151c3e01001387 */ /* 0x004fe80000100800 */
[----:B---3--:R-:W-:Y:S04]  /*32360*/  @P1 STL [R1+0x1520], R89 ;  /* 0x0015205901001387 */ /* 0x008fe80000100800 */
[----:B------:R-:W2:Y:S04]  /*32370*/  LDL.LU.64 R84, [R1+0x2b10] ;  /* 0x002b100001547983 */ /* 0x000ea80000300a00 */
[----:B------:R-:W-:Y:S04]  /*32380*/  @P3 STL [R1+0x1514], R51 ;  /* 0x0015143301003387 */ /* 0x000fe80000100800 */
[----:B----4-:R-:W-:Y:S04]  /*32390*/  @P3 STL [R1+0x1518], R63 ;  /* 0x0015183f01003387 */ /* 0x010fe80000100800 */
[----:B------:R-:W3:Y:S04]  /*323a0*/  LDL.LU.64 R22, [R1+0x2b08] ;  /* 0x002b080001167983 */ /* 0x000ee80000300a00 */
[----:B------:R-:W4:Y:S01]  /*323b0*/  LDL.LU.64 R92, [R1+0x2b00] ;  /* 0x002b0000015c7983 */ /* 0x000f220000300a00 */
[----:B------:R-:W-:-:S03]  /*323c0*/  ISETP.GT.AND P1, PT, R86, 0x46, PT ;  /* 0x000000465600780c */ /* 0x000fc60003f24270 */
[----:B------:R-:W-:Y:S04]  /*323d0*/  @P6 STL [R1+0x150c], R61 ;  /* 0x00150c3d01006387 */ /* 0x000fe80000100800 */
[----:B------:R-:W-:Y:S04]  /*323e0*/  @P6 STL [R1+0x1510], R60 ;  /* 0x0015103c01006387 */ /* 0x000fe80000100800 */
[----:B------:R-:W2:Y:S04]  /*323f0*/  LDL.LU.64 R76, [R1+0x2af8] ;  /* 0x002af800014c7983 */ /* 0x000ea80000300a00 */
[----:B------:R-:W2:Y:S04]  /*32400*/  LDL.LU.64 R70, [R1+0x2af0] ;  /* 0x002af00001467983 */ /* 0x000ea80000300a00 */
[----:B------:R1:W-:Y:S04]  /*32410*/  @P4 STL [R1+0x1504], R53 ;  /* 0x0015043501004387 */ /* 0x0003e80000100800 */
[----:B------:R1:W-:Y:S01]  /*32420*/  @P4 STL [R1+0x1508], R52 ;  /* 0x0015083401004387 */ /* 0x0003e20000100800 */
[----:B0-----:R-:W-:-:S02]  /*32430*/  IMAD.MOV.U32 R4, RZ, RZ, R55 ;  /* 0x000000ffff047224 */ /* 0x001fc400078e0037 */
[----:B-1----:R-:W-:Y:S02]  /*32440*/  IMAD.MOV.U32 R53, RZ, RZ, R56 ;  /* 0x000000ffff357224 */ /* 0x002fe400078e0038 */
[----:B------:R-:W-:Y:S02]  /*32450*/  IMAD.MOV.U32 R52, RZ, RZ, R57 ;  /* 0x000000ffff347224 */ /* 0x000fe400078e0039 */
[----:B------:R-:W-:-:S05]  /*32460*/  IMAD.MOV.U32 R5, RZ, RZ, R54 ;  /* 0x000000ffff057224 */ /* 0x000fca00078e0036 */
[----:B------:R-:W2:Y:S04]  /*32470*/  @P1 LDG.E.U16 R87, desc[UR6][R4.64] ;  /* 0x0000000604571981 */ /* 0x000ea8000c1e1500 */
[----:B----4-:R-:W4:Y:S01]  /*32480*/  @P1 LDG.E.U16 R93, desc[UR6][R52.64] ;  /* 0x00000006345d1981 */ /* 0x010f22000c1e1500 */
[----:B------:R-:W-:Y:S02]  /*32490*/  IMAD.MOV.U32 R2, RZ, RZ, R59 ;  /* 0x000000ffff027224 */ /* 0x000fe400078e003b */
[----:B------:R-:W-:Y:S01]  /*324a0*/  IMAD.MOV.U32 R3, RZ, RZ, R58 ;  /* 0x000000ffff037224 */ /* 0x000fe200078e003a */
[C---:B------:R-:W-:Y:S01]  /*324b0*/  ISETP.GT.AND P3, PT, R86.reuse, 0x47, PT ;  /* 0x000000475600780c */ /* 0x040fe20003f64270 */
[----:B------:R-:W-:Y:S04]  /*324c0*/  STL.64 [R1+0xc48], R52 ;  /* 0x000c483401007387 */ /* 0x000fe80000100a00 */
[----:B------:R-:W-:Y:S04]  /*324d0*/  STL.64 [R1+0xc38], R2 ;  /* 0x000c380201007387 */ /* 0x000fe80000100a00 */
[----:B------:R0:W-:Y:S04]  /*324e0*/  STL.64 [R1+0xc40], R4 ;  /* 0x000c400401007387 */ /* 0x0001e80000100a00 */
[----:B------:R-:W2:Y:S04]  /*324f0*/  @P3 LDG.E.U16 R50, desc[UR6][R2.64] ;  /* 0x0000000602323981 */ /* 0x000ea8000c1e1500 */
[----:B------:R-:W2:Y:S04]  /*32500*/  @P3 LDG.E.U16 R0, desc[UR6][R8.64] ;  /* 0x0000000608003981 */ /* 0x000ea8000c1e1500 */
[----:B----4-:R-:W-:Y:S04]  /*32510*/  STL [R1+0x21b4], R93 ;  /* 0x0021b45d01007387 */ /* 0x010fe80000100800 */
[----:B------:R-:W4:Y:S04]  /*32520*/  LDL.LU R64, [R1+0x1134] ;  /* 0x0011340001407983 */ /* 0x000f280000300800 */
[----:B------:R-:W3:Y:S04]  /*32530*/  LDL.LU R65, [R1+0x1154] ;  /* 0x0011540001417983 */ /* 0x000ee80000300800 */
[----:B0-----:R-:W3:Y:S04]  /*32540*/  LDL.LU R4, [R1+0x1138] ;  /* 0x0011380001047983 */ /* 0x001ee80000300800 */
[----:B------:R-:W3:Y:S04]  /*32550*/  LDL.LU R5, [R1+0x1158] ;  /* 0x0011580001057983 */ /* 0x000ee80000300800 */
[----:B------:R-:W4:Y:S04]  /*32560*/  LDL.LU R88, [R1+0x113c] ;  /* 0x00113c0001587983 */ /* 0x000f280000300800 */
[----:B------:R-:W4:Y:S04]  /*32570*/  LDL.LU R89, [R1+0x115c] ;  /* 0x00115c0001597983 */ /* 0x000f280000300800 */
[----:B------:R-:W4:Y:S04]  /*32580*/  LDL R62, [R1+0x14ec] ;  /* 0x0014ec00013e7983 */ /* 0x000f280000100800 */
[----:B--2---:R0:W-:Y:S04]  /*32590*/  @P1 STL [R1+0x1874], R87 ;  /* 0x0018745701001387 */ /* 0x0041e80000100800 */
[----:B0-----:R-:W2:Y:S04]  /*325a0*/  LDL R87, [R1+0x14e8] ;  /* 0x0014e80001577983 */ /* 0x001ea80000100800 */
[----:B------:R-:W2:Y:S01]  /*325b0*/  LDL.LU.64 R8, [R1+0x2ae8] ;  /* 0x002ae80001087983 */ /* 0x000ea20000300a00 */
[----:B------:R-:W-:-:S02]  /*325c0*/  ISETP.GT.AND P6, PT, R86, 0x48, PT ;  /* 0x000000485600780c */ /* 0x000fc40003fc4270 */
[C---:B------:R-:W-:Y:S01]  /*325d0*/  ISETP.GT.AND P4, PT, R86.reuse, 0x49, PT ;  /* 0x000000495600780c */ /* 0x040fe20003f84270 */
[----:B------:R-:W2:Y:S04]  /*325e0*/  LDL R51, [R1+0x14e0] ;  /* 0x0014e00001337983 */ /* 0x000ea80000100800 */
[----:B------:R-:W2:Y:S01]  /*325f0*/  LDL R63, [R1+0x14e4] ;  /* 0x0014e400013f7983 */ /* 0x000ea20000100800 */
[----:B------:R-:W-:-:S03]  /*32600*/  ISETP.GT.AND P1, PT, R86, 0x4a, PT ;  /* 0x0000004a5600780c */ /* 0x000fc60003f24270 */
[----:B------:R-:W2:Y:S04]  /*32610*/  LDL R61, [R1+0x14d8] ;  /* 0x0014d800013d7983 */ /* 0x000ea80000100800 */
[----:B------:R-:W2:Y:S04]  /*32620*/  LDL R60, [R1+0x14dc] ;  /* 0x0014dc00013c7983 */ /* 0x000ea80000100800 */
[----:B------:R0:W-:Y:S04]  /*32630*/  @P3 STL [R1+0x1870], R50 ;  /* 0x0018703201003387 */ /* 0x0001e80000100800 */
[----:B------:R-:W2:Y:S04]  /*32640*/  LDL R52, [R1+0x14d0] ;  /* 0x0014d00001347983 */ /* 0x000ea80000100800 */
[----:B------:R-:W2:Y:S04]  /*32650*/  @P4 LDG.E.U16 R69, desc[UR6][R28.64] ;  /* 0x000000061c454981 */ /* 0x000ea8000c1e1500 */
[----:B0-----:R-:W2:Y:S04]  /*32660*/  LDL R50, [R1+0x14d4] ;  /* 0x0014d40001327983 */ /* 0x001ea80000100800 */
[----:B------:R-:W2:Y:S04]  /*32670*/  LDL.LU R53, [R1+0x1160] ;  /* 0x0011600001357983 */ /* 0x000ea80000300800 */
[----:B------:R-:W2:Y:S04]  /*32680*/  LDL.LU R58, [R1+0x1180] ;  /* 0x00118000013a7983 */ /* 0x000ea80000300800 */
[----:B------:R-:W2:Y:S04]  /*32690*/  LDL.LU R59, [R1+0x1164] ;  /* 0x00116400013b7983 */ /* 0x000ea80000300800 */
[----:B------:R-:W2:Y:S04]  /*326a0*/  LDL.LU R54, [R1+0x1184] ;  /* 0x0011840001367983 */ /* 0x000ea80000300800 */
[----:B------:R-:W2:Y:S04]  /*326b0*/  LDL.LU R55, [R1+0x1168] ;  /* 0x0011680001377983 */ /* 0x000ea80000300800 */
[----:B------:R-:W2:Y:S01]  /*326c0*/  LDL.LU R56, [R1+0x1188] ;  /* 0x0011880001387983 */ /* 0x000ea20000300800 */
[----:B---3--:R-:W-:Y:S01]  /*326d0*/  LOP3.LUT R5, R5, R4, RZ, 0x3c, !PT ;  /* 0x0000000405057212 */ /* 0x008fe200078e3cff */
[----:B------:R-:W-:-:S02]  /*326e0*/  IMAD.MOV.U32 R2, RZ, RZ, R65 ;  /* 0x000000ffff027224 */ /* 0x000fc400078e0041 */
[----:B----4-:R-:W-:Y:S01]  /*326f0*/  IMAD.MOV.U32 R3, RZ, RZ, R64 ;  /* 0x000000ffff037224 */ /* 0x010fe200078e0040 */
[----:B------:R-:W3:Y:S01]  /*32700*/  @P4 LDG.E.U16 R70, desc[UR6][R40.64] ;  /* 0x0000000628464981 */ /* 0x000ee2000c1e1500 */
[----:B------:R-:W-:-:S04]  /*32710*/  LOP3.LUT R4, R5, R4, RZ, 0x3c, !PT ;  /* 0x0000000405047212 */ /* 0x000fc800078e3cff */
[----:B------:R-:W-:-:S05]  /*32720*/  LOP3.LUT R5, R5, R4, RZ, 0x3c, !PT ;  /* 0x0000000405057212 */ /* 0x000fca00078e3cff */
[----:B--2---:R-:W2:Y:S04]  /*32730*/  @P1 LDG.E.U16 R87, desc[UR6][R4.64] ;  /* 0x0000000604571981 */ /* 0x004ea8000c1e1500 */
[----:B------:R-:W4:Y:S04]  /*32740*/  @P6 LDG.E.U16 R8, desc[UR6][R14.64] ;  /* 0x000000060e086981 */ /* 0x000f28000c1e1500 */
[----:B------:R-:W4:Y:S04]  /*32750*/  @P6 LDG.E.U16 R9, desc[UR6][R34.64] ;  /* 0x0000000622096981 */ /* 0x000f28000c1e1500 */
[----:B------:R0:W-:Y:S01]  /*32760*/  @P3 STL [R1+0x186c], R0 ;  /* 0x00186c0001003387 */ /* 0x0001e20000100800 */
[----:B------:R-:W-:-:S02]  /*32770*/  ISETP.GT.AND P3, PT, R86, 0x4b, PT ;  /* 0x0000004b5600780c */ /* 0x000fc40003f64270 */
[C---:B------:R-:W-:Y:S01]  /*32780*/  ISETP.GT.AND P6, PT, R86.reuse, 0x4c, PT ;  /* 0x0000004c5600780c */ /* 0x040fe20003fc4270 */
[----:B------:R-:W-:Y:S02]  /*32790*/  IMAD.MOV.U32 R64, RZ, RZ, R89 ;  /* 0x000000ffff407224 */ /* 0x000fe400078e0059 */
[----:B------:R-:W-:Y:S01]  /*327a0*/  IMAD.MOV.U32 R65, RZ, RZ, R88 ;  /* 0x000000ffff417224 */ /* 0x000fe200078e0058 */
[----:B------:R-:W-:-:S04]  /*327b0*/  ISETP.GT.AND P4, PT, R86, 0x4d, PT ;  /* 0x0000004d5600780c */ /* 0x000fc80003f84270 */
[----:B------:R-:W2:Y:S04]  /*327c0*/  @P1 LDG.E.U16 R62, desc[UR6][R64.64] ;  /* 0x00000006403e1981 */ /* 0x000ea8000c1e1500 */
[----:B0-----:R-:W2:Y:S04]  /*327d0*/  LDL R0, [R1+0x1868] ;  /* 0x0018680001007983 */ /* 0x001ea80000100800 */
[----:B------:R-:W2:Y:S04]  /*327e0*/  LDL.LU.64 R14, [R1+0x2ae0] ;  /* 0x002ae000010e7983 */ /* 0x000ea80000300a00 */
[----:B------:R-:W2:Y:S04]  /*327f0*/  LDL.LU.64 R34, [R1+0x2ad8] ;  /* 0x002ad80001227983 */ /* 0x000ea80000300a00 */
[----:B------:R-:W2:Y:S04]  /*32800*/  @P3 LDG.E.U16 R51, desc[UR6][R36.64] ;  /* 0x0000000624333981 */ /* 0x000ea8000c1e1500 */
[----:B------:R-:W2:Y:S04]  /*32810*/  @P3 LDG.E.U16 R63, desc[UR6][R2.64] ;  /* 0x00000006023f3981 */ /* 0x000ea8000c1e1500 */
[----:B------:R-:W3:Y:S04]  /*32820*/  @P6 LDG.E.U16 R61, desc[UR6][R82.64] ;  /* 0x00000006523d6981 */ /* 0x000ee8000c1e1500 */
[----:B------:R-:W3:Y:S04]  /*32830*/  @P6 LDG.E.U16 R60, desc[UR6][R26.64] ;  /* 0x000000061a3c6981 */ /* 0x000ee8000c1e1500 */
[----:B------:R-:W3:Y:S04]  /*32840*/  @P4 LDG.E.U16 R50, desc[UR6][R20.64] ;  /* 0x0000000614324981 */ /* 0x000ee8000c1e1500 */
[----:B------:R-:W3:Y:S04]  /*32850*/  @P4 LDG.E.U16 R52, desc[UR6][R10.64] ;  /* 0x000000060a344981 */ /* 0x000ee8000c1e1500 */
[----:B----4-:R-:W-:Y:S04]  /*32860*/  STL.64 [R1+0x2458], R8 ;  /* 0x0024580801007387 */ /* 0x010fe80000100a00 */
[----:B------:R-:W-:Y:S04]  /*32870*/  STL.64 [R1+0x2498], R8 ;  /* 0x0024980801007387 */ /* 0x000fe80000100a00 */
[----:B------:R-:W4:Y:S04]  /*32880*/  LDL.LU.64 R28, [R1+0x2ad0] ;  /* 0x002ad000011c7983 */ /* 0x000f280000300a00 */
[----:B------:R-:W-:Y:S04]  /*32890*/  STL.64 [R1+0x2468], R68 ;  /* 0x0024684401007387 */ /* 0x000fe80000100a00 */
[----:B------:R-:W4:Y:S04]  /*328a0*/  LDL.LU.64 R40, [R1+0x2ac8] ;  /* 0x002ac80001287983 */ /* 0x000f280000300a00 */
[----:B------:R-:W4:Y:S04]  /*328b0*/  LDL R57, [R1+0x1864] ;  /* 0x0018640001397983 */ /* 0x000f280000100800 */
[----:B------:R-:W-:Y:S04]  /*328c0*/  STL.64 [R1+0xc08], R64 ;  /* 0x000c084001007387 */ /* 0x000fe80000100a00 */
[----:B------:R-:W-:Y:S04]  /*328d0*/  STL.64 [R1+0xbf8], R2 ;  /* 0x000bf80201007387 */ /* 0x000fe80000100a00 */
[----:B------:R-:W-:Y:S04]  /*328e0*/  STL.64 [R1+0xc00], R4 ;  /* 0x000c000401007387 */ /* 0x000fe80000100a00 */
[----:B--2---:R0:W-:Y:S04]  /*328f0*/  @P1 STL [R1+0x14e8], R87 ;  /* 0x0014e85701001387 */ /* 0x0041e80000100800 */
[----:B0-----:R-:W2:Y:S04]  /*32900*/  LDL R87, [R1+0x1860] ;  /* 0x0018600001577983 */ /* 0x001ea80000100800 */
[----:B------:R-:W-:Y:S01]  /*32910*/  @P1 STL [R1+0x14ec], R62 ;  /* 0x0014ec3e01001387 */ /* 0x000fe20000100800 */
[----:B------:R-:W-:-:S03]  /*32920*/  ISETP.GT.AND P1, PT, R86, 0x4e, PT ;  /* 0x0000004e5600780c */ /* 0x000fc60003f24270 */
[----:B------:R-:W2:Y:S04]  /*32930*/  LDL.LU.64 R36, [R1+0x2ac0] ;  /* 0x002ac00001247983 */ /* 0x000ea80000300a00 */
[----:B------:R-:W-:Y:S04]  /*32940*/  @P3 STL [R1+0x14e0], R51 ;  /* 0x0014e03301003387 */ /* 0x000fe80000100800 */
[----:B------:R-:W-:Y:S04]  /*32950*/  @P3 STL [R1+0x14e4], R63 ;  /* 0x0014e43f01003387 */ /* 0x000fe80000100800 */
[----:B------:R-:W2:Y:S04]  /*32960*/  LDL.LU.64 R26, [R1+0x2ab8] ;  /* 0x002ab800011a7983 */ /* 0x000ea80000300a00 */
[----:B------:R-:W2:Y:S01]  /*32970*/  LDL.LU.64 R82, [R1+0x2ab0] ;  /* 0x002ab00001527983 */ /* 0x000ea20000300a00 */
[----:B------:R-:W-:-:S03]  /*32980*/  ISETP.GT.AND P3, PT, R86, 0x4f, PT ;  /* 0x0000004f5600780c */ /* 0x000fc60003f64270 */
[----:B---3--:R-:W-:Y:S04]  /*32990*/  @P6 STL [R1+0x14d8], R61 ;  /* 0x0014d83d01006387 */ /* 0x008fe80000100800 */
[----:B------:R-:W-:Y:S04]  /*329a0*/  @P6 STL [R1+0x14dc], R60 ;  /* 0x0014dc3c01006387 */ /* 0x000fe80000100800 */
[----:B------:R-:W3:Y:S01]  /*329b0*/  LDL.LU.64 R20, [R1+0x2aa8] ;  /* 0x002aa80001147983 */ /* 0x000ee20000300a00 */
[----:B------:R-:W-:Y:S02]  /*329c0*/  IMAD.MOV.U32 R4, RZ, RZ, R56 ;  /* 0x000000ffff047224 */ /* 0x000fe400078e0038 */
[----:B------:R-:W-:Y:S01]  /*329d0*/  IMAD.MOV.U32 R5, RZ, RZ, R55 ;  /* 0x000000ffff057224 */ /* 0x000fe200078e0037 */
[----:B------:R0:W-:Y:S01]  /*329e0*/  @P4 STL [R1+0x14d4], R50 ;  /* 0x0014d43201004387 */ /* 0x0001e20000100800 */
[----:B------:R-:W-:-:S02]  /*329f0*/  IMAD.MOV.U32 R3, RZ, RZ, R53 ;  /* 0x000000ffff037224 */ /* 0x000fc400078e0035 */
[----:B------:R-:W-:Y:S02]  /*32a00*/  IMAD.MOV.U32 R53, RZ, RZ, R59 ;  /* 0x000000ffff357224 */ /* 0x000fe400078e003b */
[----:B------:R-:W-:Y:S01]  /*32a10*/  IMAD.MOV.U32 R2, RZ, RZ, R58 ;  /* 0x000000ffff027224 */ /* 0x000fe200078e003a */
[----:B------:R-:W3:Y:S04]  /*32a20*/  @P1 LDG.E.U16 R0, desc[UR6][R4.64] ;  /* 0x0000000604001981 */ /* 0x000ee8000c1e1500 */
[----:B0-----:R-:W3:Y:S04]  /*32a30*/  LDL R50, [R1+0x185c] ;  /* 0x00185c0001327983 */ /* 0x001ee80000100800 */
[----:B------:R-:W3:Y:S04]  /*32a40*/  LDL.LU.64 R10, [R1+0x2aa0] ;  /* 0x002aa000010a7983 */ /* 0x000ee80000300a00 */
[----:B------:R0:W-:Y:S02]  /*32a50*/  @P4 STL [R1+0x14d0], R52 ;  /* 0x0014d03401004387 */ /* 0x0001e40000100800 */
[----:B0-----:R-:W-:-:S05]  /*32a60*/  IMAD.MOV.U32 R52, RZ, RZ, R54 ;  /* 0x000000ffff347224 */ /* 0x001fca00078e0036 */
[----:B----4-:R-:W4:Y:S04]  /*32a70*/  @P1 LDG.E.U16 R57, desc[UR6][R52.64] ;  /* 0x0000000634391981 */ /* 0x010f28000c1e1500 */
[----:B--2---:R-:W2:Y:S04]  /*32a80*/  @P3 LDG.E.U16 R87, desc[UR6][R2.64] ;  /* 0x0000000602573981 */ /* 0x004ea8000c1e1500 */
[----:B------:R0:W-:Y:S04]  /*32a90*/  STL.64 [R1+0xbc8], R4 ;  /* 0x000bc80401007387 */ /* 0x0001e80000100a00 */
[----:B------:R-:W-:Y:S04]  /*32aa0*/  STL.64 [R1+0xbb8], R2 ;  /* 0x000bb80201007387 */ /* 0x000fe80000100a00 */
[----:B------:R-:W-:Y:S04]  /*32ab0*/  STL.64 [R1+0xbc0], R52 ;  /* 0x000bc03401007387 */ /* 0x000fe80000100a00 */
[----:B------:R-:W2:Y:S04]  /*32ac0*/  LDL.64 R90, [R1+0xb90] ;  /* 0x000b9000015a7983 */ /* 0x000ea80000100a00 */
[----:B------:R-:W2:Y:S04]  /*32ad0*/  LDL.LU R65, [R1+0x118c] ;  /* 0x00118c0001417983 */ /* 0x000ea80000300800 */
[----:B0-----:R-:W2:Y:S04]  /*32ae0*/  LDL.LU R4, [R1+0x11ac] ;  /* 0x0011ac0001047983 */ /* 0x001ea80000300800 */
[----:B------:R-:W2:Y:S04]  /*32af0*/  LDL.LU R5, [R1+0x1190] ;  /* 0x0011900001057983 */ /* 0x000ea80000300800 */
[----:B---3--:R0:W-:Y:S04]  /*32b00*/  @P1 STL [R1+0x1868], R0 ;  /* 0x0018680001001387 */ /* 0x0081e80000100800 */
[----:B------:R-:W3:Y:S04]  /*32b10*/  @P3 LDG.E.U16 R50, desc[UR6][R72.64] ;  /* 0x0000000648323981 */ /* 0x000ee8000c1e1500 */
[----:B0-----:R-:W3:Y:S04]  /*32b20*/  LDL.LU R0, [R1+0x11b0] ;  /* 0x0011b00001007983 */ /* 0x001ee80000300800 */
[----:B------:R-:W3:Y:S04]  /*32b30*/  LDL.LU R88, [R1+0x1194] ;  /* 0x0011940001587983 */ /* 0x000ee80000300800 */
[----:B------:R-:W3:Y:S04]  /*32b40*/  LDL.LU R89, [R1+0x11b4] ;  /* 0x0011b40001597983 */ /* 0x000ee80000300800 */
[----:B------:R-:W3:Y:S04]  /*32b50*/  LDL R62, [R1+0x14bc] ;  /* 0x0014bc00013e7983 */ /* 0x000ee80000100800 */
[----:B------:R-:W3:Y:S04]  /*32b60*/  LDL R63, [R1+0x14b8] ;  /* 0x0014b800013f7983 */ /* 0x000ee80000100800 */
[----:B------:R-:W3:Y:S04]  /*32b70*/  LDL R51, [R1+0x14b4] ;  /* 0x0014b40001337983 */ /* 0x000ee80000100800 */
[----:B------:R-:W3:Y:S04]  /*32b80*/  LDL R60, [R1+0x14b0] ;  /* 0x0014b000013c7983 */ /* 0x000ee80000100800 */
[----:B------:R-:W3:Y:S04]  /*32b90*/  LDL R61, [R1+0x14ac] ;  /* 0x0014ac00013d7983 */ /* 0x000ee80000100800 */
[----:B------:R-:W3:Y:S01]  /*32ba0*/  LDL R52, [R1+0x14a8] ;  /* 0x0014a80001347983 */ /* 0x000ee20000100800 */
[----:B------:R-:W-:-:S13]  /*32bb0*/  ISETP.GT.AND P6, PT, R86, 0x50, PT ;  /* 0x000000505600780c */ /* 0x000fda0003fc4270 */
[----:B------:R-:W3:Y:S04]  /*32bc0*/  @P6 LDG.E.U16 R10, desc[UR6][R44.64] ;  /* 0x000000062c0a6981 */ /* 0x000ee8000c1e1500 */
[----:B------:R-:W3:Y:S04]  /*32bd0*/  @P6 LDG.E.U16 R11, desc[UR6][R16.64] ;  /* 0x00000006100b6981 */ /* 0x000ee8000c1e1500 */
[----:B----4-:R-:W-:Y:S04]  /*32be0*/  @P1 STL [R1+0x1864], R57 ;  /* 0x0018643901001387 */ /* 0x010fe80000100800 */
[----:B--2---:R0:W-:Y:S04]  /*32bf0*/  @P3 STL [R1+0x1860], R87 ;  /* 0x0018605701003387 */ /* 0x0041e80000100800 */
[----:B------:R-:W2:Y:S04]  /*32c00*/  LDL R53, [R1+0x14a0] ;  /* 0x0014a00001357983 */ /* 0x000ea80000100800 */
[----:B0-----:R-:W4:Y:S04]  /*32c10*/  LDL R87, [R1+0x14a4] ;  /* 0x0014a40001577983 */ /* 0x001f280000100800 */
[----:B------:R-:W2:Y:S04]  /*32c20*/  LDL.LU R58, [R1+0x11b8] ;  /* 0x0011b800013a7983 */ /* 0x000ea80000300800 */
[----:B------:R-:W2:Y:S04]  /*32c30*/  LDL.LU R59, [R1+0x1704] ;  /* 0x00170400013b7983 */ /* 0x000ea80000300800 */
[----:B------:R-:W2:Y:S04]  /*32c40*/  LDL.LU R54, [R1+0x11bc] ;  /* 0x0011bc0001367983 */ /* 0x000ea80000300800 */
[----:B------:R-:W2:Y:S04]  /*32c50*/  LDL.LU R55, [R1+0x1708] ;  /* 0x0017080001377983 */ /* 0x000ea80000300800 */
[----:B------:R-:W2:Y:S04]  /*32c60*/  LDL.LU R56, [R1+0x11c0] ;  /* 0x0011c00001387983 */ /* 0x000ea80000300800 */
[----:B------:R-:W2:Y:S04]  /*32c70*/  LDL.LU R57, [R1+0x170c] ;  /* 0x00170c0001397983 */ /* 0x000ea80000300800 */
[----:B------:R-:W2:Y:S01]  /*32c80*/  LDL.LU.64 R72, [R1+0x2a98] ;  /* 0x002a980001487983 */ /* 0x000ea20000300a00 */
[----:B------:R-:W-:-:S02]  /*32c90*/  ISETP.GT.AND P4, PT, R86, 0x51, PT ;  /* 0x000000515600780c */ /* 0x000fc40003f84270 */
[C---:B------:R-:W-:Y:S01]  /*32ca0*/  ISETP.GT.AND P1, PT, R86.reuse, 0x52, PT ;  /* 0x000000525600780c */ /* 0x040fe20003f24270 */
[----:B---3--:R0:W-:Y:S01]  /*32cb0*/  @P3 STL [R1+0x185c], R50 ;  /* 0x00185c3201003387 */ /* 0x0081e20000100800 */
[C---:B------:R-:W-:Y:S02]  /*32cc0*/  ISETP.GT.AND P3, PT, R86.reuse, 0x53, PT ;  /* 0x000000535600780c */ /* 0x040fe40003f64270 */
[----:B------:R-:W-:Y:S01]  /*32cd0*/  ISETP.GT.AND P6, PT, R86, 0x54, PT ;  /* 0x000000545600780c */ /* 0x000fe20003fc4270 */
[----:B------:R-:W-:Y:S02]  /*32ce0*/  IMAD.MOV.U32 R2, RZ, RZ, R4 ;  /* 0x000000ffff027224 */ /* 0x000fe400078e0004 */
[----:B------:R-:W-:Y:S02]  /*32cf0*/  IMAD.MOV.U32 R3, RZ, RZ, R65 ;  /* 0x000000ffff037224 */ /* 0x000fe400078e0041 */
[----:B------:R-:W-:Y:S02]  /*32d00*/  IMAD.MOV.U32 R4, RZ, RZ, R0 ;  /* 0x000000ffff047224 */ /* 0x000fe400078e0000 */
[----:B------:R-:W-:-:S02]  /*32d10*/  IMAD.MOV.U32 R64, RZ, RZ, R89 ;  /* 0x000000ffff407224 */ /* 0x000fc400078e0059 */
[----:B------:R-:W-:Y:S01]  /*32d20*/  IMAD.MOV.U32 R65, RZ, RZ, R88 ;  /* 0x000000ffff417224 */ /* 0x000fe200078e0058 */
[----:B------:R-:W3:Y:S04]  /*32d30*/  @P4 LDG.E.U16 R71, desc[UR6][R78.64] ;  /* 0x000000064e474981 */ /* 0x000ee8000c1e1500 */
[----:B------:R-:W3:Y:S04]  /*32d40*/  @P1 LDG.E.U16 R63, desc[UR6][R4.64] ;  /* 0x00000006043f1981 */ /* 0x000ee8000c1e1500 */
[----:B------:R-:W3:Y:S04]  /*32d50*/  @P1 LDG.E.U16 R62, desc[UR6][R64.64] ;  /* 0x00000006403e1981 */ /* 0x000ee8000c1e1500 */
[----:B------:R-:W3:Y:S04]  /*32d60*/  LDL.LU.64 R44, [R1+0x2a90] ;  /* 0x002a9000012c7983 */ /* 0x000ee80000300a00 */
[----:B------:R-:W3:Y:S04]  /*32d70*/  @P3 LDG.E.U16 R60, desc[UR6][R42.64] ;  /* 0x000000062a3c3981 */ /* 0x000ee8000c1e1500 */
[----:B------:R-:W3:Y:S04]  /*32d80*/  @P3 LDG.E.U16 R51, desc[UR6][R2.64] ;  /* 0x0000000602333981 */ /* 0x000ee8000c1e1500 */
[----:B------:R-:W3:Y:S04]  /*32d90*/  @P6 LDG.E.U16 R52, desc[UR6][R24.64] ;  /* 0x0000000618346981 */ /* 0x000ee8000c1e1500 */
[----:B------:R-:W3:Y:S04]  /*32da0*/  @P6 LDG.E.U16 R61, desc[UR6][R38.64] ;  /* 0x00000006263d6981 */ /* 0x000ee8000c1e1500 */
[----:B------:R-:W3:Y:S04]  /*32db0*/  LDL.LU.64 R16, [R1+0x2a88] ;  /* 0x002a880001107983 */ /* 0x000ee80000300a00 */
[----:B------:R-:W-:Y:S04]  /*32dc0*/  STL.64 [R1+0x24a8], R10 ;  /* 0x0024a80a01007387 */ /* 0x000fe80000100a00 */
[----:B------:R-:W3:Y:S04]  /*32dd0*/  LDL.LU.64 R78, [R1+0x2a80] ;  /* 0x002a8000014e7983 */ /* 0x000ee80000300a00 */
[----:B0-----:R-:W3:Y:S04]  /*32de0*/  LDL R50, [R1+0x1858] ;  /* 0x0018580001327983 */ /* 0x001ee80000100800 */
[----:B------:R-:W3:Y:S04]  /*32df0*/  LDL R0, [R1+0x1854] ;  /* 0x0018540001007983 */ /* 0x000ee80000100800 */
[----:B--2---:R-:W2:Y:S01]  /*32e00*/  @P4 LDG.E.U16 R72, desc[UR6][R90.64] ;  /* 0x000000065a484981 */ /* 0x004ea2000c1e1500 */
[----:B------:R-:W-:-:S13]  /*32e10*/  ISETP.GT.AND P4, PT, R86, 0x55, PT ;  /* 0x000000555600780c */ /* 0x000fda0003f84270 */
[----:B----4-:R-:W4:Y:S04]  /*32e20*/  @P4 LDG.E.U16 R87, desc[UR6][R48.64] ;  /* 0x0000000630574981 */ /* 0x010f28000c1e1500 */
[----:B------:R-:W2:Y:S04]  /*32e30*/  @P4 LDG.E.U16 R53, desc[UR6][R12.64] ;  /* 0x000000060c354981 */ /* 0x000ea8000c1e1500 */
[----:B------:R-:W-:Y:S04]  /*32e40*/  STL.64 [R1+0xb78], R2 ;  /* 0x000b780201007387 */ /* 0x000fe80000100a00 */
[----:B------:R-:W-:Y:S04]  /*32e50*/  STL.64 [R1+0xb80], R4 ;  /* 0x000b800401007387 */ /* 0x000fe80000100a00 */
[----:B------:R-:W-:Y:S04]  /*32e60*/  STL.64 [R1+0xb88], R64 ;  /* 0x000b884001007387 */ /* 0x000fe80000100a00 */
[----:B---3--:R-:W-:Y:S04]  /*32e70*/  @P1 STL [R1+0x14b8], R63 ;  /* 0x0014b83f01001387 */ /* 0x008fe80000100800 */
[----:B------:R-:W-:Y:S04]  /*32e80*/  @P1 STL [R1+0x14bc], R62 ;  /* 0x0014bc3e01001387 */ /* 0x000fe80000100800 */
[----:B------:R-:W3:Y:S04]  /*32e90*/  LDL.LU.64 R42, [R1+0x2a78] ;  /* 0x002a7800012a7983 */ /* 0x000ee80000300a00 */
[----:B------:R-:W-:Y:S04]  /*32ea0*/  @P3 STL [R1+0x14b0], R60 ;  /* 0x0014b03c01003387 */ /* 0x000fe80000100800 */
[----:B------:R-:W-:Y:S04]  /*32eb0*/  @P3 STL [R1+0x14b4], R51 ;  /* 0x0014b43301003387 */ /* 0x000fe80000100800 */
[----:B------:R-:W3:Y:S04]  /*32ec0*/  LDL.LU.64 R38, [R1+0x2a70] ;  /* 0x002a700001267983 */ /* 0x000ee80000300a00 */
[----:B------:R-:W3:Y:S04]  /*32ed0*/  LDL.LU.64 R24, [R1+0x2a68] ;  /* 0x002a680001187983 */ /* 0x000ee80000300a00 */
[----:B------:R0:W-:Y:S01]  /*32ee0*/  @P6 STL [R1+0x14a8], R52 ;  /* 0x0014a83401006387 */ /* 0x0001e20000100800 */
[----:B------:R-:W-:-:S03]  /*32ef0*/  ISETP.GT.AND P1, PT, R86, 0x56, PT ;  /* 0x000000565600780c */ /* 0x000fc60003f24270 */
[----:B------:R-:W-:Y:S04]  /*32f00*/  @P6 STL [R1+0x14ac], R61 ;  /* 0x0014ac3d01006387 */ /* 0x000fe80000100800 */
[----:B------:R-:W3:Y:S04]  /*32f10*/  LDL.LU.64 R48, [R1+0x2a60] ;  /* 0x002a600001307983 */ /* 0x000ee80000300a00 */
[----:B------:R-:W3:Y:S01]  /*32f20*/  LDL R91, [R1+0x1850] ;  /* 0x00185000015b7983 */ /* 0x000ee20000100800 */
[----:B0-----:R-:W-:Y:S02]  /*32f30*/  IMAD.MOV.U32 R52, RZ, RZ, R55 ;  /* 0x000000ffff347224 */ /* 0x001fe400078e0037 */
[----:B------:R-:W-:Y:S01]  /*32f40*/  IMAD.MOV.U32 R55, RZ, RZ, R56 ;  /* 0x000000ffff377224 */ /* 0x000fe200078e0038 */
[----:B----4-:R0:W-:Y:S04]  /*32f50*/  @P4 STL [R1+0x14a4], R87 ;  /* 0x0014a45701004387 */ /* 0x0101e80000100800 */
[----:B0-----:R-:W4:Y:S04]  /*32f60*/  LDL R87, [R1+0x184c] ;  /* 0x00184c0001577983 */ /* 0x001f280000100800 */
[----:B------:R-:W4:Y:S04]  /*32f70*/  LDL.LU.64 R12, [R1+0x2a58] ;  /* 0x002a5800010c7983 */ /* 0x000f280000300a00 */
[----:B--2---:R0:W-:Y:S01]  /*32f80*/  @P4 STL [R1+0x14a0], R53 ;  /* 0x0014a03501004387 */ /* 0x0041e20000100800 */
[----:B------:R-:W-:-:S02]  /*32f90*/  IMAD.MOV.U32 R2, RZ, RZ, R59 ;  /* 0x000000ffff027224 */ /* 0x000fc400078e003b */
[----:B------:R-:W-:Y:S01]  /*32fa0*/  IMAD.MOV.U32 R3, RZ, RZ, R58 ;  /* 0x000000ffff037224 */ /* 0x000fe200078e003a */
[----:B------:R-:W-:Y:S01]  /*32fb0*/  ISETP.GT.AND P3, PT, R86, 0x57, PT ;  /* 0x000000575600780c */ /* 0x000fe20003f64270 */
[----:B------:R-:W2:Y:S01]  /*32fc0*/  LDL.LU R64, [R1+0x1710] ;  /* 0x0017100001407983 */ /* 0x000ea20000300800 */
[----:B0-----:R-:W-:Y:S02]  /*32fd0*/  IMAD.MOV.U32 R53, RZ, RZ, R54 ;  /* 0x000000ffff357224 */ /* 0x001fe400078e0036 */
[----:B------:R-:W-:-:S03]  /*32fe0*/  IMAD.MOV.U32 R54, RZ, RZ, R57 ;  /* 0x000000ffff367224 */ /* 0x000fc600078e0039 */
[----:B------:R-:W2:Y:S04]  /*32ff0*/  @P1 LDG.E.U16 R0, desc[UR6][R52.64] ;  /* 0x0000000634001981 */ /* 0x000ea8000c1e1500 */
[----:B------:R-:W2:Y:S04]  /*33000*/  @P1 LDG.E.U16 R50, desc[UR6][R54.64] ;  /* 0x0000000636321981 */ /* 0x000ea8000c1e1500 */
[----:B------:R-:W-:Y:S04]  /*33010*/  STL.64 [R1+0xb38], R2 ;  /* 0x000b380201007387 */ /* 0x000fe80000100a00 */
[----:B------:R0:W-:Y:S04]  /*33020*/  STL.64 [R1+0xb40], R52 ;  /* 0x000b403401007387 */ /* 0x0001e80000100a00 */
[----:B------:R-:W-:Y:S04]  /*33030*/  STL.64 [R1+0xb48], R54 ;  /* 0x000b483601007387 */ /* 0x000fe80000100a00 */
        /* <DEDUP_REMOVED lines=8> */
[----:B------:R-:W2:Y:S04]  /*330c0*/  LDL R60, [R1+0x1480] ;  /* 0x00148000013c7983 */ /* 0x000ea80000100800 */
[----:B------:R-:W2:Y:S04]  /*330d0*/  LDL R61, [R1+0x147c] ;  /* 0x00147c00013d7983 */ /* 0x000ea80000100800 */
[----:B0-----:R-:W2:Y:S04]  /*330e0*/  LDL R52, [R1+0x1478] ;  /* 0x0014780001347983 */ /* 0x001ea80000100800 */
[----:B---3--:R0:W3:Y:S04]  /*330f0*/  @P3 LDG.E.U16 R91, desc[UR6][R2.64] ;  /* 0x00000006025b3981 */ /* 0x0080e8000c1e1500 */
[----:B----4-:R-:W4:Y:S04]  /*33100*/  @P3 LDG.E.U16 R87, desc[UR6][R74.64] ;  /* 0x000000064a573981 */ /* 0x010f28000c1e1500 */
[----:B--2---:R1:W-:Y:S04]  /*33110*/  @P1 STL [R1+0x1858], R50 ;  /* 0x0018583201001387 */ /* 0x0043e80000100800 */
[----:B------:R-:W2:Y:S04]  /*33120*/  LDL R53, [R1+0x1470] ;  /* 0x0014700001357983 */ /* 0x000ea80000100800 */
[----:B-1----:R-:W2:Y:S04]  /*33130*/  LDL R50, [R1+0x1474] ;  /* 0x0014740001327983 */ /* 0x002ea80000100800 */
[----:B------:R-:W2:Y:S04]  /*33140*/  LDL.LU R58, [R1+0x173c] ;  /* 0x00173c00013a7983 */ /* 0x000ea80000300800 */
[----:B------:R-:W2:Y:S04]  /*33150*/  LDL.LU R59, [R1+0x175c] ;  /* 0x00175c00013b7983 */ /* 0x000ea80000300800 */
[----:B------:R-:W2:Y:S04]  /*33160*/  LDL.LU R54, [R1+0x1740] ;  /* 0x0017400001367983 */ /* 0x000ea80000300800 */
[----:B------:R-:W2:Y:S04]  /*33170*/  LDL.LU R55, [R1+0x1760] ;  /* 0x0017600001377983 */ /* 0x000ea80000300800 */
[----:B------:R-:W2:Y:S04]  /*33180*/  LDL.LU R56, [R1+0x1744] ;  /* 0x0017440001387983 */ /* 0x000ea80000300800 */
[----:B------:R-:W2:Y:S04]  /*33190*/  LDL.LU R57, [R1+0x1764] ;  /* 0x0017640001397983 */ /* 0x000ea80000300800 */
[----:B------:R1:W-:Y:S04]  /*331a0*/  @P1 STL [R1+0x1854], R0 ;  /* 0x0018540001001387 */ /* 0x0003e80000100800 */
[----:B-1----:R-:W2:Y:S04]  /*331b0*/  LDL R0, [R1+0x1848] ;  /* 0x0018480001007983 */ /* 0x002ea80000100800 */
[----:B------:R-:W2:Y:S01]  /*331c0*/  LDL.LU.64 R74, [R1+0x2a50] ;  /* 0x002a5000014a7983 */ /* 0x000ea20000300a00 */
[----:B------:R-:W-:-:S02]  /*331d0*/  ISETP.GT.AND P6, PT, R86, 0x58, PT ;  /* 0x000000585600780c */ /* 0x000fc40003fc4270 */
[C---:B------:R-:W-:Y:S02]  /*331e0*/  ISETP.GT.AND P1, PT, R86.reuse, 0x5a, PT ;  /* 0x0000005a5600780c */ /* 0x040fe40003f24270 */
[-C--:B------:R-:W-:Y:S02]  /*331f0*/  LOP3.LUT R5, R5, R4.reuse, RZ, 0x3c, !PT ;  /* 0x0000000405057212 */ /* 0x080fe400078e3cff */
[C---:B------:R-:W-:Y:S02]  /*33200*/  ISETP.GT.AND P4, PT, R86.reuse, 0x59, PT ;  /* 0x000000595600780c */ /* 0x040fe40003f84270 */
[C---:B------:R-:W-:Y:S01]  /*33210*/  LOP3.LUT R4, R5.reuse, R4, RZ, 0x3c, !PT ;  /* 0x0000000405047212 */ /* 0x040fe200078e3cff */
[----:B0-----:R-:W-:Y:S02]  /*33220*/  IMAD.MOV.U32 R2, RZ, RZ, R65 ;  /* 0x000000ffff027224 */ /* 0x001fe400078e0041 */
[----:B------:R-:W-:Y:S02]  /*33230*/  IMAD.MOV.U32 R3, RZ, RZ, R64 ;  /* 0x000000ffff037224 */ /* 0x000fe400078e0040 */
[----:B------:R-:W-:Y:S01]  /*33240*/  IMAD.MOV.U32 R64, RZ, RZ, R89 ;  /* 0x000000ffff407224 */ /* 0x000fe200078e0059 */
[----:B------:R-:W-:Y:S01]  /*33250*/  LOP3.LUT R5, R5, R4, RZ, 0x3c, !PT ;  /* 0x0000000405057212 */ /* 0x000fe200078e3cff */
[----:B------:R-:W-:Y:S01]  /*33260*/  IMAD.MOV.U32 R65, RZ, RZ, R88 ;  /* 0x000000ffff417224 */ /* 0x000fe200078e0058 */
[----:B------:R-:W2:Y:S04]  /*33270*/  @P6 LDG.E.U16 R12, desc[UR6][R46.64] ;  /* 0x000000062e0c6981 */ /* 0x000ea8000c1e1500 */
[----:B------:R-:W2:Y:S01]  /*33280*/  @P6 LDG.E.U16 R13, desc[UR6][R32.64] ;  /* 0x00000006200d6981 */ /* 0x000ea2000c1e1500 */
[----:B------:R-:W-:-:S03]  /*33290*/  ISETP.GT.AND P6, PT, R86, 0x5c, PT ;  /* 0x0000005c5600780c */ /* 0x000fc60003fc4270 */
[----:B------:R-:W2:Y:S04]  /*332a0*/  @P1 LDG.E.U16 R63, desc[UR6][R4.64] ;  /* 0x00000006043f1981 */ /* 0x000ea8000c1e1500 */
[----:B------:R-:W2:Y:S04]  /*332b0*/  @P1 LDG.E.U16 R62, desc[UR6][R64.64] ;  /* 0x00000006403e1981 */ /* 0x000ea8000c1e1500 */
[----:B------:R-:W2:Y:S04]  /*332c0*/  @P4 LDG.E.U16 R73, desc[UR6][R30.64] ;  /* 0x000000061e494981 */ /* 0x000ea8000c1e1500 */
[----:B------:R-:W2:Y:S04]  /*332d0*/  @P6 LDG.E.U16 R52, desc[UR6][R22.64] ;  /* 0x0000000616346981 */ /* 0x000ea8000c1e1500 */
[----:B------:R-:W2:Y:S04]  /*332e0*/  @P6 LDG.E.U16 R61, desc[UR6][R84.64] ;  /* 0x00000006543d6981 */ /* 0x000ea8000c1e1500 */
[----:B----4-:R0:W-:Y:S04]  /*332f0*/  @P3 STL [R1+0x184c], R87 ;  /* 0x00184c5701003387 */ /* 0x0101e80000100800 */
[----:B---3--:R-:W-:Y:S01]  /*33300*/  @P3 STL [R1+0x1850], R91 ;  /* 0x0018505b01003387 */ /* 0x008fe20000100800 */
[----:B------:R-:W-:-:S03]  /*33310*/  ISETP.GT.AND P3, PT, R86, 0x5b, PT ;  /* 0x0000005b5600780c */ /* 0x000fc60003f64270 */
[----:B------:R-:W3:Y:S04]  /*33320*/  LDL.LU.64 R46, [R1+0x2a48] ;  /* 0x002a4800012e7983 */ /* 0x000ee80000300a00 */
[----:B------:R-:W4:Y:S04]  /*33330*/  LDL.LU.64 R32, [R1+0x2a40] ;  /* 0x002a400001207983 */ /* 0x000f280000300a00 */
[----:B------:R-:W3:Y:S04]  /*33340*/  LDL.LU.64 R30, [R1+0x2a38] ;  /* 0x002a3800011e7983 */ /* 0x000ee80000300a00 */
[----:B0-----:R-:W3:Y:S04]  /*33350*/  LDL R87, [R1+0x1844] ;  /* 0x0018440001577983 */ /* 0x001ee80000100800 */
[----:B------:R-:W3:Y:S04]  /*33360*/  @P3 LDG.E.U16 R60, desc[UR6][R18.64] ;  /* 0x00000006123c3981 */ /* 0x000ee8000c1e1500 */
[----:B------:R-:W4:Y:S04]  /*33370*/  @P3 LDG.E.U16 R51, desc[UR6][R2.64] ;  /* 0x0000000602333981 */ /* 0x000f28000c1e1500 */
[----:B--2---:R-:W2:Y:S01]  /*33380*/  @P4 LDG.E.U16 R74, desc[UR6][R80.64] ;  /* 0x00000006504a4981 */ /* 0x004ea2000c1e1500 */
[----:B------:R-:W-:-:S03]  /*33390*/  ISETP.GT.AND P4, PT, R86, 0x5d, PT ;  /* 0x0000005d5600780c */ /* 0x000fc60003f84270 */
[----:B------:R-:W2:Y:S10]  /*333a0*/  LDL.LU.64 R80, [R1+0x2a30] ;  /* 0x002a300001507983 */ /* 0x000eb40000300a00 */
[----:B------:R-:W2:Y:S04]  /*333b0*/  @P4 LDG.E.U16 R50, desc[UR6][R76.64] ;  /* 0x000000064c324981 */ /* 0x000ea8000c1e1500 */
[----:B------:R-:W2:Y:S04]  /*333c0*/  @P4 LDG.E.U16 R53, desc[UR6][R14.64] ;  /* 0x000000060e354981 */ /* 0x000ea8000c1e1500 */
[----:B------:R-:W-:Y:S04]  /*333d0*/  STL.64 [R1+0xb08], R64 ;  /* 0x000b084001007387 */ /* 0x000fe80000100a00 */
[----:B------:R-:W-:Y:S04]  /*333e0*/  STL.64 [R1+0xaf8], R2 ;  /* 0x000af80201007387 */ /* 0x000fe80000100a00 */
[----:B------:R0:W-:Y:S04]  /*333f0*/  STL.64 [R1+0xb00], R4 ;  /* 0x000b000401007387 */ /* 0x0001e80000100a00 */
[----:B------:R-:W-:Y:S04]  /*33400*/  @P1 STL [R1+0x1488], R63 ;  /* 0x0014883f01001387 */ /* 0x000fe80000100800 */
[----:B------:R-:W-:Y:S01]  /*33410*/  @P1 STL [R1+0x148c], R62 ;  /* 0x00148c3e01001387 */ /* 0x000fe20000100800 */
[----:B------:R-:W-:-:S03]  /*33420*/  ISETP.GT.AND P1, PT, R86, 0x5e, PT ;  /* 0x0000005e5600780c */ /* 0x000fc60003f24270 */
[----:B------:R-:W2:Y:S01]  /*33430*/  LDL.LU.64 R18, [R1+0x2a28] ;  /* 0x002a280001127983 */ /* 0x000ea20000300a00 */
[----:B0-----:R-:W-:Y:S02]  /*33440*/  IMAD.MOV.U32 R4, RZ, RZ, R57 ;  /* 0x000000ffff047224 */ /* 0x001fe400078e0039 */
[----:B------:R-:W-:-:S07]  /*33450*/  IMAD.MOV.U32 R5, RZ, RZ, R56 ;  /* 0x000000ffff057224 */ /* 0x000fce00078e0038 */
[----:B------:R-:W2:Y:S04]  /*33460*/  @P1 LDG.E.U16 R0, desc[UR6][R4.64] ;  /* 0x0000000604001981 */ /* 0x000ea8000c1e1500 */
[----:B---3--:R-:W-:Y:S04]  /*33470*/  @P3 STL [R1+0x1480], R60 ;  /* 0x0014803c01003387 */ /* 0x008fe80000100800 */
[----:B----4-:R-:W-:Y:S04]  /*33480*/  @P3 STL [R1+0x1484], R51 ;  /* 0x0014843301003387 */ /* 0x010fe80000100800 */
[----:B------:R-:W3:Y:S04]  /*33490*/  LDL.LU.64 R84, [R1+0x2a20] ;  /* 0x002a200001547983 */ /* 0x000ee80000300a00 */
[----:B------:R-:W4:Y:S04]  /*334a0*/  LDL.LU.64 R22, [R1+0x2a18] ;  /* 0x002a180001167983 */ /* 0x000f280000300a00 */
[----:B------:R0:W-:Y:S04]  /*334b0*/  @P6 STL [R1+0x1478], R52 ;  /* 0x0014783401006387 */ /* 0x0001e80000100800 */
[----:B------:R-:W-:Y:S04]  /*334c0*/  @P6 STL [R1+0x147c], R61 ;  /* 0x00147c3d01006387 */ /* 0x000fe80000100800 */
[----:B------:R-:W3:Y:S04]  /*334d0*/  LDL.LU.64 R76, [R1+0x2a10] ;  /* 0x002a1000014c7983 */ /* 0x000ee80000300a00 */
[----:B------:R-:W3:Y:S01]  /*334e0*/  LDL R90, [R1+0x1840] ;  /* 0x00184000015a7983 */ /* 0x000ee20000100800 */
[----:B0-----:R-:W-:-:S03]  /*334f0*/  IMAD.MOV.U32 R52, RZ, RZ, R55 ;  /* 0x000000ffff347224 */ /* 0x001fc600078e0037 */
[----:B--2---:R0:W-:Y:S04]  /*33500*/  @P4 STL [R1+0x1474], R50 ;  /* 0x0014743201004387 */ /* 0x0041e80000100800 */
[----:B0-----:R-:W2:Y:S04]  /*33510*/  LDL R50, [R1+0x183c] ;  /* 0x00183c0001327983 */ /* 0x001ea80000100800 */
[----:B------:R-:W4:Y:S04]  /*33520*/  LDL.LU.64 R14, [R1+0x2a08] ;  /* 0x002a0800010e7983 */ /* 0x000f280000300a00 */
[----:B------:R0:W-:Y:S02]  /*33530*/  @P4 STL [R1+0x1470], R53 ;  /* 0x0014703501004387 */ /* 0x0001e40000100800 */
[----:B0-----:R-:W-:-:S05]  /*33540*/  IMAD.MOV.U32 R53, RZ, RZ, R54 ;  /* 0x000000ffff357224 */ /* 0x001fca00078e0036 */
[----:B------:R-:W4:Y:S01]  /*33550*/  @P1 LDG.E.U16 R87, desc[UR6][R52.64] ;  /* 0x0000000634571981 */ /* 0x000f22000c1e1500 */
[C---:B------:R-:W-:Y:S01]  /*33560*/  ISETP.GT.AND P3, PT, R86.reuse, 0x5f, PT ;  /* 0x0000005f5600780c */ /* 0x040fe20003f64270 */
[----:B------:R-:W-:Y:S02]  /*33570*/  IMAD.MOV.U32 R2, RZ, RZ, R59 ;  /* 0x000000ffff027224 */ /* 0x000fe400078e003b */
[----:B------:R-:W-:Y:S01]  /*33580*/  IMAD.MOV.U32 R3, RZ, RZ, R58 ;  /* 0x000000ffff037224 */ /* 0x000fe200078e003a */
[----:B------:R0:W-:Y:S04]  /*33590*/  STL.64 [R1+0xac8], R4 ;  /* 0x000ac80401007387 */ /* 0x0001e80000100a00 */
[----:B------:R-:W-:Y:S04]  /*335a0*/  STL.64 [R1+0xab8], R2 ;  /* 0x000ab80201007387 */ /* 0x000fe80000100a00 */
[----:B------:R-:W-:Y:S04]  /*335b0*/  STL.64 [R1+0xac0], R52 ;  /* 0x000ac03401007387 */ /* 0x000fe80000100a00 */
[----:B------:R-:W4:Y:S04]  /*335c0*/  LDL.LU R91, [R1+0x1768] ;  /* 0x00176800015b7983 */ /* 0x000f280000300800 */
[----:B0-----:R-:W4:Y:S04]  /*335d0*/  LDL.LU R4, [R1+0x18d8] ;  /* 0x0018d80001047983 */ /* 0x001f280000300800 */
[----:B------:R-:W4:Y:S04]  /*335e0*/  LDL.LU R5, [R1+0x18bc] ;  /* 0x0018bc0001057983 */ /* 0x000f280000300800 */
[----:B------:R0:W-:Y:S04]  /*335f0*/  @P1 STL [R1+0x1848], R0 ;  /* 0x0018480001001387 */ /* 0x0001e80000100800 */
[----:B0-----:R-:W4:Y:S04]  /*33600*/  LDL.LU R0, [R1+0x18dc] ;  /* 0x0018dc0001007983 */ /* 0x001f280000300800 */
[----:B------:R-:W4:Y:S04]  /*33610*/  LDL.LU R64, [R1+0x18c0] ;  /* 0x0018c00001407983 */ /* 0x000f280000300800 */
[----:B------:R-:W4:Y:S04]  /*33620*/  LDL.LU R65, [R1+0x18e0] ;  /* 0x0018e00001417983 */ /* 0x000f280000300800 */
[----:B------:R-:W4:Y:S04]  /*33630*/  LDL R89, [R1+0x1458] ;  /* 0x0014580001597983 */ /* 0x000f280000100800 */
[----:B------:R-:W4:Y:S04]  /*33640*/  LDL R88, [R1+0x145c] ;  /* 0x00145c0001587983 */ /* 0x000f280000100800 */
[----:B------:R-:W4:Y:S04]  /*33650*/  LDL R63, [R1+0x1450] ;  /* 0x00145000013f7983 */ /* 0x000f280000100800 */
[----:B------:R-:W4:Y:S04]  /*33660*/  LDL R62, [R1+0x1454] ;  /* 0x00145400013e7983 */ /* 0x000f280000100800 */
[----:B------:R-:W4:Y:S04]  /*33670*/  LDL R52, [R1+0x1448] ;  /* 0x0014480001347983 */ /* 0x000f280000100800 */
[----:B------:R-:W4:Y:S04]  /*33680*/  LDL R51, [R1+0x144c] ;  /* 0x00144c0001337983 */ /* 0x000f280000100800 */
[----:B------:R-:W4:Y:S04]  /*33690*/  LDL.64 R60, [R1+0xa58] ;  /* 0x000a5800013c7983 */ /* 0x000f280000100a00 */
[----:B---3--:R0:W3:Y:S04]  /*336a0*/  @P3 LDG.E.U16 R90, desc[UR6][R2.64] ;  /* 0x00000006025a3981 */ /* 0x0080e8000c1e1500 */
[----:B--2---:R-:W2:Y:S04]  /*336b0*/  @P3 LDG.E.U16 R50, desc[UR6][R34.64] ;  /* 0x0000000622323981 */ /* 0x004ea8000c1e1500 */
[----:B----4-:R1:W-:Y:S04]  /*336c0*/  @P1 STL [R1+0x1844], R87 ;  /* 0x0018445701001387 */ /* 0x0103e80000100800 */
[----:B------:R-:W4:Y:S04]  /*336d0*/  LDL R53, [R1+0x1440] ;  /* 0x0014400001357983 */ /* 0x000f280000100800 */
[----:B-1----:R-:W4:Y:S01]  /*336e0*/  LDL R87, [R1+0x1444] ;  /* 0x0014440001577983 */ /* 0x002f220000100800 */
[----:B------:R-:W-:-:S03]  /*336f0*/  ISETP.GT.AND P6, PT, R86, 0x60, PT ;  /* 0x000000605600780c */ /* 0x000fc60003fc4270 */
[----:B------:R-:W4:Y:S04]  /*33700*/  LDL.LU R58, [R1+0x18e4] ;  /* 0x0018e400013a7983 */ /* 0x000f280000300800 */
[----:B------:R-:W4:Y:S01]  /*33710*/  LDL.LU R59, [R1+0x1904] ;  /* 0x00190400013b7983 */ /* 0x000f220000300800 */
[----:B------:R-:W-:-:S03]  /*33720*/  ISETP.GT.AND P4, PT, R86, 0x61, PT ;  /* 0x000000615600780c */ /* 0x000fc60003f84270 */
[----:B------:R-:W4:Y:S04]  /*33730*/  LDL.LU R54, [R1+0x18e8] ;  /* 0x0018e80001367983 */ /* 0x000f280000300800 */
[----:B------:R-:W4:Y:S04]  /*33740*/  LDL.LU R55, [R1+0x1908] ;  /* 0x0019080001377983 */ /* 0x000f280000300800 */
[----:B------:R-:W4:Y:S04]  /*33750*/  LDL.LU R56, [R1+0x18ec] ;  /* 0x0018ec0001387983 */ /* 0x000f280000300800 */
[----:B------:R-:W4:Y:S01]  /*33760*/  LDL.LU R57, [R1+0x190c] ;  /* 0x00190c0001397983 */ /* 0x000f220000300800 */
[----:B------:R-:W-:-:S03]  /*33770*/  ISETP.GT.AND P1, PT, R86, 0x62, PT ;  /* 0x000000625600780c */ /* 0x000fc60003f24270 */
[----:B------:R-:W4:Y:S01]  /*33780*/  LDL.LU.64 R34, [R1+0x2a00] ;  /* 0x002a000001227983 */ /* 0x000f220000300a00 */
[----:B0-----:R-:W-:-:S03]  /*33790*/  IMAD.MOV.U32 R2, RZ, RZ, R4 ;  /* 0x000000ffff027224 */ /* 0x001fc600078e0004 */
[----:B------:R-:W4:Y:S04]  /*337a0*/  @P6 LDG.E.U16 R14, desc[UR6][R28.64] ;  /* 0x000000061c0e6981 */ /* 0x000f28000c1e1500 */
[----:B------:R-:W4:Y:S01]  /*337b0*/  @P6 LDG.E.U16 R15, desc[UR6][R40.64] ;  /* 0x00000006280f6981 */ /* 0x000f22000c1e1500 */
[-C--:B------:R-:W-:Y:S02]  /*337c0*/  LOP3.LUT R65, R65, R64.reuse, RZ, 0x3c, !PT ;  /* 0x0000004041417212 */ /* 0x080fe400078e3cff */
[C---:B------:R-:W-:Y:S01]  /*337d0*/  ISETP.GT.AND P6, PT, R86.reuse, 0x64, PT ;  /* 0x000000645600780c */ /* 0x040fe20003fc4270 */
[----:B------:R-:W4:Y:S04]  /*337e0*/  @P4 LDG.E.U16 R75, desc[UR6][R36.64] ;  /* 0x00000006244b4981 */ /* 0x000f28000c1e1500 */
[----:B------:R-:W4:Y:S01]  /*337f0*/  @P4 LDG.E.U16 R76, desc[UR6][R26.64] ;  /* 0x000000061a4c4981 */ /* 0x000f22000c1e1500 */
[----:B------:R-:W-:Y:S01]  /*33800*/  LOP3.LUT R64, R65, R64, RZ, 0x3c, !PT ;  /* 0x0000004041407212 */ /* 0x000fe200078e3cff */
[----:B------:R-:W-:Y:S01]  /*33810*/  IMAD.MOV.U32 R4, RZ, RZ, R0 ;  /* 0x000000ffff047224 */ /* 0x000fe200078e0000 */
[----:B------:R-:W-:-:S02]  /*33820*/  ISETP.GT.AND P4, PT, R86, 0x65, PT ;  /* 0x000000655600780c */ /* 0x000fc40003f84270 */
[----:B------:R-:W-:Y:S01]  /*33830*/  LOP3.LUT R65, R65, R64, RZ, 0x3c, !PT ;  /* 0x0000004041417212 */ /* 0x000fe200078e3cff */
[----:B------:R-:W-:Y:S01]  /*33840*/  IMAD.MOV.U32 R3, RZ, RZ, R91 ;  /* 0x000000ffff037224 */ /* 0x000fe200078e005b */
[----:B------:R-:W4:Y:S04]  /*33850*/  @P1 LDG.E.U16 R89, desc[UR6][R4.64] ;  /* 0x0000000604591981 */ /* 0x000f28000c1e1500 */
[----:B------:R-:W4:Y:S04]  /*33860*/  @P1 LDG.E.U16 R88, desc[UR6][R64.64] ;  /* 0x0000000640581981 */ /* 0x000f28000c1e1500 */
[----:B------:R-:W4:Y:S04]  /*33870*/  @P6 LDG.E.U16 R52, desc[UR6][R44.64] ;  /* 0x000000062c346981 */ /* 0x000f28000c1e1500 */
[----:B------:R-:W4:Y:S04]  /*33880*/  @P6 LDG.E.U16 R51, desc[UR6][R20.64] ;  /* 0x0000000614336981 */ /* 0x000f28000c1e1500 */
[----:B--2---:R0:W-:Y:S04]  /*33890*/  @P3 STL [R1+0x183c], R50 ;  /* 0x00183c3201003387 */ /* 0x0041e80000100800 */
[----:B---3--:R-:W-:Y:S01]  /*338a0*/  @P3 STL [R1+0x1840], R90 ;  /* 0x0018405a01003387 */ /* 0x008fe20000100800 */
[----:B------:R-:W-:-:S03]  /*338b0*/  ISETP.GT.AND P3, PT, R86, 0x63, PT ;  /* 0x000000635600780c */ /* 0x000fc60003f64270 */
[----:B------:R-:W2:Y:S04]  /*338c0*/  LDL.LU.64 R28, [R1+0x29f8] ;  /* 0x0029f800011c7983 */ /* 0x000ea80000300a00 */
[----:B------:R-:W3:Y:S04]  /*338d0*/  LDL.LU.64 R40, [R1+0x29f0] ;  /* 0x0029f00001287983 */ /* 0x000ee80000300a00 */
[----:B------:R-:W2:Y:S04]  /*338e0*/  LDL.LU.64 R36, [R1+0x29e8] ;  /* 0x0029e80001247983 */ /* 0x000ea80000300a00 */
[----:B------:R-:W2:Y:S04]  /*338f0*/  LDL.LU.64 R26, [R1+0x29e0] ;  /* 0x0029e000011a7983 */ /* 0x000ea80000300a00 */
[----:B------:R-:W2:Y:S04]  /*33900*/  LDL R0, [R1+0x1834] ;  /* 0x0018340001007983 */ /* 0x000ea80000100800 */
[----:B0-----:R-:W2:Y:S04]  /*33910*/  LDL R50, [R1+0x1838] ;  /* 0x0018380001327983 */ /* 0x001ea80000100800 */
[----:B------:R-:W2:Y:S04]  /*33920*/  @P3 LDG.E.U16 R63, desc[UR6][R82.64] ;  /* 0x00000006523f3981 */ /* 0x000ea8000c1e1500 */
[----:B------:R-:W3:Y:S04]  /*33930*/  @P3 LDG.E.U16 R62, desc[UR6][R2.64] ;  /* 0x00000006023e3981 */ /* 0x000ee8000c1e1500 */
[----:B----4-:R-:W4:Y:S04]  /*33940*/  @P4 LDG.E.U16 R53, desc[UR6][R16.64] ;  /* 0x0000000610354981 */ /* 0x010f28000c1e1500 */
[----:B------:R-:W4:Y:S04]  /*33950*/  @P4 LDG.E.U16 R87, desc[UR6][R60.64] ;  /* 0x000000063c574981 */ /* 0x000f28000c1e1500 */
[----:B------:R-:W-:Y:S04]  /*33960*/  STL.64 [R1+0xa78], R2 ;  /* 0x000a780201007387 */ /* 0x000fe80000100a00 */
[----:B------:R-:W-:Y:S04]  /*33970*/  STL.64 [R1+0xa80], R4 ;  /* 0x000a800401007387 */ /* 0x000fe80000100a00 */
[----:B------:R-:W-:Y:S04]  /*33980*/  STL.64 [R1+0xa88], R64 ;  /* 0x000a884001007387 */ /* 0x000fe80000100a00 */
[----:B------:R-:W-:Y:S04]  /*33990*/  @P1 STL [R1+0x1458], R89 ;  /* 0x0014585901001387 */ /* 0x000fe80000100800 */
[----:B------:R-:W-:Y:S04]  /*339a0*/  @P1 STL [R1+0x145c], R88 ;  /* 0x00145c5801001387 */ /* 0x000fe80000100800 */
[----:B------:R-:W4:Y:S01]  /*339b0*/  LDL.LU.64 R82, [R1+0x29d8] ;  /* 0x0029d80001527983 */ /* 0x000f220000300a00 */
[----:B------:R-:W-:-:S03]  /*339c0*/  ISETP.GT.AND P1, PT, R86, 0x66, PT ;  /* 0x000000665600780c */ /* 0x000fc60003f24270 */
[----:B--2---:R-:W-:Y:S04]  /*339d0*/  @P3 STL [R1+0x1450], R63 ;  /* 0x0014503f01003387 */ /* 0x004fe80000100800 */
[----:B---3--:R-:W-:Y:S04]  /*339e0*/  @P3 STL [R1+0x1454], R62 ;  /* 0x0014543e01003387 */ /* 0x008fe80000100800 */
[----:B------:R-:W2:Y:S04]  /*339f0*/  LDL.LU.64 R20, [R1+0x29d0] ;  /* 0x0029d00001147983 */ /* 0x000ea80000300a00 */
[----:B------:R-:W3:Y:S04]  /*33a00*/  LDL.LU.64 R44, [R1+0x29c8] ;  /* 0x0029c800012c7983 */ /* 0x000ee80000300a00 */
[----:B------:R0:W-:Y:S04]  /*33a10*/  @P6 STL [R1+0x1448], R52 ;  /* 0x0014483401006387 */ /* 0x0001e80000100800 */
[----:B------:R-:W-:Y:S04]  /*33a20*/  @P6 STL [R1+0x144c], R51 ;  /* 0x00144c3301006387 */ /* 0x000fe80000100800 */
[----:B------:R-:W2:Y:S04]  /*33a30*/  LDL R91, [R1+0x1830] ;  /* 0x00183000015b7983 */ /* 0x000ea80000100800 */
[----:B----4-:R1:W-:Y:S01]  /*33a40*/  @P4 STL [R1+0x1444], R87 ;  /* 0x0014445701004387 */ /* 0x0103e20000100800 */
[----:B0-----:R-:W-:-:S02]  /*33a50*/  IMAD.MOV.U32 R52, RZ, RZ, R55 ;  /* 0x000000ffff347224 */ /* 0x001fc400078e0037 */
[----:B------:R-:W-:Y:S01]  /*33a60*/  IMAD.MOV.U32 R55, RZ, RZ, R56 ;  /* 0x000000ffff377224 */ /* 0x000fe200078e0038 */
[----:B-1----:R-:W4:Y:S04]  /*33a70*/  LDL R87, [R1+0x182c] ;  /* 0x00182c0001577983 */ /* 0x002f280000100800 */
[----:B------:R-:W3:Y:S04]  /*33a80*/  LDL.LU.64 R16, [R1+0x29c0] ;  /* 0x0029c00001107983 */ /* 0x000ee80000300a00 */
[----:B------:R0:W-:Y:S01]  /*33a90*/  @P4 STL [R1+0x1440], R53 ;  /* 0x0014403501004387 */ /* 0x0001e20000100800 */
[----:B------:R-:W-:-:S02]  /*33aa0*/  IMAD.MOV.U32 R2, RZ, RZ, R59 ;  /* 0x000000ffff027224 */ /* 0x000fc400078e003b */
[----:B------:R-:W-:Y:S01]  /*33ab0*/  IMAD.MOV.U32 R3, RZ, RZ, R58 ;  /* 0x000000ffff037224 */ /* 0x000fe200078e003a */
[----:B------:R-:W-:Y:S01]  /*33ac0*/  ISETP.GT.AND P3, PT, R86, 0x67, PT ;  /* 0x000000675600780c */ /* 0x000fe20003f64270 */
[----:B------:R-:W3:Y:S01]  /*33ad0*/  LDL.LU R64, [R1+0x1910] ;  /* 0x0019100001407983 */ /* 0x000ee20000300800 */
[----:B0-----:R-:W-:Y:S02]  /*33ae0*/  IMAD.MOV.U32 R53, RZ, RZ, R54 ;  /* 0x000000ffff357224 */ /* 0x001fe400078e0036 */
[----:B------:R-:W-:-:S03]  /*33af0*/  IMAD.MOV.U32 R54, RZ, RZ, R57 ;  /* 0x000000ffff367224 */ /* 0x000fc600078e0039 */
[----:B------:R-:W3:Y:S04]  /*33b00*/  @P1 LDG.E.U16 R0, desc[UR6][R52.64] ;  /* 0x0000000634001981 */ /* 0x000ee8000c1e1500 */
[----:B------:R-:W3:Y:S04]  /*33b10*/  @P1 LDG.E.U16 R50, desc[UR6][R54.64] ;  /* 0x0000000636321981 */ /* 0x000ee8000c1e1500 */
[----:B------:R-:W-:Y:S04]  /*33b20*/  STL.64 [R1+0xa38], R2 ;  /* 0x000a380201007387 */ /* 0x000fe80000100a00 */
[----:B------:R0:W-:Y:S04]  /*33b30*/  STL.64 [R1+0xa40], R52 ;  /* 0x000a403401007387 */ /* 0x0001e80000100a00 */
[----:B------:R-:W-:Y:S04]  /*33b40*/  STL.64 [R1+0xa48], R54 ;  /* 0x000a483601007387 */ /* 0x000fe80000100a00 */
[----:B------:R-:W3:Y:S04]  /*33b50*/  LDL.LU R65, [R1+0x1930] ;  /* 0x0019300001417983 */ /* 0x000ee80000300800 */
[----:B------:R-:W3:Y:S04]  /*33b60*/  LDL.LU R4, [R1+0x1914] ;  /* 0x0019140001047983 */ /* 0x000ee80000300800 */
[----:B------:R-:W3:Y:S04]  /*33b70*/  LDL.LU R5, [R1+0x1934] ;  /* 0x0019340001057983 */ /* 0x000ee80000300800 */
[----:B------:R-:W3:Y:S04]  /*33b80*/  LDL.LU R88, [R1+0x1918] ;  /* 0x0019180001587983 */ /* 0x000ee80000300800 */
[----:B------:R-:W3:Y:S04]  /*33b90*/  LDL.LU R89, [R1+0x1938] ;  /* 0x0019380001597983 */ /* 0x000ee80000300800 */
[----:B------:R-:W3:Y:S04]  /*33ba0*/  LDL R62, [R1+0x142c] ;  /* 0x00142c00013e7983 */ /* 0x000ee80000100800 */
[----:B------:R-:W3:Y:S04]  /*33bb0*/  LDL R63, [R1+0x1428] ;  /* 0x00142800013f7983 */ /* 0x000ee80000100800 */
[----:B------:R-:W3:Y:S04]  /*33bc0*/  LDL R51, [R1+0x1424] ;  /* 0x0014240001337983 */ /* 0x000ee80000100800 */
[----:B------:R-:W3:Y:S04]  /*33bd0*/  LDL R60, [R1+0x1420] ;  /* 0x00142000013c7983 */ /* 0x000ee80000100800 */
[----:B------:R-:W3:Y:S04]  /*33be0*/  LDL R61, [R1+0x141c] ;  /* 0x00141c00013d7983 */ /* 0x000ee80000100800 */
[----:B0-----:R-:W3:Y:S04]  /*33bf0*/  LDL R52, [R1+0x1418] ;  /* 0x0014180001347983 */ /* 0x001ee80000100800 */
[----:B--2---:R0:W2:Y:S04]  /*33c00*/  @P3 LDG.E.U16 R91, desc[UR6][R2.64] ;  /* 0x00000006025b3981 */ /* 0x0040a8000c1e1500 */
[----:B----4-:R-:W4:Y:S04]  /*33c10*/  @P3 LDG.E.U16 R87, desc[UR6][R78.64] ;  /* 0x000000064e573981 */ /* 0x010f28000c1e1500 */
[----:B---3--:R1:W-:Y:S04]  /*33c20*/  @P1 STL [R1+0x1838], R50 ;  /* 0x0018383201001387 */ /* 0x0083e80000100800 */
[----:B------:R-:W3:Y:S04]  /*33c30*/  LDL R53, [R1+0x1410] ;  /* 0x0014100001357983 */ /* 0x000ee80000100800 */
[----:B-1----:R-:W3:Y:S04]  /*33c40*/  LDL R50, [R1+0x1414] ;  /* 0x0014140001327983 */ /* 0x002ee80000100800 */
[----:B------:R-:W3:Y:S04]  /*33c50*/  LDL.LU R58, [R1+0x193c] ;  /* 0x00193c00013a7983 */ /* 0x000ee80000300800 */
[----:B------:R-:W3:Y:S04]  /*33c60*/  LDL.LU R59, [R1+0x195c] ;  /* 0x00195c00013b7983 */ /* 0x000ee80000300800 */
[----:B------:R-:W3:Y:S04]  /*33c70*/  LDL.LU R54, [R1+0x1940] ;  /* 0x0019400001367983 */ /* 0x000ee80000300800 */
[----:B------:R-:W3:Y:S04]  /*33c80*/  LDL.LU R55, [R1+0x1960] ;  /* 0x0019600001377983 */ /* 0x000ee80000300800 */
[----:B------:R-:W3:Y:S04]  /*33c90*/  LDL.LU R56, [R1+0x1944] ;  /* 0x0019440001387983 */ /* 0x000ee80000300800 */
[----:B------:R-:W3:Y:S04]  /*33ca0*/  LDL.LU R57, [R1+0x1964] ;  /* 0x0019640001397983 */ /* 0x000ee80000300800 */
[----:B------:R1:W-:Y:S04]  /*33cb0*/  @P1 STL [R1+0x1834], R0 ;  /* 0x0018340001001387 */ /* 0x0003e80000100800 */
[----:B-1----:R-:W3:Y:S04]  /*33cc0*/  LDL R0, [R1+0x1828] ;  /* 0x0018280001007983 */ /* 0x002ee80000100800 */
[----:B------:R-:W3:Y:S01]  /*33cd0*/  LDL.LU.64 R78, [R1+0x29b8] ;  /* 0x0029b800014e7983 */ /* 0x000ee20000300a00 */
        /* <DEDUP_REMOVED lines=10> */
[----:B------:R-:W3:Y:S04]  /*33d80*/  @P6 LDG.E.U16 R16, desc[UR6][R42.64] ;  /* 0x000000062a106981 */ /* 0x000ee8000c1e1500 */
[----:B------:R-:W3:Y:S01]  /*33d90*/  @P6 LDG.E.U16 R17, desc[UR6][R38.64] ;  /* 0x0000000626116981 */ /* 0x000ee2000c1e1500 */
[----:B------:R-:W-:-:S03]  /*33da0*/  ISETP.GT.AND P6, PT, R86, 0x6c, PT ;  /* 0x0000006c5600780c */ /* 0x000fc60003fc4270 */
[----:B------:R-:W3:Y:S04]  /*33db0*/  @P1 LDG.E.U16 R63, desc[UR6][R4.64] ;  /* 0x00000006043f1981 */ /* 0x000ee8000c1e1500 */
[----:B------:R-:W3:Y:S04]  /*33dc0*/  @P1 LDG.E.U16 R62, desc[UR6][R64.64] ;  /* 0x00000006403e1981 */ /* 0x000ee8000c1e1500 */
[----:B------:R-:W3:Y:S04]  /*33dd0*/  @P4 LDG.E.U16 R77, desc[UR6][R24.64] ;  /* 0x00000006184d4981 */ /* 0x000ee8000c1e1500 */
[----:B------:R-:W3:Y:S04]  /*33de0*/  @P6 LDG.E.U16 R52, desc[UR6][R30.64] ;  /* 0x000000061e346981 */ /* 0x000ee8000c1e1500 */
[----:B------:R-:W3:Y:S04]  /*33df0*/  @P6 LDG.E.U16 R61, desc[UR6][R32.64] ;  /* 0x00000006203d6981 */ /* 0x000ee8000c1e1500 */
[----:B----4-:R0:W-:Y:S04]  /*33e00*/  @P3 STL [R1+0x182c], R87 ;  /* 0x00182c5701003387 */ /* 0x0101e80000100800 */
[----:B--2---:R-:W-:Y:S01]  /*33e10*/  @P3 STL [R1+0x1830], R91 ;  /* 0x0018305b01003387 */ /* 0x004fe20000100800 */
[----:B------:R-:W-:-:S03]  /*33e20*/  ISETP.GT.AND P3, PT, R86, 0x6b, PT ;  /* 0x0000006b5600780c */ /* 0x000fc60003f64270 */
[----:B------:R-:W2:Y:S04]  /*33e30*/  LDL.LU.64 R42, [R1+0x29b0] ;  /* 0x0029b000012a7983 */ /* 0x000ea80000300a00 */
[----:B------:R-:W4:Y:S04]  /*33e40*/  LDL.LU.64 R38, [R1+0x29a8] ;  /* 0x0029a80001267983 */ /* 0x000f280000300a00 */
[----:B------:R-:W2:Y:S04]  /*33e50*/  LDL.LU.64 R24, [R1+0x29a0] ;  /* 0x0029a00001187983 */ /* 0x000ea80000300a00 */
[----:B0-----:R-:W2:Y:S04]  /*33e60*/  LDL R87, [R1+0x1824] ;  /* 0x0018240001577983 */ /* 0x001ea80000100800 */
[----:B------:R-:W2:Y:S04]  /*33e70*/  @P3 LDG.E.U16 R60, desc[UR6][R46.64] ;  /* 0x000000062e3c3981 */ /* 0x000ea8000c1e1500 */
[----:B------:R-:W4:Y:S04]  /*33e80*/  @P3 LDG.E.U16 R51, desc[UR6][R2.64] ;  /* 0x0000000602333981 */ /* 0x000f28000c1e1500 */
[----:B---3--:R-:W3:Y:S01]  /*33e90*/  @P4 LDG.E.U16 R78, desc[UR6][R48.64] ;  /* 0x00000006304e4981 */ /* 0x008ee2000c1e1500 */
[----:B------:R-:W-:-:S03]  /*33ea0*/  ISETP.GT.AND P4, PT, R86, 0x6d, PT ;  /* 0x0000006d5600780c */ /* 0x000fc60003f84270 */
[----:B------:R-:W3:Y:S10]  /*33eb0*/  LDL.LU.64 R48, [R1+0x2998] ;  /* 0x0029980001307983 */ /* 0x000ef40000300a00 */
[----:B------:R-:W3:Y:S04]  /*33ec0*/  @P4 LDG.E.U16 R50, desc[UR6][R80.64] ;  /* 0x0000000650324981 */ /* 0x000ee8000c1e1500 */
[----:B------:R-:W-:Y:S04]  /*33ed0*/  STL.64 [R1+0xa08], R64 ;  /* 0x000a084001007387 */ /* 0x000fe80000100a00 */
[----:B------:R-:W-:Y:S04]  /*33ee0*/  STL.64 [R1+0x9f8], R2 ;  /* 0x0009f80201007387 */ /* 0x000fe80000100a00 */
[----:B------:R0:W-:Y:S04]  /*33ef0*/  STL.64 [R1+0xa00], R4 ;  /* 0x000a000401007387 */ /* 0x0001e80000100a00 */
[----:B------:R-:W-:Y:S04]  /*33f00*/  @P1 STL [R1+0x1428], R63 ;  /* 0x0014283f01001387 */ /* 0x000fe80000100800 */
[----:B------:R-:W-:Y:S01]  /*33f10*/  @P1 STL [R1+0x142c], R62 ;  /* 0x00142c3e01001387 */ /* 0x000fe20000100800 */
[----:B------:R-:W-:-:S03]  /*33f20*/  ISETP.GT.AND P1, PT, R86, 0x6e, PT ;  /* 0x0000006e5600780c */ /* 0x000fc60003f24270 */
[----:B------:R-:W3:Y:S04]  /*33f30*/  @P4 LDG.E.U16 R53, desc[UR6][R18.64] ;  /* 0x0000000612354981 */ /* 0x000ee8000c1e1500 */
[----:B------:R-:W3:Y:S01]  /*33f40*/  LDL.LU.64 R46, [R1+0x2990] ;  /* 0x00299000012e7983 */ /* 0x000ee20000300a00 */
[----:B0-----:R-:W-:Y:S02]  /*33f50*/  IMAD.MOV.U32 R4, RZ, RZ, R57 ;  /* 0x000000ffff047224 */ /* 0x001fe400078e0039 */
[----:B------:R-:W-:-:S05]  /*33f60*/  IMAD.MOV.U32 R5, RZ, RZ, R56 ;  /* 0x000000ffff057224 */ /* 0x000fca00078e0038 */
[----:B------:R-:W3:Y:S04]  /*33f70*/  @P1 LDG.E.U16 R0, desc[UR6][R4.64] ;  /* 0x0000000604001981 */ /* 0x000ee8000c1e1500 */
[----:B--2---:R-:W-:Y:S04]  /*33f80*/  @P3 STL [R1+0x1420], R60 ;  /* 0x0014203c01003387 */ /* 0x004fe80000100800 */
[----:B----4-:R-:W-:Y:S04]  /*33f90*/  @P3 STL [R1+0x1424], R51 ;  /* 0x0014243301003387 */ /* 0x010fe80000100800 */
[----:B------:R-:W2:Y:S04]  /*33fa0*/  LDL.LU.64 R32, [R1+0x2988] ;  /* 0x0029880001207983 */ /* 0x000ea80000300a00 */
[----:B------:R-:W4:Y:S04]  /*33fb0*/  LDL.LU.64 R30, [R1+0x2980] ;  /* 0x00298000011e7983 */ /* 0x000f280000300a00 */
[----:B------:R-:W-:Y:S04]  /*33fc0*/  @P6 STL [R1+0x1418], R52 ;  /* 0x0014183401006387 */ /* 0x000fe80000100800 */
[----:B------:R-:W-:Y:S04]  /*33fd0*/  @P6 STL [R1+0x141c], R61 ;  /* 0x00141c3d01006387 */ /* 0x000fe80000100800 */
[----:B------:R-:W2:Y:S04]  /*33fe0*/  LDL.LU.64 R80, [R1+0x2978] ;  /* 0x0029780001507983 */ /* 0x000ea80000300a00 */
[----:B------:R-:W2:Y:S04]  /*33ff0*/  LDL R90, [R1+0x1820] ;  /* 0x00182000015a7983 */ /* 0x000ea80000100800 */
[----:B---3--:R0:W-:Y:S04]  /*34000*/  @P4 STL [R1+0x1414], R50 ;  /* 0x0014143201004387 */ /* 0x0081e80000100800 */
[----:B0-----:R-:W3:Y:S04]  /*34010*/  LDL R50, [R1+0x181c] ;  /* 0x00181c0001327983 */ /* 0x001ee80000100800 */
[----:B------:R-:W4:Y:S01]  /*34020*/  LDL.LU.64 R18, [R1+0x2970] ;  /* 0x0029700001127983 */ /* 0x000f220000300a00 */
[----:B------:R-:W-:-:S03]  /*34030*/  ISETP.GT.AND P3, PT, R86, 0x6f, PT ;  /* 0x0000006f5600780c */ /* 0x000fc60003f64270 */
[----:B------:R0:W-:Y:S01]  /*34040*/  @P4 STL [R1+0x1410], R53 ;  /* 0x0014103501004387 */ /* 0x0001e20000100800 */
[----:B------:R-:W-:Y:S02]  /*34050*/  IMAD.MOV.U32 R2, RZ, RZ, R59 ;  /* 0x000000ffff027224 */ /* 0x000fe400078e003b */
[----:B------:R-:W-:Y:S02]  /*34060*/  IMAD.MOV.U32 R3, RZ, RZ, R58 ;  /* 0x000000ffff037224 */ /* 0x000fe400078e003a */
[----:B------:R-:W-:Y:S01]  /*34070*/  IMAD.MOV.U32 R52, RZ, RZ, R55 ;  /* 0x000000ffff347224 */ /* 0x000fe200078e0037 */
[----:B------:R1:W-:Y:S04]  /*34080*/  STL.64 [R1+0x9c8], R4 ;  /* 0x0009c80401007387 */ /* 0x0003e80000100a00 */
[----:B------:R-:W-:Y:S01]  /*34090*/  STL.64 [R1+0x9b8], R2 ;  /* 0x0009b80201007387 */ /* 0x000fe20000100a00 */
[----:B0-----:R-:W-:-:S05]  /*340a0*/  IMAD.MOV.U32 R53, RZ, RZ, R54 ;  /* 0x000000ffff357224 */ /* 0x001fca00078e0036 */
[----:B------:R-:W-:Y:S04]  /*340b0*/  STL.64 [R1+0x9c0], R52 ;  /* 0x0009c03401007387 */ /* 0x000fe80000100a00 */
[----:B------:R-:W4:Y:S04]  /*340c0*/  LDL.LU R91, [R1+0x1968] ;  /* 0x00196800015b7983 */ /* 0x000f280000300800 */
[----:B-1----:R-:W4:Y:S04]  /*340d0*/  LDL.LU R4, [R1+0x1988] ;  /* 0x0019880001047983 */ /* 0x002f280000300800 */
[----:B------:R-:W4:Y:S04]  /*340e0*/  LDL.LU R5, [R1+0x196c] ;  /* 0x00196c0001057983 */ /* 0x000f280000300800 */
[----:B------:R0:W-:Y:S04]  /*340f0*/  @P1 STL [R1+0x1828], R0 ;  /* 0x0018280001001387 */ /* 0x0001e80000100800 */
[----:B------:R-:W4:Y:S04]  /*34100*/  @P1 LDG.E.U16 R87, desc[UR6][R52.64] ;  /* 0x0000000634571981 */ /* 0x000f28000c1e1500 */
        /* <DEDUP_REMOVED lines=8> */
[----:B------:R-:W4:Y:S04]  /*34190*/  LDL.64 R62, [R1+0x960] ;  /* 0x00096000013e7983 */ /* 0x000f280000100a00 */
[----:B------:R-:W4:Y:S01]  /*341a0*/  LDL R57, [R1+0x13e8] ;  /* 0x0013e80001397983 */ /* 0x000f220000100800 */
[----:B------:R-:W-:-:S03]  /*341b0*/  ISETP.GT.AND P6, PT, R86, 0x70, PT ;  /* 0x000000705600780c */ /* 0x000fc60003fc4270 */
[----:B------:R-:W4:Y:S04]  /*341c0*/  LDL R61, [R1+0x13e4] ;  /* 0x0013e400013d7983 */ /* 0x000f280000100800 */
[----:B------:R-:W4:Y:S04]  /*341d0*/  LDL R52, [R1+0x13e0] ;  /* 0x0013e00001347983 */ /* 0x000f280000100800 */
[----:B------:R-:W4:Y:S04]  /*341e0*/  LDL.LU R53, [R1+0x1994] ;  /* 0x0019940001357983 */ /* 0x000f280000300800 */
[----:B------:R-:W4:Y:S04]  /*341f0*/  LDL.LU R58, [R1+0x19b4] ;  /* 0x0019b400013a7983 */ /* 0x000f280000300800 */
[----:B------:R-:W4:Y:S04]  /*34200*/  LDL.LU R59, [R1+0x1998] ;  /* 0x00199800013b7983 */ /* 0x000f280000300800 */
[----:B------:R-:W4:Y:S04]  /*34210*/  LDL.LU R54, [R1+0x19b8] ;  /* 0x0019b80001367983 */ /* 0x000f280000300800 */
[----:B------:R-:W4:Y:S04]  /*34220*/  LDL.LU R55, [R1+0x199c] ;  /* 0x00199c0001377983 */ /* 0x000f280000300800 */
[----:B--2---:R0:W2:Y:S04]  /*34230*/  @P3 LDG.E.U16 R90, desc[UR6][R2.64] ;  /* 0x00000006025a3981 */ /* 0x0040a8000c1e1500 */
[----:B---3--:R-:W3:Y:S04]  /*34240*/  @P3 LDG.E.U16 R50, desc[UR6][R84.64] ;  /* 0x0000000654323981 */ /* 0x008ee8000c1e1500 */
[----:B----4-:R-:W4:Y:S04]  /*34250*/  @P6 LDG.E.U16 R18, desc[UR6][R22.64] ;  /* 0x0000000616126981 */ /* 0x010f28000c1e1500 */
[----:B------:R-:W4:Y:S01]  /*34260*/  @P6 LDG.E.U16 R19, desc[UR6][R34.64] ;  /* 0x0000000622136981 */ /* 0x000f22000c1e1500 */
[----:B------:R-:W-:-:S03]  /*34270*/  ISETP.GT.AND P6, PT, R86, 0x74, PT ;  /* 0x000000745600780c */ /* 0x000fc60003fc4270 */
[----:B------:R1:W-:Y:S01]  /*34280*/  @P1 STL [R1+0x1824], R87 ;  /* 0x0018245701001387 */ /* 0x0003e20000100800 */
[----:B------:R-:W-:Y:S01]  /*34290*/  ISETP.GT.AND P1, PT, R86, 0x72, PT ;  /* 0x000000725600780c */ /* 0x000fe20003f24270 */
[----:B0-----:R-:W-:Y:S02]  /*342a0*/  IMAD.MOV.U32 R2, RZ, RZ, R4 ;  /* 0x000000ffff027224 */ /* 0x001fe400078e0004 */
[----:B-1----:R-:W4:Y:S04]  /*342b0*/  LDL.LU R87, [R1+0x19bc] ;  /* 0x0019bc0001577983 */ /* 0x002f280000300800 */
[----:B------:R-:W4:Y:S01]  /*342c0*/  LDL.LU.64 R84, [R1+0x2968] ;  /* 0x0029680001547983 */ /* 0x000f220000300a00 */
[----:B------:R-:W-:Y:S01]  /*342d0*/  LOP3.LUT R65, R65, R64, RZ, 0x3c, !PT ;  /* 0x0000004041417212 */ /* 0x000fe200078e3cff */
[----:B------:R-:W-:-:S03]  /*342e0*/  IMAD.MOV.U32 R4, RZ, RZ, R0 ;  /* 0x000000ffff047224 */ /* 0x000fc600078e0000 */
[C---:B------:R-:W-:Y:S01]  /*342f0*/  LOP3.LUT R64, R65.reuse, R64, RZ, 0x3c, !PT ;  /* 0x0000004041407212 */ /* 0x040fe200078e3cff */
[----:B------:R-:W-:Y:S01]  /*34300*/  IMAD.MOV.U32 R3, RZ, RZ, R91 ;  /* 0x000000ffff037224 */ /* 0x000fe200078e005b */
[----:B------:R-:W4:Y:S04]  /*34310*/  @P1 LDG.E.U16 R89, desc[UR6][R4.64] ;  /* 0x0000000604591981 */ /* 0x000f28000c1e1500 */
[----:B------:R-:W4:Y:S01]  /*34320*/  @P6 LDG.E.U16 R56, desc[UR6][R26.64] ;  /* 0x000000061a386981 */ /* 0x000f22000c1e1500 */
[----:B------:R-:W-:-:S03]  /*34330*/  LOP3.LUT R65, R65, R64, RZ, 0x3c, !PT ;  /* 0x0000004041417212 */ /* 0x000fc600078e3cff */
[----:B------:R-:W4:Y:S04]  /*34340*/  @P6 LDG.E.U16 R57, desc[UR6][R62.64] ;  /* 0x000000063e396981 */ /* 0x000f28000c1e1500 */
[----:B------:R-:W4:Y:S04]  /*34350*/  @P1 LDG.E.U16 R88, desc[UR6][R64.64] ;  /* 0x0000000640581981 */ /* 0x000f28000c1e1500 */
[----:B---3--:R0:W-:Y:S04]  /*34360*/  @P3 STL [R1+0x181c], R50 ;  /* 0x00181c3201003387 */ /* 0x0081e80000100800 */
[----:B--2---:R-:W-:Y:S01]  /*34370*/  @P3 STL [R1+0x1820], R90 ;  /* 0x0018205a01003387 */ /* 0x004fe20000100800 */
[----:B------:R-:W-:-:S02]  /*34380*/  ISETP.GT.AND P3, PT, R86, 0x73, PT ;  /* 0x000000735600780c */ /* 0x000fc40003f64270 */
[C---:B------:R-:W-:Y:S01]  /*34390*/  ISETP.GT.AND P4, PT, R86.reuse, 0x71, PT ;  /* 0x000000715600780c */ /* 0x040fe20003f84270 */
[----:B------:R-:W2:Y:S04]  /*343a0*/  LDL.LU.64 R22, [R1+0x2960] ;  /* 0x0029600001167983 */ /* 0x000ea80000300a00 */
[----:B------:R-:W3:Y:S06]  /*343b0*/  LDL.LU.64 R34, [R1+0x2958] ;  /* 0x0029580001227983 */ /* 0x000eec0000300a00 */
[----:B------:R-:W2:Y:S04]  /*343c0*/  @P3 LDG.E.U16 R60, desc[UR6][R36.64] ;  /* 0x00000006243c3981 */ /* 0x000ea8000c1e1500 */
[----:B------:R-:W3:Y:S04]  /*343d0*/  @P3 LDG.E.U16 R51, desc[UR6][R2.64] ;  /* 0x0000000602333981 */ /* 0x000ee8000c1e1500 */
[----:B------:R-:W3:Y:S04]  /*343e0*/  @P4 LDG.E.U16 R79, desc[UR6][R28.64] ;  /* 0x000000061c4f4981 */ /* 0x000ee8000c1e1500 */
[----:B------:R-:W3:Y:S01]  /*343f0*/  @P4 LDG.E.U16 R80, desc[UR6][R40.64] ;  /* 0x0000000628504981 */ /* 0x000ee2000c1e1500 */
[----:B------:R-:W-:-:S03]  /*34400*/  ISETP.GT.AND P4, PT, R86, 0x75, PT ;  /* 0x000000755600780c */ /* 0x000fc60003f84270 */
[----:B------:R-:W3:Y:S04]  /*34410*/  LDL.LU.64 R28, [R1+0x2950] ;  /* 0x00295000011c7983 */ /* 0x000ee80000300a00 */
[----:B------:R-:W3:Y:S04]  /*34420*/  LDL.LU.64 R40, [R1+0x2948] ;  /* 0x0029480001287983 */ /* 0x000ee80000300a00 */
[----:B0-----:R-:W3:Y:S04]  /*34430*/  LDL R50, [R1+0x1818] ;  /* 0x0018180001327983 */ /* 0x001ee80000100800 */
[----:B------:R-:W3:Y:S04]  /*34440*/  LDL R0, [R1+0x1814] ;  /* 0x0018140001007983 */ /* 0x000ee80000100800 */
[----:B------:R-:W-:Y:S04]  /*34450*/  STL.64 [R1+0x978], R2 ;  /* 0x0009780201007387 */ /* 0x000fe80000100a00 */
[----:B------:R-:W3:Y:S04]  /*34460*/  @P4 LDG.E.U16 R52, desc[UR6][R20.64] ;  /* 0x0000000614344981 */ /* 0x000ee8000c1e1500 */
[----:B------:R-:W-:Y:S04]  /*34470*/  STL.64 [R1+0x980], R4 ;  /* 0x0009800401007387 */ /* 0x000fe80000100a00 */
[----:B------:R-:W-:Y:S04]  /*34480*/  STL.64 [R1+0x988], R64 ;  /* 0x0009884001007387 */ /* 0x000fe80000100a00 */
[----:B------:R-:W3:Y:S04]  /*34490*/  @P4 LDG.E.U16 R61, desc[UR6][R82.64] ;  /* 0x00000006523d4981 */ /* 0x000ee8000c1e1500 */
[----:B----4-:R-:W-:Y:S04]  /*344a0*/  @P1 STL [R1+0x13f8], R89 ;  /* 0x0013f85901001387 */ /* 0x010fe80000100800 */
[----:B------:R-:W-:Y:S04]  /*344b0*/  @P1 STL [R1+0x13fc], R88 ;  /* 0x0013fc5801001387 */ /* 0x000fe80000100800 */
[----:B------:R-:W4:Y:S04]  /*344c0*/  LDL.LU.64 R36, [R1+0x2940] ;  /* 0x0029400001247983 */ /* 0x000f280000300a00 */
[----:B--2---:R-:W-:Y:S04]  /*344d0*/  @P3 STL [R1+0x13f0], R60 ;  /* 0x0013f03c01003387 */ /* 0x004fe80000100800 */
[----:B---3--:R-:W-:Y:S04]  /*344e0*/  @P3 STL [R1+0x13f4], R51 ;  /* 0x0013f43301003387 */ /* 0x008fe80000100800 */
[----:B------:R-:W2:Y:S04]  /*344f0*/  LDL.LU.64 R26, [R1+0x2938] ;  /* 0x00293800011a7983 */ /* 0x000ea80000300a00 */
[----:B------:R0:W-:Y:S04]  /*34500*/  @P6 STL [R1+0x13ec], R56 ;  /* 0x0013ec3801006387 */ /* 0x0001e80000100800 */
[----:B0-----:R-:W3:Y:S04]  /*34510*/  LDL R56, [R1+0x1810] ;  /* 0x0018100001387983 */ /* 0x001ee80000100800 */
[----:B------:R0:W-:Y:S04]  /*34520*/  @P6 STL [R1+0x13e8], R57 ;  /* 0x0013e83901006387 */ /* 0x0001e80000100800 */
[----:B0-----:R-:W2:Y:S01]  /*34530*/  LDL R57, [R1+0x180c] ;  /* 0x00180c0001397983 */ /* 0x001ea20000100800 */
[----:B------:R-:W-:-:S03]  /*34540*/  ISETP.GT.AND P1, PT, R86, 0x76, PT ;  /* 0x000000765600780c */ /* 0x000fc60003f24270 */
[----:B------:R-:W4:Y:S01]  /*34550*/  LDL.LU.64 R82, [R1+0x2930] ;  /* 0x0029300001527983 */ /* 0x000f220000300a00 */
[----:B------:R-:W-:-:S03]  /*34560*/  ISETP.GT.AND P3, PT, R86, 0x77, PT ;  /* 0x000000775600780c */ /* 0x000fc60003f64270 */
[----:B------:R-:W4:Y:S04]  /*34570*/  LDL.LU.64 R20, [R1+0x2928] ;  /* 0x0029280001147983 */ /* 0x000f280000300a00 */
[----:B------:R0:W-:Y:S01]  /*34580*/  @P4 STL [R1+0x13e0], R52 ;  /* 0x0013e03401004387 */ /* 0x0001e20000100800 */
[----:B------:R-:W-:Y:S02]  /*34590*/  IMAD.MOV.U32 R2, RZ, RZ, R58 ;  /* 0x000000ffff027224 */ /* 0x000fe400078e003a */
[----:B------:R-:W-:Y:S02]  /*345a0*/  IMAD.MOV.U32 R3, RZ, RZ, R53 ;  /* 0x000000ffff037224 */ /* 0x000fe400078e0035 */
[----:B------:R-:W-:Y:S01]  /*345b0*/  IMAD.MOV.U32 R53, RZ, RZ, R59 ;  /* 0x000000ffff357224 */ /* 0x000fe200078e003b */
[----:B------:R-:W-:Y:S04]  /*345c0*/  @P4 STL [R1+0x13e4], R61 ;  /* 0x0013e43d01004387 */ /* 0x000fe80000100800 */
[----:B------:R-:W4:Y:S01]  /*345d0*/  LDL.LU R64, [R1+0x19c0] ;  /* 0x0019c00001407983 */ /* 0x000f220000300800 */
[----:B0-----:R-:W-:-:S02]  /*345e0*/  IMAD.MOV.U32 R52, RZ, RZ, R54 ;  /* 0x000000ffff347224 */ /* 0x001fc400078e0036 */
[----:B------:R-:W-:Y:S01]  /*345f0*/  IMAD.MOV.U32 R54, RZ, RZ, R87 ;  /* 0x000000ffff367224 */ /* 0x000fe200078e0057 */
[----:B------:R-:W-:Y:S04]  /*34600*/  STL.64 [R1+0x938], R2 ;  /* 0x0009380201007387 */ /* 0x000fe80000100a00 */
[----:B------:R0:W-:Y:S04]  /*34610*/  STL.64 [R1+0x940], R52 ;  /* 0x0009403401007387 */ /* 0x0001e80000100a00 */
[----:B------:R-:W4:Y:S04]  /*34620*/  @P1 LDG.E.U16 R0, desc[UR6][R52.64] ;  /* 0x0000000634001981 */ /* 0x000f28000c1e1500 */
[----:B------:R-:W4:Y:S04]  /*34630*/  @P1 LDG.E.U16 R50, desc[UR6][R54.64] ;  /* 0x0000000636321981 */ /* 0x000f28000c1e1500 */
[----:B------:R1:W-:Y:S04]  /*34640*/  STL.64 [R1+0x948], R54 ;  /* 0x0009483601007387 */ /* 0x0003e80000100a00 */
        /* <DEDUP_REMOVED lines=8> */
[----:B------:R-:W4:Y:S04]  /*346d0*/  LDL R51, [R1+0x13c4] ;  /* 0x0013c40001337983 */ /* 0x000f280000100800 */
[----:B0-----:R-:W4:Y:S04]  /*346e0*/  LDL R52, [R1+0x13b8] ;  /* 0x0013b80001347983 */ /* 0x001f280000100800 */
[----:B------:R-:W4:Y:S04]  /*346f0*/  LDL R61, [R1+0x13bc] ;  /* 0x0013bc00013d7983 */ /* 0x000f280000100800 */
[----:B------:R-:W4:Y:S04]  /*34700*/  LDL R87, [R1+0x13b0] ;  /* 0x0013b00001577983 */ /* 0x000f280000100800 */
[----:B------:R-:W4:Y:S04]  /*34710*/  LDL R53, [R1+0x13b4] ;  /* 0x0013b40001357983 */ /* 0x000f280000100800 */
[----:B------:R-:W4:Y:S01]  /*34720*/  LDL.LU R58, [R1+0x19ec] ;  /* 0x0019ec00013a7983 */ /* 0x000f220000300800 */
[----:B------:R-:W-:-:S03]  /*34730*/  ISETP.GT.AND P6, PT, R86, 0x78, PT ;  /* 0x000000785600780c */ /* 0x000fc60003fc4270 */
[----:B------:R-:W4:Y:S04]  /*34740*/  LDL.LU R59, [R1+0x1a0c] ;  /* 0x001a0c00013b7983 */ /* 0x000f280000300800 */
[----:B-1----:R-:W4:Y:S04]  /*34750*/  LDL.LU R54, [R1+0x19f0] ;  /* 0x0019f00001367983 */ /* 0x002f280000300800 */
[----:B------:R-:W4:Y:S04]  /*34760*/  LDL.LU R55, [R1+0x1a10] ;  /* 0x001a100001377983 */ /* 0x000f280000300800 */
[----:B---3--:R0:W3:Y:S04]  /*34770*/  @P3 LDG.E.U16 R56, desc[UR6][R2.64] ;  /* 0x0000000602383981 */ /* 0x0080e8000c1e1500 */
[----:B--2---:R-:W2:Y:S01]  /*34780*/  @P3 LDG.E.U16 R57, desc[UR6][R44.64] ;  /* 0x000000062c393981 */ /* 0x004ea2000c1e1500 */
[----:B------:R-:W-:-:S03]  /*34790*/  ISETP.GT.AND P4, PT, R86, 0x79, PT ;  /* 0x000000795600780c */ /* 0x000fc60003f84270 */
[----:B----4-:R-:W4:Y:S04]  /*347a0*/  @P6 LDG.E.U16 R20, desc[UR6][R42.64] ;  /* 0x000000062a146981 */ /* 0x010f28000c1e1500 */
[----:B------:R-:W4:Y:S01]  /*347b0*/  @P6 LDG.E.U16 R21, desc[UR6][R38.64] ;  /* 0x0000000626156981 */ /* 0x000f22000c1e1500 */
[----:B------:R-:W-:-:S03]  /*347c0*/  ISETP.GT.AND P6, PT, R86, 0x7c, PT ;  /* 0x0000007c5600780c */ /* 0x000fc60003fc4270 */
[----:B------:R1:W-:Y:S01]  /*347d0*/  @P1 STL [R1+0x1818], R50 ;  /* 0x0018183201001387 */ /* 0x0003e20000100800 */
[----:B------:R-:W-:Y:S01]  /*347e0*/  LOP3.LUT R5, R5, R4, RZ, 0x3c, !PT ;  /* 0x0000000405057212 */ /* 0x000fe200078e3cff */
[----:B0-----:R-:W-:Y:S02]  /*347f0*/  IMAD.MOV.U32 R2, RZ, RZ, R65 ;  /* 0x000000ffff027224 */ /* 0x001fe400078e0041 */
[----:B------:R-:W-:Y:S01]  /*34800*/  IMAD.MOV.U32 R3, RZ, RZ, R64 ;  /* 0x000000ffff037224 */ /* 0x000fe200078e0040 */
[----:B------:R-:W4:Y:S04]  /*34810*/  @P4 LDG.E.U16 R81, desc[UR6][R24.64] ;  /* 0x0000000618514981 */ /* 0x000f28000c1e1500 */
[----:B-1----:R-:W4:Y:S04]  /*34820*/  LDL.LU R50, [R1+0x19f4] ;  /* 0x0019f40001327983 */ /* 0x002f280000300800 */
[----:B------:R0:W-:Y:S01]  /*34830*/  @P1 STL [R1+0x1814], R0 ;  /* 0x0018140001001387 */ /* 0x0001e20000100800 */
[----:B------:R-:W-:-:S02]  /*34840*/  ISETP.GT.AND P1, PT, R86, 0x7a, PT ;  /* 0x0000007a5600780c */ /* 0x000fc40003f24270 */
[C---:B------:R-:W-:Y:S01]  /*34850*/  LOP3.LUT R4, R5.reuse, R4, RZ, 0x3c, !PT ;  /* 0x0000000405047212 */ /* 0x040fe200078e3cff */
[----:B------:R-:W4:Y:S04]  /*34860*/  @P4 LDG.E.U16 R82, desc[UR6][R48.64] ;  /* 0x0000000630524981 */ /* 0x000f28000c1e1500 */
[----:B------:R-:W4:Y:S04]  /*34870*/  @P6 LDG.E.U16 R52, desc[UR6][R30.64] ;  /* 0x000000061e346981 */ /* 0x000f28000c1e1500 */
[----:B------:R-:W4:Y:S04]  /*34880*/  @P6 LDG.E.U16 R61, desc[UR6][R32.64] ;  /* 0x00000006203d6981 */ /* 0x000f28000c1e1500 */
[----:B0-----:R-:W4:Y:S04]  /*34890*/  LDL.LU R0, [R1+0x1a14] ;  /* 0x001a140001007983 */ /* 0x001f280000300800 */
[----:B------:R-:W4:Y:S01]  /*348a0*/  LDL.LU.64 R44, [R1+0x2920] ;  /* 0x00292000012c7983 */ /* 0x000f220000300a00 */
[----:B------:R-:W-:Y:S01]  /*348b0*/  LOP3.LUT R5, R5, R4, RZ, 0x3c, !PT ;  /* 0x0000000405057212 */ /* 0x000fe200078e3cff */
[----:B------:R-:W-:-:S02]  /*348c0*/  IMAD.MOV.U32 R64, RZ, RZ, R89 ;  /* 0x000000ffff407224 */ /* 0x000fc400078e0059 */
[----:B------:R-:W-:Y:S01]  /*348d0*/  IMAD.MOV.U32 R65, RZ, RZ, R88 ;  /* 0x000000ffff417224 */ /* 0x000fe200078e0058 */
[C---:B------:R-:W-:Y:S01]  /*348e0*/  ISETP.GT.AND P4, PT, R86.reuse, 0x7d, PT ;  /* 0x0000007d5600780c */ /* 0x040fe20003f84270 */
[----:B------:R-:W4:Y:S04]  /*348f0*/  @P1 LDG.E.U16 R63, desc[UR6][R4.64] ;  /* 0x00000006043f1981 */ /* 0x000f28000c1e1500 */
[----:B------:R-:W4:Y:S08]  /*34900*/  @P1 LDG.E.U16 R62, desc[UR6][R64.64] ;  /* 0x00000006403e1981 */ /* 0x000f30000c1e1500 */
[----:B------:R-:W4:Y:S04]  /*34910*/  @P4 LDG.E.U16 R87, desc[UR6][R22.64] ;  /* 0x0000000616574981 */ /* 0x000f28000c1e1500 */
[----:B------:R-:W4:Y:S04]  /*34920*/  @P4 LDG.E.U16 R53, desc[UR6][R84.64] ;  /* 0x0000000654354981 */ /* 0x000f28000c1e1500 */
[----:B--2---:R0:W-:Y:S04]  /*34930*/  @P3 STL [R1+0x180c], R57 ;  /* 0x00180c3901003387 */ /* 0x0041e80000100800 */
[----:B---3--:R1:W-:Y:S01]  /*34940*/  @P3 STL [R1+0x1810], R56 ;  /* 0x0018103801003387 */ /* 0x0083e20000100800 */
[----:B------:R-:W-:-:S03]  /*34950*/  ISETP.GT.AND P3, PT, R86, 0x7b, PT ;  /* 0x0000007b5600780c */ /* 0x000fc60003f64270 */
[----:B------:R-:W2:Y:S04]  /*34960*/  LDL.LU.64 R42, [R1+0x2918] ;  /* 0x00291800012a7983 */ /* 0x000ea80000300a00 */
[----:B------:R-:W3:Y:S04]  /*34970*/  LDL.LU.64 R38, [R1+0x2910] ;  /* 0x0029100001267983 */ /* 0x000ee80000300a00 */
[----:B------:R-:W2:Y:S04]  /*34980*/  LDL.LU.64 R24, [R1+0x2908] ;  /* 0x0029080001187983 */ /* 0x000ea80000300a00 */
[----:B------:R-:W2:Y:S04]  /*34990*/  LDL.LU.64 R48, [R1+0x2900] ;  /* 0x0029000001307983 */ /* 0x000ea80000300a00 */
[----:B0-----:R-:W2:Y:S04]  /*349a0*/  LDL R57, [R1+0x1804] ;  /* 0x0018040001397983 */ /* 0x001ea80000100800 */
[----:B-1----:R-:W2:Y:S04]  /*349b0*/  LDL R56, [R1+0x1808] ;  /* 0x0018080001387983 */ /* 0x002ea80000100800 */
[----:B------:R-:W2:Y:S04]  /*349c0*/  @P3 LDG.E.U16 R60, desc[UR6][R46.64] ;  /* 0x000000062e3c3981 */ /* 0x000ea8000c1e1500 */
[----:B------:R0:W3:Y:S04]  /*349d0*/  @P3 LDG.E.U16 R51, desc[UR6][R2.64] ;  /* 0x0000000602333981 */ /* 0x0000e8000c1e1500 */
[----:B------:R-:W-:Y:S04]  /*349e0*/  STL.64 [R1+0x908], R64 ;  /* 0x0009084001007387 */ /* 0x000fe80000100a00 */
[----:B------:R0:W-:Y:S04]  /*349f0*/  STL.64 [R1+0x8f8], R2 ;  /* 0x0008f80201007387 */ /* 0x0001e80000100a00 */
[----:B------:R-:W-:Y:S04]  /*34a00*/  STL.64 [R1+0x900], R4 ;  /* 0x0009000401007387 */ /* 0x000fe80000100a00 */
[----:B----4-:R-:W-:Y:S04]  /*34a10*/  @P1 STL [R1+0x13c8], R63 ;  /* 0x0013c83f01001387 */ /* 0x010fe80000100800 */
[----:B------:R-:W-:Y:S04]  /*34a20*/  @P1 STL [R1+0x13cc], R62 ;  /* 0x0013cc3e01001387 */ /* 0x000fe80000100800 */
[----:B------:R-:W4:Y:S01]  /*34a30*/  LDL.LU.64 R46, [R1+0x28f8] ;  /* 0x0028f800012e7983 */ /* 0x000f220000300a00 */
[----:B------:R-:W-:Y:S01]  /*34a40*/  ISETP.GT.AND P1, PT, R86, 0x7e, PT ;  /* 0x0000007e5600780c */ /* 0x000fe20003f24270 */
[----:B0-----:R-:W-:-:S02]  /*34a50*/  IMAD.MOV.U32 R2, RZ, RZ, R59 ;  /* 0x000000ffff027224 */ /* 0x001fc400078e003b */
[----:B------:R-:W-:Y:S01]  /*34a60*/  IMAD.MOV.U32 R3, RZ, RZ, R58 ;  /* 0x000000ffff037224 */ /* 0x000fe200078e003a */
[----:B--2---:R-:W-:Y:S04]  /*34a70*/  @P3 STL [R1+0x13c0], R60 ;  /* 0x0013c03c01003387 */ /* 0x004fe80000100800 */
[----:B---3--:R-:W-:Y:S04]  /*34a80*/  @P3 STL [R1+0x13c4], R51 ;  /* 0x0013c43301003387 */ /* 0x008fe80000100800 */
[----:B------:R-:W2:Y:S04]  /*34a90*/  LDL.LU.64 R32, [R1+0x28f0] ;  /* 0x0028f00001207983 */ /* 0x000ea80000300a00 */
[----:B------:R-:W3:Y:S04]  /*34aa0*/  LDL.LU.64 R30, [R1+0x28e8] ;  /* 0x0028e800011e7983 */ /* 0x000ee80000300a00 */
[----:B------:R-:W-:Y:S04]  /*34ab0*/  @P6 STL [R1+0x13b8], R52 ;  /* 0x0013b83401006387 */ /* 0x000fe80000100800 */
[----:B------:R-:W-:Y:S04]  /*34ac0*/  @P6 STL [R1+0x13bc], R61 ;  /* 0x0013bc3d01006387 */ /* 0x000fe80000100800 */
[----:B------:R-:W2:Y:S04]  /*34ad0*/  LDL.LU.64 R84, [R1+0x28e0] ;  /* 0x0028e00001547983 */ /* 0x000ea80000300a00 */
[----:B------:R-:W2:Y:S04]  /*34ae0*/  LDL.LU.64 R22, [R1+0x28d8] ;  /* 0x0028d80001167983 */ /* 0x000ea80000300a00 */
[----:B------:R-:W2:Y:S04]  /*34af0*/  LDL R7, [R1+0x1800] ;  /* 0x0018000001077983 */ /* 0x000ea80000100800 */
[----:B------:R0:W-:Y:S04]  /*34b00*/  @P4 STL [R1+0x13b0], R87 ;  /* 0x0013b05701004387 */ /* 0x0001e80000100800 */
[----:B0-----:R-:W3:Y:S04]  /*34b10*/  LDL R87, [R1+0x17fc] ;  /* 0x0017fc0001577983 */ /* 0x001ee80000100800 */
[----:B------:R0:W-:Y:S01]  /*34b20*/  @P4 STL [R1+0x13b4], R53 ;  /* 0x0013b43501004387 */ /* 0x0001e20000100800 */
[----:B------:R-:W-:-:S02]  /*34b30*/  IMAD.MOV.U32 R52, RZ, RZ, R55 ;  /* 0x000000ffff347224 */ /* 0x000fc400078e0037 */
[----:B------:R-:W-:Y:S01]  /*34b40*/  IMAD.MOV.U32 R55, RZ, RZ, R50 ;  /* 0x000000ffff377224 */ /* 0x000fe200078e0032 */
[----:B------:R-:W4:Y:S01]  /*34b50*/  LDL.64 R90, [R1+0x898] ;  /* 0x00089800015a7983 */ /* 0x000f220000100a00 */
[----:B0-----:R-:W-:Y:S02]  /*34b60*/  IMAD.MOV.U32 R53, RZ, RZ, R54 ;  /* 0x000000ffff357224 */ /* 0x001fe400078e0036 */
[----:B------:R-:W-:Y:S01]  /*34b70*/  IMAD.MOV.U32 R54, RZ, RZ, R0 ;  /* 0x000000ffff367224 */ /* 0x000fe200078e0000 */
[----:B------:R-:W-:Y:S04]  /*34b80*/  STL.64 [R1+0x8b8], R2 ;  /* 0x0008b80201007387 */ /* 0x000fe80000100a00 */
[----:B------:R-:W4:Y:S04]  /*34b90*/  @P1 LDG.E.U16 R57, desc[UR6][R52.64] ;  /* 0x0000000634391981 */ /* 0x000f28000c1e1500 */
[----:B------:R-:W4:Y:S04]  /*34ba0*/  @P1 LDG.E.U16 R56, desc[UR6][R54.64] ;  /* 0x0000000636381981 */ /* 0x000f28000c1e1500 */
[----:B------:R0:W-:Y:S04]  /*34bb0*/  STL.64 [R1+0x8c0], R52 ;  /* 0x0008c03401007387 */ /* 0x0001e80000100a00 */
[----:B------:R1:W-:Y:S04]  /*34bc0*/  STL.64 [R1+0x8c8], R54 ;  /* 0x0008c83601007387 */ /* 0x0003e80000100a00 */
[----:B------:R-:W4:Y:S04]  /*34bd0*/  LDL.LU R64, [R1+0x1a18] ;  /* 0x001a180001407983 */ /* 0x000f280000300800 */
[----:B------:R-:W4:Y:S04]  /*34be0*/  LDL.LU R65, [R1+0x1a38] ;  /* 0x001a380001417983 */ /* 0x000f280000300800 */
[----:B------:R-:W4:Y:S04]  /*34bf0*/  LDL.LU R4, [R1+0x1a1c] ;  /* 0x001a1c0001047983 */ /* 0x000f280000300800 */
[----:B------:R-:W4:Y:S04]  /*34c00*/  LDL.LU R5, [R1+0x1a3c] ;  /* 0x001a3c0001057983 */ /* 0x000f280000300800 */
[----:B------:R-:W4:Y:S04]  /*34c10*/  LDL.LU R88, [R1+0x1a20] ;  /* 0x001a200001587983 */ /* 0x000f280000300800 */
[----:B------:R-:W4:Y:S04]  /*34c20*/  LDL.LU R50, [R1+0x1a40] ;  /* 0x001a400001327983 */ /* 0x000f280000300800 */
[----:B------:R-:W4:Y:S01]  /*34c30*/  LDL R0, [R1+0x139c] ;  /* 0x00139c0001007983 */ /* 0x000f220000100800 */
[----:B------:R-:W-:-:S03]  /*34c40*/  ISETP.GT.AND P3, PT, R86, 0x7f, PT ;  /* 0x0000007f5600780c */ /* 0x000fc60003f64270 */
[----:B------:R-:W4:Y:S04]  /*34c50*/  LDL R89, [R1+0x1398] ;  /* 0x0013980001597983 */ /* 0x000f280000100800 */
[----:B------:R-:W4:Y:S04]  /*34c60*/  LDL R63, [R1+0x1390] ;  /* 0x00139000013f7983 */ /* 0x000f280000100800 */
[----:B------:R-:W4:Y:S04]  /*34c70*/  LDL R62, [R1+0x1394] ;  /* 0x00139400013e7983 */ /* 0x000f280000100800 */
[----:B------:R-:W4:Y:S04]  /*34c80*/  LDL R60, [R1+0x1388] ;  /* 0x00138800013c7983 */ /* 0x000f280000100800 */
[----:B------:R-:W4:Y:S04]  /*34c90*/  LDL R51, [R1+0x138c] ;  /* 0x00138c0001337983 */ /* 0x000f280000100800 */
[----:B0-----:R-:W4:Y:S04]  /*34ca0*/  LDL R52, [R1+0x1380] ;  /* 0x0013800001347983 */ /* 0x001f280000100800 */
[----:B------:R-:W4:Y:S04]  /*34cb0*/  LDL R61, [R1+0x1384] ;  /* 0x00138400013d7983 */ /* 0x000f280000100800 */
[----:B------:R-:W4:Y:S04]  /*34cc0*/  LDL.LU R53, [R1+0x1a44] ;  /* 0x001a440001357983 */ /* 0x000f280000300800 */
[----:B------:R-:W4:Y:S04]  /*34cd0*/  LDL.LU R58, [R1+0x1a64] ;  /* 0x001a6400013a7983 */ /* 0x000f280000300800 */
[----:B------:R-:W4:Y:S04]  /*34ce0*/  LDL.LU R59, [R1+0x1a48] ;  /* 0x001a4800013b7983 */ /* 0x000f280000300800 */
[----:B-1----:R-:W4:Y:S04]  /*34cf0*/  LDL.LU R54, [R1+0x1a68] ;  /* 0x001a680001367983 */ /* 0x002f280000300800 */
[----:B------:R-:W4:Y:S04]  /*34d00*/  LDL.LU R55, [R1+0x1a4c] ;  /* 0x001a4c0001377983 */ /* 0x000f280000300800 */
[----:B--2---:R0:W2:Y:S04]  /*34d10*/  @P3 LDG.E.U16 R7, desc[UR6][R2.64] ;  /* 0x0000000602073981 */ /* 0x0040a8000c1e1500 */
[----:B---3--:R-:W3:Y:S04]  /*34d20*/  @P3 LDG.E.U16 R87, desc[UR6][R34.64] ;  /* 0x0000000622573981 */ /* 0x008ee8000c1e1500 */
[----:B----4-:R1:W-:Y:S04]  /*34d30*/  @P1 STL [R1+0x1808], R56 ;  /* 0x0018083801001387 */ /* 0x0103e80000100800 */
[----:B-1----:R-:W4:Y:S04]  /*34d40*/  LDL.LU R56, [R1+0x1a6c] ;  /* 0x001a6c0001387983 */ /* 0x002f280000300800 */
[----:B------:R1:W-:Y:S01]  /*34d50*/  @P1 STL [R1+0x1804], R57 ;  /* 0x0018043901001387 */ /* 0x0003e20000100800 */
[----:B------:R-:W-:Y:S01]  /*34d60*/  ISETP.GT.AND P1, PT, R86, 0x82, PT ;  /* 0x000000825600780c */ /* 0x000fe20003f24270 */
[----:B0-----:R-:W-:-:S02]  /*34d70*/  IMAD.MOV.U32 R2, RZ, RZ, R65 ;  /* 0x000000ffff027224 */ /* 0x001fc400078e0041 */
[----:B------:R-:W-:Y:S02]  /*34d80*/  IMAD.MOV.U32 R3, RZ, RZ, R64 ;  /* 0x000000ffff037224 */ /* 0x000fe400078e0040 */
[----:B------:R-:W-:Y:S02]  /*34d90*/  IMAD.MOV.U32 R64, RZ, RZ, R50 ;  /* 0x000000ffff407224 */ /* 0x000fe400078e0032 */
[----:B------:R-:W-:Y:S01]  /*34da0*/  IMAD.MOV.U32 R65, RZ, RZ, R88 ;  /* 0x000000ffff417224 */ /* 0x000fe200078e0058 */
[C---:B------:R-:W-:Y:S02]  /*34db0*/  ISETP.GT.AND P6, PT, R86.reuse, 0x80, PT ;  /* 0x000000805600780c */ /* 0x040fe40003fc4270 */
[----:B------:R-:W-:Y:S02]  /*34dc0*/  ISETP.GT.AND P4, PT, R86, 0x81, PT ;  /* 0x000000815600780c */ /* 0x000fe40003f84270 */
[-C--:B------:R-:W-:Y:S01]  /*34dd0*/  LOP3.LUT R5, R5, R4.reuse, RZ, 0x3c, !PT ;  /* 0x0000000405057212 */ /* 0x080fe200078e3cff */
[----:B-1----:R-:W4:Y:S04]  /*34de0*/  LDL R57, [R1+0x17f8] ;  /* 0x0017f80001397983 */ /* 0x002f280000100800 */
[----:B------:R-:W4:Y:S04]  /*34df0*/  LDL.LU.64 R34, [R1+0x28d0] ;  /* 0x0028d00001227983 */ /* 0x000f280000300a00 */
[----:B------:R-:W4:Y:S01]  /*34e00*/  @P1 LDG.E.U16 R0, desc[UR6][R64.64] ;  /* 0x0000000640001981 */ /* 0x000f22000c1e1500 */
[----:B------:R-:W-:-:S03]  /*34e10*/  LOP3.LUT R4, R5, R4, RZ, 0x3c, !PT ;  /* 0x0000000405047212 */ /* 0x000fc600078e3cff */
[----:B------:R-:W4:Y:S04]  /*34e20*/  @P6 LDG.E.U16 R22, desc[UR6][R28.64] ;  /* 0x000000061c166981 */ /* 0x000f28000c1e1500 */
[----:B------:R-:W4:Y:S01]  /*34e30*/  @P6 LDG.E.U16 R23, desc[UR6][R40.64] ;  /* 0x0000000628176981 */ /* 0x000f22000c1e1500 */
[C---:B------:R-:W-:Y:S02]  /*34e40*/  ISETP.GT.AND P6, PT, R86.reuse, 0x84, PT ;  /* 0x000000845600780c */ /* 0x040fe40003fc4270 */
[----:B------:R-:W-:Y:S01]  /*34e50*/  LOP3.LUT R5, R5, R4, RZ, 0x3c, !PT ;  /* 0x0000000405057212 */ /* 0x000fe200078e3cff */
[----:B------:R-:W4:Y:S04]  /*34e60*/  @P4 LDG.E.U16 R83, desc[UR6][R90.64] ;  /* 0x000000065a534981 */ /* 0x000f28000c1e1500 */
[----:B------:R-:W4:Y:S01]  /*34e70*/  @P4 LDG.E.U16 R84, desc[UR6][R36.64] ;  /* 0x0000000624544981 */ /* 0x000f22000c1e1500 */
[----:B------:R-:W-:-:S03]  /*34e80*/  ISETP.GT.AND P4, PT, R86, 0x85, PT ;  /* 0x000000855600780c */ /* 0x000fc60003f84270 */
[----:B------:R-:W4:Y:S04]  /*34e90*/  @P1 LDG.E.U16 R89, desc[UR6][R4.64] ;  /* 0x0000000604591981 */ /* 0x000f28000c1e1500 */
[----:B------:R-:W4:Y:S04]  /*34ea0*/  @P6 LDG.E.U16 R60, desc[UR6][R42.64] ;  /* 0x000000062a3c6981 */ /* 0x000f28000c1e1500 */
[----:B------:R-:W4:Y:S04]  /*34eb0*/  @P6 LDG.E.U16 R51, desc[UR6][R44.64] ;  /* 0x000000062c336981 */ /* 0x000f28000c1e1500 */
[----:B------:R-:W4:Y:S04]  /*34ec0*/  @P4 LDG.E.U16 R52, desc[UR6][R24.64] ;  /* 0x0000000618344981 */ /* 0x000f28000c1e1500 */
[----:B------:R-:W4:Y:S04]  /*34ed0*/  @P4 LDG.E.U16 R61, desc[UR6][R38.64] ;  /* 0x00000006263d4981 */ /* 0x000f28000c1e1500 */
[----:B---3--:R0:W-:Y:S04]  /*34ee0*/  @P3 STL [R1+0x17fc], R87 ;  /* 0x0017fc5701003387 */ /* 0x0081e80000100800 */
[----:B--2---:R-:W-:Y:S01]  /*34ef0*/  @P3 STL [R1+0x1800], R7 ;  /* 0x0018000701003387 */ /* 0x004fe20000100800 */
[----:B------:R-:W-:-:S03]  /*34f00*/  ISETP.GT.AND P3, PT, R86, 0x83, PT ;  /* 0x000000835600780c */ /* 0x000fc60003f64270 */
[----:B------:R-:W2:Y:S04]  /*34f10*/  LDL.LU.64 R28, [R1+0x28c8] ;  /* 0x0028c800011c7983 */ /* 0x000ea80000300a00 */
[----:B------:R-:W3:Y:S04]  /*34f20*/  LDL.LU.64 R40, [R1+0x28c0] ;  /* 0x0028c00001287983 */ /* 0x000ee80000300a00 */
[----:B------:R-:W2:Y:S04]  /*34f30*/  LDL.LU.64 R36, [R1+0x28b8] ;  /* 0x0028b80001247983 */ /* 0x000ea80000300a00 */
[----:B0-----:R-:W2:Y:S04]  /*34f40*/  LDL R87, [R1+0x17f4] ;  /* 0x0017f40001577983 */ /* 0x001ea80000100800 */
[----:B------:R-:W2:Y:S04]  /*34f50*/  @P3 LDG.E.U16 R63, desc[UR6][R26.64] ;  /* 0x000000061a3f3981 */ /* 0x000ea8000c1e1500 */
[----:B------:R0:W3:Y:S04]  /*34f60*/  @P3 LDG.E.U16 R62, desc[UR6][R2.64] ;  /* 0x00000006023e3981 */ /* 0x0000e8000c1e1500 */
[----:B------:R-:W-:Y:S04]  /*34f70*/  STL.64 [R1+0x888], R64 ;  /* 0x0008884001007387 */ /* 0x000fe80000100a00 */
[----:B------:R-:W-:Y:S04]  /*34f80*/  STL.64 [R1+0x878], R2 ;  /* 0x0008780201007387 */ /* 0x000fe80000100a00 */
[----:B------:R-:W-:Y:S04]  /*34f90*/  STL.64 [R1+0x880], R4 ;  /* 0x0008800401007387 */ /* 0x000fe80000100a00 */
[----:B------:R-:W3:Y:S04]  /*34fa0*/  LDL R50, [R1+0x17f0] ;  /* 0x0017f00001327983 */ /* 0x000ee80000100800 */
[----:B----4-:R1:W-:Y:S04]  /*34fb0*/  @P1 STL [R1+0x139c], R0 ;  /* 0x00139c0001001387 */ /* 0x0103e80000100800 */
[----:B-1----:R-:W4:Y:S04]  /*34fc0*/  LDL R0, [R1+0x17ec] ;  /* 0x0017ec0001007983 */ /* 0x002f280000100800 */
[----:B------:R-:W-:Y:S01]  /*34fd0*/  @P1 STL [R1+0x1398], R89 ;  /* 0x0013985901001387 */ /* 0x000fe20000100800 */
[----:B------:R-:W-:-:S03]  /*34fe0*/  ISETP.GT.AND P1, PT, R86, 0x86, PT ;  /* 0x000000865600780c */ /* 0x000fc60003f24270 */
[----:B------:R-:W4:Y:S01]  /*34ff0*/  LDL.LU.64 R26, [R1+0x28b0] ;  /* 0x0028b000011a7983 */ /* 0x000f220000300a00 */
[----:B------:R-:W-:Y:S02]  /*35000*/  IMAD.MOV.U32 R4, RZ, RZ, R56 ;  /* 0x000000ffff047224 */ /* 0x000fe400078e0038 */
[----:B------:R-:W-:Y:S02]  /*35010*/  IMAD.MOV.U32 R5, RZ, RZ, R55 ;  /* 0x000000ffff057224 */ /* 0x000fe400078e0037 */
[----:B0-----:R-:W-:Y:S02]  /*35020*/  IMAD.MOV.U32 R3, RZ, RZ, R53 ;  /* 0x000000ffff037224 */ /* 0x001fe400078e0035 */
[----:B------:R-:W-:-:S03]  /*35030*/  IMAD.MOV.U32 R53, RZ, RZ, R59 ;  /* 0x000000ffff357224 */ /* 0x000fc600078e003b */
[----:B------:R-:W4:Y:S01]  /*35040*/  @P1 LDG.E.U16 R57, desc[UR6][R4.64] ;  /* 0x0000000604391981 */ /* 0x000f22000c1e1500 */
[----:B------:R-:W-:-:S03]  /*35050*/  IMAD.MOV.U32 R2, RZ, RZ, R58 ;  /* 0x000000ffff027224 */ /* 0x000fc600078e003a */
        /* <DEDUP_REMOVED lines=8> */
[----:B------:R0:W-:Y:S02]  /*350e0*/  @P4 STL [R1+0x1380], R52 ;  /* 0x0013803401004387 */ /* 0x0001e40000100800 */
[----:B0-----:R-:W-:-:S05]  /*350f0*/  IMAD.MOV.U32 R52, RZ, RZ, R54 ;  /* 0x000000ffff347224 */ /* 0x001fca00078e0036 */
[----:B------:R-:W3:Y:S04]  /*35100*/  @P1 LDG.E.U16 R87, desc[UR6][R52.64] ;  /* 0x0000000634571981 */ /* 0x000ee8000c1e1500 */
[----:B------:R-:W-:Y:S04]  /*35110*/  @P4 STL [R1+0x1384], R61 ;  /* 0x0013843d01004387 */ /* 0x000fe80000100800 */
[----:B------:R0:W-:Y:S04]  /*35120*/  STL.64 [R1+0x848], R4 ;  /* 0x0008480401007387 */ /* 0x0001e80000100a00 */
[----:B------:R-:W-:Y:S04]  /*35130*/  STL.64 [R1+0x838], R2 ;  /* 0x0008380201007387 */ /* 0x000fe80000100a00 */
[----:B------:R1:W-:Y:S04]  /*35140*/  STL.64 [R1+0x840], R52 ;  /* 0x0008403401007387 */ /* 0x0003e80000100a00 */
[----:B------:R-:W3:Y:S01]  /*35150*/  LDL R7, [R1+0x1370] ;  /* 0x0013700001077983 */ /* 0x000ee20000100800 */
[----:B------:R-:W-:-:S03]  /*35160*/  ISETP.GT.AND P3, PT, R86, 0x87, PT ;  /* 0x000000875600780c */ /* 0x000fc60003f64270 */
[----:B------:R-:W3:Y:S04]  /*35170*/  LDL.LU R90, [R1+0x1a70] ;  /* 0x001a7000015a7983 */ /* 0x000ee80000300800 */
[----:B------:R-:W3:Y:S04]  /*35180*/  LDL.LU R91, [R1+0x1a90] ;  /* 0x001a9000015b7983 */ /* 0x000ee80000300800 */
[----:B------:R-:W3:Y:S04]  /*35190*/  LDL.LU R64, [R1+0x1a74] ;  /* 0x001a740001407983 */ /* 0x000ee80000300800 */
[----:B------:R-:W3:Y:S04]  /*351a0*/  LDL.LU R65, [R1+0x1a94] ;  /* 0x001a940001417983 */ /* 0x000ee80000300800 */
[----:B0-----:R-:W3:Y:S04]  /*351b0*/  LDL.LU R4, [R1+0x1a78] ;  /* 0x001a780001047983 */ /* 0x001ee80000300800 */
[----:B------:R-:W3:Y:S04]  /*351c0*/  LDL.LU R56, [R1+0x1a98] ;  /* 0x001a980001387983 */ /* 0x000ee80000300800 */
[----:B-1----:R-:W3:Y:S04]  /*351d0*/  LDL R53, [R1+0x136c] ;  /* 0x00136c0001357983 */ /* 0x002ee80000100800 */
[----:B------:R-:W3:Y:S04]  /*351e0*/  LDL R5, [R1+0x1368] ;  /* 0x0013680001057983 */ /* 0x000ee80000100800 */
[----:B----4-:R-:W4:Y:S04]  /*351f0*/  @P3 LDG.E.U16 R0, desc[UR6][R48.64] ;  /* 0x0000000630003981 */ /* 0x010f28000c1e1500 */
[----:B------:R-:W4:Y:S01]  /*35200*/  @P3 LDG.E.U16 R50, desc[UR6][R2.64] ;  /* 0x0000000602323981 */ /* 0x000f22000c1e1500 */
[----:B------:R-:W-:-:S03]  /*35210*/  ISETP.GT.AND P4, PT, R86, 0x89, PT ;  /* 0x000000895600780c */ /* 0x000fc60003f84270 */
[----:B------:R0:W-:Y:S04]  /*35220*/  @P1 STL [R1+0x17f8], R57 ;  /* 0x0017f83901001387 */ /* 0x0001e80000100800 */
[----:B------:R-:W4:Y:S01]  /*35230*/  LDL.64 R58, [R1+0x7f0] ;  /* 0x0007f000013a7983 */ /* 0x000f220000100a00 */
[----:B------:R-:W-:-:S05]  /*35240*/  ISETP.GT.AND P6, PT, R86, 0x88, PT ;  /* 0x000000885600780c */ /* 0x000fca0003fc4270 */
[----:B------:R-:W4:Y:S04]  /*35250*/  @P4 LDG.E.U16 R85, desc[UR6][R30.64] ;  /* 0x000000061e554981 */ /* 0x000f28000c1e1500 */
[----:B0-----:R-:W4:Y:S04]  /*35260*/  LDL R57, [R1+0x1364] ;  /* 0x0013640001397983 */ /* 0x001f280000100800 */
[----:B--2---:R-:W2:Y:S04]  /*35270*/  @P6 LDG.E.U16 R24, desc[UR6][R46.64] ;  /* 0x000000062e186981 */ /* 0x004ea8000c1e1500 */
[----:B------:R-:W2:Y:S04]  /*35280*/  @P6 LDG.E.U16 R25, desc[UR6][R32.64] ;  /* 0x0000000620196981 */ /* 0x000ea8000c1e1500 */
[----:B---3--:R0:W-:Y:S04]  /*35290*/  @P1 STL [R1+0x17f4], R87 ;  /* 0x0017f45701001387 */ /* 0x0081e80000100800 */
[----:B------:R-:W3:Y:S04]  /*352a0*/  @P4 LDG.E.U16 R7, desc[UR6][R34.64] ;  /* 0x0000000622074981 */ /* 0x000ee8000c1e1500 */
[----:B0-----:R-:W2:Y:S04]  /*352b0*/  LDL R87, [R1+0x1360] ;  /* 0x0013600001577983 */ /* 0x001ea80000100800 */
[----:B------:R-:W3:Y:S01]  /*352c0*/  LDL.LU.64 R48, [R1+0x2888] ;  /* 0x0028880001307983 */ /* 0x000ee20000300a00 */
[----:B------:R-:W-:-:S03]  /*352d0*/  ISETP.GT.AND P1, PT, R86, 0x8a, PT ;  /* 0x0000008a5600780c */ /* 0x000fc60003f24270 */
[----:B----4-:R-:W-:Y:S04]  /*352e0*/  @P3 STL [R1+0x17ec], R0 ;  /* 0x0017ec0001003387 */ /* 0x010fe80000100800 */
[----:B------:R0:W-:Y:S04]  /*352f0*/  @P3 STL [R1+0x17f0], R50 ;  /* 0x0017f03201003387 */ /* 0x0001e80000100800 */
[----:B------:R-:W4:Y:S04]  /*35300*/  LDL.LU.64 R46, [R1+0x2880] ;  /* 0x00288000012e7983 */ /* 0x000f280000300a00 */
[----:B------:R-:W4:Y:S04]  /*35310*/  LDL R89, [R1+0x1358] ;  /* 0x0013580001597983 */ /* 0x000f280000100800 */
[----:B------:R-:W4:Y:S04]  /*35320*/  LDL R88, [R1+0x135c] ;  /* 0x00135c0001587983 */ /* 0x000f280000100800 */
[----:B------:R-:W4:Y:S04]  /*35330*/  LDL R63, [R1+0x1350] ;  /* 0x00135000013f7983 */ /* 0x000f280000100800 */
[----:B------:R-:W4:Y:S01]  /*35340*/  LDL R62, [R1+0x1354] ;  /* 0x00135400013e7983 */ /* 0x000f220000100800 */
[----:B------:R-:W-:Y:S01]  /*35350*/  LOP3.LUT R65, R65, R64, RZ, 0x3c, !PT ;  /* 0x0000004041417212 */ /* 0x000fe200078e3cff */
[----:B------:R-:W-:-:S02]  /*35360*/  IMAD.MOV.U32 R66, RZ, RZ, R56 ;  /* 0x000000ffff427224 */ /* 0x000fc400078e0038 */
[----:B------:R-:W-:Y:S01]  /*35370*/  IMAD.MOV.U32 R67, RZ, RZ, R4 ;  /* 0x000000ffff437224 */ /* 0x000fe200078e0004 */
[----:B------:R-:W4:Y:S01]  /*35380*/  LDL.LU R51, [R1+0x1a9c] ;  /* 0x001a9c0001337983 */ /* 0x000f220000300800 */
[----:B------:R-:W-:-:S03]  /*35390*/  LOP3.LUT R64, R65, R64, RZ, 0x3c, !PT ;  /* 0x0000004041407212 */ /* 0x000fc600078e3cff */
[----:B------:R-:W4:Y:S04]  /*353a0*/  LDL.LU R60, [R1+0x1abc] ;  /* 0x001abc00013c7983 */ /* 0x000f280000300800 */
[----:B------:R-:W4:Y:S04]  /*353b0*/  LDL.LU R61, [R1+0x1aa0] ;  /* 0x001aa000013d7983 */ /* 0x000f280000300800 */
[----:B------:R-:W4:Y:S01]  /*353c0*/  @P1 LDG.E.U16 R53, desc[UR6][R66.64] ;  /* 0x0000000642351981 */ /* 0x000f22000c1e1500 */
[----:B------:R-:W-:-:S03]  /*353d0*/  LOP3.LUT R65, R65, R64, RZ, 0x3c, !PT ;  /* 0x0000004041417212 */ /* 0x000fc600078e3cff */
[----:B------:R-:W4:Y:S04]  /*353e0*/  LDL.LU R52, [R1+0x1ac0] ;  /* 0x001ac00001347983 */ /* 0x000f280000300800 */
[----:B------:R-:W4:Y:S04]  /*353f0*/  LDL.LU R54, [R1+0x1aa4] ;  /* 0x001aa40001367983 */ /* 0x000f280000300800 */
[----:B------:R-:W4:Y:S04]  /*35400*/  LDL.LU R55, [R1+0x1ac4] ;  /* 0x001ac40001377983 */ /* 0x000f280000300800 */
[----:B0-----:R-:W4:Y:S04]  /*35410*/  LDL R50, [R1+0x17e8] ;  /* 0x0017e80001327983 */ /* 0x001f280000100800 */
[----:B------:R-:W4:Y:S04]  /*35420*/  @P1 LDG.E.U16 R5, desc[UR6][R64.64] ;  /* 0x0000000640051981 */ /* 0x000f28000c1e1500 */
[----:B------:R-:W4:Y:S04]  /*35430*/  LDL.LU.64 R32, [R1+0x2878] ;  /* 0x0028780001207983 */ /* 0x000f280000300a00 */
[----:B------:R-:W4:Y:S01]  /*35440*/  LDL R0, [R1+0x17e4] ;  /* 0x0017e40001007983 */ /* 0x000f220000100800 */
[----:B------:R-:W-:Y:S01]  /*35450*/  ISETP.GT.AND P3, PT, R86, 0x8b, PT ;  /* 0x0000008b5600780c */ /* 0x000fe20003f64270 */
[----:B------:R-:W-:-:S02]  /*35460*/  IMAD.MOV.U32 R2, RZ, RZ, R91 ;  /* 0x000000ffff027224 */ /* 0x000fc400078e005b */
[----:B------:R-:W-:Y:S01]  /*35470*/  IMAD.MOV.U32 R3, RZ, RZ, R90 ;  /* 0x000000ffff037224 */ /* 0x000fe200078e005a */
[----:B------:R-:W4:Y:S04]  /*35480*/  LDL.LU.64 R30, [R1+0x2870] ;  /* 0x00287000011e7983 */ /* 0x000f280000300a00 */
[----:B------:R-:W4:Y:S05]  /*35490*/  LDL.LU.64 R34, [R1+0x2868] ;  /* 0x0028680001227983 */ /* 0x000f2a0000300a00 */
[----:B------:R-:W4:Y:S01]  /*354a0*/  @P3 LDG.E.U16 R57, desc[UR6][R2.64] ;  /* 0x0000000602393981 */ /* 0x000f22000c1e1500 */
[----:B------:R-:W-:-:S03]  /*354b0*/  ISETP.GT.AND P6, PT, R86, 0x8c, PT ;  /* 0x0000008c5600780c */ /* 0x000fc60003fc4270 */
[----:B--2---:R-:W2:Y:S04]  /*354c0*/  @P3 LDG.E.U16 R87, desc[UR6][R58.64] ;  /* 0x000000063a573981 */ /* 0x004ea8000c1e1500 */
[----:B---3--:R-:W-:Y:S04]  /*354d0*/  @P4 STL [R1+0x1370], R7 ;  /* 0x0013700701004387 */ /* 0x008fe80000100800 */
[----:B------:R-:W3:Y:S01]  /*354e0*/  LDL R56, [R1+0x17e0] ;  /* 0x0017e00001387983 */ /* 0x000ee20000100800 */
[----:B------:R-:W-:-:S03]  /*354f0*/  ISETP.GT.AND P4, PT, R86, 0x8d, PT ;  /* 0x0000008d5600780c */ /* 0x000fc60003f84270 */
[----:B----4-:R-:W4:Y:S04]  /*35500*/  @P6 LDG.E.U16 R89, desc[UR6][R40.64] ;  /* 0x0000000628596981 */ /* 0x010f28000c1e1500 */
[----:B------:R-:W4:Y:S06]  /*35510*/  @P6 LDG.E.U16 R88, desc[UR6][R28.64] ;  /* 0x000000061c586981 */ /* 0x000f2c000c1e1500 */
[----:B------:R-:W4:Y:S04]  /*35520*/  @P4 LDG.E.U16 R63, desc[UR6][R26.64] ;  /* 0x000000061a3f4981 */ /* 0x000f28000c1e1500 */
[----:B------:R-:W4:Y:S04]  /*35530*/  @P4 LDG.E.U16 R62, desc[UR6][R36.64] ;  /* 0x00000006243e4981 */ /* 0x000f28000c1e1500 */
[----:B------:R-:W-:Y:S04]  /*35540*/  STL.64 [R1+0x7f8], R2 ;  /* 0x0007f80201007387 */ /* 0x000fe80000100a00 */
[----:B------:R-:W-:Y:S04]  /*35550*/  STL.64 [R1+0x800], R64 ;  /* 0x0008004001007387 */ /* 0x000fe80000100a00 */
[----:B------:R-:W-:Y:S04]  /*35560*/  STL.64 [R1+0x808], R66 ;  /* 0x0008084201007387 */ /* 0x000fe80000100a00 */
[----:B------:R0:W-:Y:S01]  /*35570*/  @P1 STL [R1+0x136c], R53 ;  /* 0x00136c3501001387 */ /* 0x0001e20000100800 */
[----:B------:R-:W-:-:S03]  /*35580*/  LOP3.LUT R55, R55, R54, RZ, 0x3c, !PT ;  /* 0x0000003637377212 */ /* 0x000fc600078e3cff */
[----:B0-----:R-:W4:Y:S04]  /*35590*/  LDL R53, [R1+0x17dc] ;  /* 0x0017dc0001357983 */ /* 0x001f280000100800 */
[----:B------:R0:W-:Y:S01]  /*355a0*/  @P1 STL [R1+0x1368], R5 ;  /* 0x0013680501001387 */ /* 0x0001e20000100800 */
[----:B------:R-:W-:-:S03]  /*355b0*/  ISETP.GT.AND P1, PT, R86, 0x8e, PT ;  /* 0x0000008e5600780c */ /* 0x000fc60003f24270 */
[----:B------:R-:W4:Y:S04]  /*355c0*/  LDL R59, [R1+0x1340] ;  /* 0x00134000013b7983 */ /* 0x000f280000100800 */
[----:B------:R-:W4:Y:S01]  /*355d0*/  LDL R58, [R1+0x1344] ;  /* 0x00134400013a7983 */ /* 0x000f220000100800 */
[----:B------:R-:W-:-:S04]  /*355e0*/  LOP3.LUT R54, R55, R54, RZ, 0x3c, !PT ;  /* 0x0000003637367212 */ /* 0x000fc800078e3cff */
[----:B------:R-:W-:Y:S01]  /*355f0*/  LOP3.LUT R55, R55, R54, RZ, 0x3c, !PT ;  /* 0x0000003637377212 */ /* 0x000fe200078e3cff */
[----:B------:R-:W-:Y:S02]  /*35600*/  IMAD.MOV.U32 R4, RZ, RZ, R52 ;  /* 0x000000ffff047224 */ /* 0x000fe400078e0034 */
[----:B0-----:R-:W-:Y:S02]  /*35610*/  IMAD.MOV.U32 R5, RZ, RZ, R61 ;  /* 0x000000ffff057224 */ /* 0x001fe400078e003d */
[----:B------:R-:W4:Y:S04]  /*35620*/  @P1 LDG.E.U16 R50, desc[UR6][R54.64] ;  /* 0x0000000636321981 */ /* 0x000f28000c1e1500 */
[----:B------:R-:W4:Y:S04]  /*35630*/  @P1 LDG.E.U16 R0, desc[UR6][R4.64] ;  /* 0x0000000604001981 */ /* 0x000f28000c1e1500 */
[----:B------:R0:W-:Y:S04]  /*35640*/  @P3 STL [R1+0x1364], R57 ;  /* 0x0013643901003387 */ /* 0x0001e80000100800 */
[----:B0-----:R-:W4:Y:S01]  /*35650*/  LDL.LU R57, [R1+0x1ac8] ;  /* 0x001ac80001397983 */ /* 0x001f220000300800 */
[----:B------:R-:W-:-:S02]  /*35660*/  IMAD.MOV.U32 R2, RZ, RZ, R60 ;  /* 0x000000ffff027224 */ /* 0x000fc400078e003c */
[----:B------:R-:W-:Y:S01]  /*35670*/  IMAD.MOV.U32 R3, RZ, RZ, R51 ;  /* 0x000000ffff037224 */ /* 0x000fe200078e0033 */
[----:B--2---:R0:W-:Y:S01]  /*35680*/  @P3 STL [R1+0x1360], R87 ;  /* 0x0013605701003387 */ /* 0x0041e20000100800 */
[----:B------:R-:W-:-:S03]  /*35690*/  ISETP.GT.AND P3, PT, R86, 0x8f, PT ;  /* 0x0000008f5600780c */ /* 0x000fc60003f64270 */
[----:B0-----:R-:W2:Y:S04]  /*356a0*/  LDL.LU R87, [R1+0x1ae8] ;  /* 0x001ae80001577983 */ /* 0x001ea80000300800 */
[----:B------:R-:W2:Y:S04]  /*356b0*/  LDL.LU.64 R28, [R1+0x2860] ;  /* 0x00286000011c7983 */ /* 0x000ea80000300a00 */
[----:B------:R-:W2:Y:S04]  /*356c0*/  LDL.LU.64 R40, [R1+0x2858] ;  /* 0x0028580001287983 */ /* 0x000ea80000300a00 */
[----:B---3--:R-:W3:Y:S04]  /*356d0*/  @P3 LDG.E.U16 R56, desc[UR6][R2.64] ;  /* 0x0000000602383981 */ /* 0x008ee8000c1e1500 */
[----:B----4-:R-:W-:Y:S04]  /*356e0*/  @P6 STL [R1+0x1358], R89 ;  /* 0x0013585901006387 */ /* 0x010fe80000100800 */
[----:B------:R-:W-:Y:S04]  /*356f0*/  @P6 STL [R1+0x135c], R88 ;  /* 0x00135c5801006387 */ /* 0x000fe80000100800 */
[----:B------:R-:W4:Y:S04]  /*35700*/  LDL.LU.64 R36, [R1+0x2850] ;  /* 0x0028500001247983 */ /* 0x000f280000300a00 */
[----:B------:R-:W2:Y:S04]  /*35710*/  LDL.LU.64 R26, [R1+0x2848] ;  /* 0x00284800011a7983 */ /* 0x000ea80000300a00 */
[----:B------:R0:W-:Y:S04]  /*35720*/  @P4 STL [R1+0x1350], R63 ;  /* 0x0013503f01004387 */ /* 0x0001e80000100800 */
[----:B------:R-:W-:Y:S01]  /*35730*/  @P4 STL [R1+0x1354], R62 ;  /* 0x0013543e01004387 */ /* 0x000fe20000100800 */
[----:B------:R-:W-:-:S03]  /*35740*/  ISETP.GT.AND P4, PT, R86, 0x91, PT ;  /* 0x000000915600780c */ /* 0x000fc60003f84270 */
[----:B------:R-:W4:Y:S10]  /*35750*/  @P3 LDG.E.U16 R53, desc[UR6][R44.64] ;  /* 0x000000062c353981 */ /* 0x000f34000c1e1500 */
[----:B------:R-:W4:Y:S04]  /*35760*/  @P4 LDG.E.U16 R59, desc[UR6][R46.64] ;  /* 0x000000062e3b4981 */ /* 0x000f28000c1e1500 */
[----:B------:R-:W4:Y:S04]  /*35770*/  @P4 LDG.E.U16 R58, desc[UR6][R48.64] ;  /* 0x00000006303a4981 */ /* 0x000f28000c1e1500 */
[----:B------:R-:W-:Y:S04]  /*35780*/  STL.64 [R1+0x7c8], R54 ;  /* 0x0007c83601007387 */ /* 0x000fe80000100a00 */
[----:B------:R-:W-:Y:S04]  /*35790*/  STL.64 [R1+0x7b8], R2 ;  /* 0x0007b80201007387 */ /* 0x000fe80000100a00 */
[----:B------:R-:W-:Y:S04]  /*357a0*/  STL.64 [R1+0x7c0], R4 ;  /* 0x0007c00401007387 */ /* 0x000fe80000100a00 */
[----:B0-----:R-:W4:Y:S04]  /*357b0*/  LDL.LU R63, [R1+0x1acc] ;  /* 0x001acc00013f7983 */ /* 0x001f280000300800 */
[----:B------:R0:W-:Y:S04]  /*357c0*/  @P1 STL [R1+0x17e8], R50 ;  /* 0x0017e83201001387 */ /* 0x0001e80000100800 */
[----:B0-----:R-:W4:Y:S04]  /*357d0*/  LDL.LU R50, [R1+0x1aec] ;  /* 0x001aec0001327983 */ /* 0x001f280000300800 */
[----:B------:R-:W4:Y:S04]  /*357e0*/  LDL.LU R51, [R1+0x1ad0] ;  /* 0x001ad00001337983 */ /* 0x000f280000300800 */
[----:B------:R-:W4:Y:S04]  /*357f0*/  LDL.LU R52, [R1+0x1af0] ;  /* 0x001af00001347983 */ /* 0x000f280000300800 */
[----:B------:R0:W-:Y:S04]  /*35800*/  @P1 STL [R1+0x17e4], R0 ;  /* 0x0017e40001001387 */ /* 0x0001e80000100800 */
[----:B------:R-:W4:Y:S04]  /*35810*/  LDL R54, [R1+0x1338] ;  /* 0x0013380001367983 */ /* 0x000f280000100800 */
[----:B------:R-:W4:Y:S04]  /*35820*/  LDL R55, [R1+0x1334] ;  /* 0x0013340001377983 */ /* 0x000f280000100800 */
[----:B0-----:R-:W4:Y:S01]  /*35830*/  LDL R0, [R1+0x133c] ;  /* 0x00133c0001007983 */ /* 0x001f220000100800 */
[----:B------:R-:W-:-:S03]  /*35840*/  ISETP.GT.AND P6, PT, R86, 0x90, PT ;  /* 0x000000905600780c */ /* 0x000fc60003fc4270 */
[----:B---3--:R0:W-:Y:S10]  /*35850*/  @P3 STL [R1+0x17e0], R56 ;  /* 0x0017e03801003387 */ /* 0x0081f40000100800 */
[----:B--2---:R-:W2:Y:S04]  /*35860*/  @P6 LDG.E.U16 R26, desc[UR6][R42.64] ;  /* 0x000000062a1a6981 */ /* 0x004ea8000c1e1500 */
[----:B------:R-:W3:Y:S04]  /*35870*/  @P6 LDG.E.U16 R27, desc[UR6][R38.64] ;  /* 0x00000006261b6981 */ /* 0x000ee8000c1e1500 */
[----:B0-----:R-:W2:Y:S04]  /*35880*/  LDL R56, [R1+0x1330] ;  /* 0x0013300001387983 */ /* 0x001ea80000100800 */
[----:B------:R-:W3:Y:S01]  /*35890*/  LDL.LU.64 R44, [R1+0x2840] ;  /* 0x00284000012c7983 */ /* 0x000ee20000300a00 */
[----:B------:R-:W-:-:S03]  /*358a0*/  IMAD.MOV.U32 R60, RZ, RZ, R87 ;  /* 0x000000ffff3c7224 */ /* 0x000fc600078e0057 */
[----:B----4-:R0:W-:Y:S04]  /*358b0*/  @P3 STL [R1+0x17dc], R53 ;  /* 0x0017dc3501003387 */ /* 0x0101e80000100800 */
[----:B------:R-:W4:Y:S04]  /*358c0*/  LDL.LU.64 R42, [R1+0x2838] ;  /* 0x00283800012a7983 */ /* 0x000f280000300a00 */
[----:B------:R-:W3:Y:S04]  /*358d0*/  LDL.LU.64 R38, [R1+0x2830] ;  /* 0x0028300001267983 */ /* 0x000ee80000300a00 */
[----:B------:R-:W3:Y:S04]  /*358e0*/  LDL.LU.64 R48, [R1+0x2828] ;  /* 0x0028280001307983 */ /* 0x000ee80000300a00 */
[----:B------:R-:W3:Y:S04]  /*358f0*/  LDL.LU.64 R46, [R1+0x2820] ;  /* 0x00282000012e7983 */ /* 0x000ee80000300a00 */
[----:B------:R-:W-:Y:S04]  /*35900*/  @P4 STL [R1+0x1340], R59 ;  /* 0x0013403b01004387 */ /* 0x000fe80000100800 */
[----:B------:R1:W-:Y:S04]  /*35910*/  @P4 STL [R1+0x1344], R58 ;  /* 0x0013443a01004387 */ /* 0x0003e80000100800 */
[----:B------:R-:W3:Y:S04]  /*35920*/  LDL.64 R2, [R1+0x768] ;  /* 0x0007680001027983 */ /* 0x000ee80000100a00 */
[----:B------:R-:W3:Y:S01]  /*35930*/  LDL R87, [R1+0x132c] ;  /* 0x00132c0001577983 */ /* 0x000ee20000100800 */
[----:B------:R-:W-:Y:S01]  /*35940*/  ISETP.GT.AND P1, PT, R86, 0x92, PT ;  /* 0x000000925600780c */ /* 0x000fe20003f24270 */
[----:B------:R-:W-:-:S02]  /*35950*/  IMAD.MOV.U32 R61, RZ, RZ, R57 ;  /* 0x000000ffff3d7224 */ /* 0x000fc400078e0039 */
[----:B------:R-:W4:Y:S04]  /*35960*/  LDL R91, [R1+0x1328] ;  /* 0x00132800015b7983 */ /* 0x000f280000100800 */
[----:B------:R-:W-:Y:S04]  /*35970*/  STL.64 [R1+0x778], R60 ;  /* 0x0007783c01007387 */ /* 0x000fe80000100a00 */
[----:B------:R-:W4:Y:S04]  /*35980*/  LDL R64, [R1+0x1324] ;  /* 0x0013240001407983 */ /* 0x000f280000100800 */
[----:B------:R-:W4:Y:S04]  /*35990*/  LDL R65, [R1+0x1320] ;  /* 0x0013200001417983 */ /* 0x000f280000100800 */
[----:B------:R-:W4:Y:S04]  /*359a0*/  LDL.LU R4, [R1+0x1af4] ;  /* 0x001af40001047983 */ /* 0x000f280000300800 */
[----:B------:R-:W4:Y:S04]  /*359b0*/  LDL.LU R5, [R1+0x1b14] ;  /* 0x001b140001057983 */ /* 0x000f280000300800 */
[----:B------:R-:W4:Y:S04]  /*359c0*/  LDL.LU R88, [R1+0x1af8] ;  /* 0x001af80001587983 */ /* 0x000f280000300800 */
[----:B0-----:R-:W4:Y:S04]  /*359d0*/  LDL.LU R53, [R1+0x1b18] ;  /* 0x001b180001357983 */ /* 0x001f280000300800 */
[----:B-1----:R-:W4:Y:S01]  /*359e0*/  LDL.LU R58, [R1+0x1afc] ;  /* 0x001afc00013a7983 */ /* 0x002f220000300800 */
[----:B------:R-:W-:-:S03]  /*359f0*/  IMAD.MOV.U32 R62, RZ, RZ, R50 ;  /* 0x000000ffff3e7224 */ /* 0x000fc600078e0032 */
[----:B------:R-:W4:Y:S01]  /*35a00*/  LDL.LU R59, [R1+0x1b1c] ;  /* 0x001b1c00013b7983 */ /* 0x000f220000300800 */
[----:B------:R-:W-:Y:S02]  /*35a10*/  IMAD.MOV.U32 R67, RZ, RZ, R51 ;  /* 0x000000ffff437224 */ /* 0x000fe400078e0033 */
[----:B------:R-:W-:Y:S01]  /*35a20*/  IMAD.MOV.U32 R66, RZ, RZ, R52 ;  /* 0x000000ffff427224 */ /* 0x000fe200078e0034 */
[C---:B------:R-:W-:Y:S01]  /*35a30*/  ISETP.GT.AND P3, PT, R86.reuse, 0x93, PT ;  /* 0x000000935600780c */ /* 0x040fe20003f64270 */
[----:B------:R-:W4:Y:S04]  /*35a40*/  @P1 LDG.E.U16 R54, desc[UR6][R62.64] ;  /* 0x000000063e361981 */ /* 0x000f28000c1e1500 */
[----:B------:R-:W4:Y:S04]  /*35a50*/  LDL R57, [R1+0x17d8] ;  /* 0x0017d80001397983 */ /* 0x000f280000100800 */
[----:B------:R-:W4:Y:S04]  /*35a60*/  LDL R50, [R1+0x17d4] ;  /* 0x0017d40001327983 */ /* 0x000f280000100800 */
[----:B------:R-:W4:Y:S04]  /*35a70*/  @P1 LDG.E.U16 R0, desc[UR6][R66.64] ;  /* 0x0000000642001981 */ /* 0x000f28000c1e1500 */
[----:B------:R-:W4:Y:S01]  /*35a80*/  @P3 LDG.E.U16 R55, desc[UR6][R60.64] ;  /* 0x000000063c373981 */ /* 0x000f22000c1e1500 */
[----:B------:R-:W-:-:S03]  /*35a90*/  ISETP.GT.AND P6, PT, R86, 0x94, PT ;  /* 0x000000945600780c */ /* 0x000fc60003fc4270 */
[----:B--2---:R-:W2:Y:S01]  /*35aa0*/  @P3 LDG.E.U16 R56, desc[UR6][R32.64] ;  /* 0x0000000620383981 */ /* 0x004ea2000c1e1500 */
[----:B------:R-:W-:-:S09]  /*35ab0*/  ISETP.GT.AND P4, PT, R86, 0x95, PT ;  /* 0x000000955600780c */ /* 0x000fd20003f84270 */
[----:B---3--:R0:W3:Y:S04]  /*35ac0*/  @P6 LDG.E.U16 R87, desc[UR6][R2.64] ;  /* 0x0000000602576981 */ /* 0x0080e8000c1e1500 */
[----:B------:R-:W-:Y:S04]  /*35ad0*/  STL.64 [R1+0x788], R66 ;  /* 0x0007884201007387 */ /* 0x000fe80000100a00 */
[----:B------:R-:W-:Y:S04]  /*35ae0*/  STL.64 [R1+0x780], R62 ;  /* 0x0007803e01007387 */ /* 0x000fe80000100a00 */
[----:B----4-:R-:W4:Y:S04]  /*35af0*/  @P6 LDG.E.U16 R91, desc[UR6][R30.64] ;  /* 0x000000061e5b6981 */ /* 0x010f28000c1e1500 */
[----:B------:R-:W4:Y:S04]  /*35b00*/  @P4 LDG.E.U16 R64, desc[UR6][R34.64] ;  /* 0x0000000622404981 */ /* 0x000f28000c1e1500 */
[----:B------:R-:W4:Y:S01]  /*35b10*/  @P4 LDG.E.U16 R65, desc[UR6][R28.64] ;  /* 0x000000061c414981 */ /* 0x000f22000c1e1500 */
[----:B------:R-:W-:-:S04]  /*35b20*/  LOP3.LUT R59, R59, R58, RZ, 0x3c, !PT ;  /* 0x0000003a3b3b7212 */ /* 0x000fc800078e3cff */
[----:B------:R-:W-:Y:S01]  /*35b30*/  LOP3.LUT R58, R59, R58, RZ, 0x3c, !PT ;  /* 0x0000003a3b3a7212 */ /* 0x000fe200078e3cff */
[----:B------:R1:W-:Y:S04]  /*35b40*/  @P1 STL [R1+0x133c], R0 ;  /* 0x00133c0001001387 */ /* 0x0003e80000100800 */
[----:B-1----:R-:W4:Y:S04]  /*35b50*/  LDL R0, [R1+0x17d0] ;  /* 0x0017d00001007983 */ /* 0x002f280000100800 */
[----:B------:R1:W-:Y:S01]  /*35b60*/  @P1 STL [R1+0x1338], R54 ;  /* 0x0013383601001387 */ /* 0x0003e20000100800 */
[----:B------:R-:W-:-:S03]  /*35b70*/  ISETP.GT.AND P1, PT, R86, 0x96, PT ;  /* 0x000000965600780c */ /* 0x000fc60003f24270 */
[----:B------:R-:W4:Y:S04]  /*35b80*/  LDL R89, [R1+0x17cc] ;  /* 0x0017cc0001597983 */ /* 0x000f280000100800 */
[----:B------:R-:W4:Y:S01]  /*35b90*/  LDL.LU.64 R32, [R1+0x2818] ;  /* 0x0028180001207983 */ /* 0x000f220000300a00 */
[----:B------:R-:W-:-:S03]  /*35ba0*/  LOP3.LUT R59, R59, R58, RZ, 0x3c, !PT ;  /* 0x0000003a3b3b7212 */ /* 0x000fc600078e3cff */
[----:B------:R-:W4:Y:S04]  /*35bb0*/  LDL R62, [R1+0x1314] ;  /* 0x00131400013e7983 */ /* 0x000f280000100800 */
[----:B------:R-:W4:Y:S01]  /*35bc0*/  LDL R63, [R1+0x1310] ;  /* 0x00131000013f7983 */ /* 0x000f220000100800 */
[----:B0-----:R-:W-:Y:S02]  /*35bd0*/  IMAD.MOV.U32 R2, RZ, RZ, R5 ;  /* 0x000000ffff027224 */ /* 0x001fe400078e0005 */
[----:B------:R-:W-:Y:S01]  /*35be0*/  IMAD.MOV.U32 R3, RZ, RZ, R4 ;  /* 0x000000ffff037224 */ /* 0x000fe200078e0004 */
[----:B------:R-:W4:Y:S01]  /*35bf0*/  LDL.LU R51, [R1+0x1b20] ;  /* 0x001b200001337983 */ /* 0x000f220000300800 */
[----:B------:R-:W-:Y:S02]  /*35c00*/  IMAD.MOV.U32 R4, RZ, RZ, R53 ;  /* 0x000000ffff047224 */ /* 0x000fe400078e0035 */
[----:B------:R-:W-:Y:S01]  /*35c10*/  IMAD.MOV.U32 R5, RZ, RZ, R88 ;  /* 0x000000ffff057224 */ /* 0x000fe200078e0058 */
[----:B------:R-:W4:Y:S04]  /*35c20*/  LDL.LU R60, [R1+0x1b40] ;  /* 0x001b4000013c7983 */ /* 0x000f280000300800 */
[----:B------:R-:W4:Y:S04]  /*35c30*/  LDL.LU R61, [R1+0x1b24] ;  /* 0x001b2400013d7983 */ /* 0x000f280000300800 */
[----:B------:R-:W4:Y:S04]  /*35c40*/  LDL.LU R52, [R1+0x1b44] ;  /* 0x001b440001347983 */ /* 0x000f280000300800 */
[----:B------:R-:W4:Y:S04]  /*35c50*/  @P1 LDG.E.U16 R57, desc[UR6][R58.64] ;  /* 0x000000063a391981 */ /* 0x000f28000c1e1500 */
[----:B-1----:R-:W4:Y:S04]  /*35c60*/  LDL.LU R54, [R1+0x1b28] ;  /* 0x001b280001367983 */ /* 0x002f280000300800 */
[----:B------:R0:W-:Y:S04]  /*35c70*/  @P3 STL [R1+0x1334], R55 ;  /* 0x0013343701003387 */ /* 0x0001e80000100800 */
[----:B------:R-:W4:Y:S04]  /*35c80*/  @P1 LDG.E.U16 R50, desc[UR6][R4.64] ;  /* 0x0000000604321981 */ /* 0x000f28000c1e1500 */
[----:B0-----:R-:W4:Y:S04]  /*35c90*/  LDL.LU R55, [R1+0x1b48] ;  /* 0x001b480001377983 */ /* 0x001f280000300800 */
[----:B--2---:R0:W-:Y:S04]  /*35ca0*/  @P3 STL [R1+0x1330], R56 ;  /* 0x0013303801003387 */ /* 0x0041e80000100800 */
[----:B0-----:R-:W2:Y:S04]  /*35cb0*/  LDL R56, [R1+0x130c] ;  /* 0x00130c0001387983 */ /* 0x001ea80000100800 */
[----:B---3--:R0:W-:Y:S01]  /*35cc0*/  @P6 STL [R1+0x132c], R87 ;  /* 0x00132c5701006387 */ /* 0x0081e20000100800 */
[----:B------:R-:W-:-:S03]  /*35cd0*/  ISETP.GT.AND P3, PT, R86, 0x97, PT ;  /* 0x000000975600780c */ /* 0x000fc60003f64270 */
[----:B0-----:R-:W3:Y:S04]  /*35ce0*/  LDL R87, [R1+0x1308] ;  /* 0x0013080001577983 */ /* 0x001ee80000100800 */
[----:B------:R-:W3:Y:S04]  /*35cf0*/  LDL.LU.64 R30, [R1+0x2810] ;  /* 0x00281000011e7983 */ /* 0x000ee80000300a00 */
[----:B----4-:R-:W-:Y:S04]  /*35d00*/  @P6 STL [R1+0x1328], R91 ;  /* 0x0013285b01006387 */ /* 0x010fe80000100800 */
[----:B------:R-:W4:Y:S04]  /*35d10*/  LDL.LU.64 R34, [R1+0x2808] ;  /* 0x0028080001227983 */ /* 0x000f280000300a00 */
[----:B------:R-:W4:Y:S04]  /*35d20*/  LDL.LU.64 R28, [R1+0x2800] ;  /* 0x00280000011c7983 */ /* 0x000f280000300a00 */
[----:B------:R-:W-:Y:S04]  /*35d30*/  @P4 STL [R1+0x1320], R65 ;  /* 0x0013204101004387 */ /* 0x000fe80000100800 */
[----:B------:R-:W-:Y:S04]  /*35d40*/  @P4 STL [R1+0x1324], R64 ;  /* 0x0013244001004387 */ /* 0x000fe80000100800 */
[----:B------:R-:W-:Y:S01]  /*35d50*/  STL.64 [R1+0x748], R58 ;  /* 0x0007483a01007387 */ /* 0x000fe20000100a00 */
[----:B------:R-:W-:-:S03]  /*35d60*/  ISETP.GT.AND P4, PT, R86, 0x99, PT ;  /* 0x000000995600780c */ /* 0x000fc60003f84270 */
[----:B------:R-:W-:Y:S04]  /*35d70*/  STL.64 [R1+0x738], R2 ;  /* 0x0007380201007387 */ /* 0x000fe80000100a00 */
[----:B------:R-:W-:Y:S04]  /*35d80*/  STL.64 [R1+0x740], R4 ;  /* 0x0007400401007387 */ /* 0x000fe80000100a00 */
[----:B------:R-:W4:Y:S04]  /*35d90*/  LDL R53, [R1+0x1304] ;  /* 0x0013040001357983 */ /* 0x000f280000100800 */
[----:B------:R0:W4:Y:S04]  /*35da0*/  @P3 LDG.E.U16 R0, desc[UR6][R2.64] ;  /* 0x0000000602003981 */ /* 0x000128000c1e1500 */
[----:B------:R-:W4:Y:S04]  /*35db0*/  @P3 LDG.E.U16 R89, desc[UR6][R40.64] ;  /* 0x0000000628593981 */ /* 0x000f28000c1e1500 */
[----:B------:R-:W4:Y:S04]  /*35dc0*/  @P4 LDG.E.U16 R62, desc[UR6][R42.64] ;  /* 0x000000062a3e4981 */ /* 0x000f28000c1e1500 */
[----:B------:R-:W4:Y:S04]  /*35dd0*/  @P4 LDG.E.U16 R63, desc[UR6][R38.64] ;  /* 0x00000006263f4981 */ /* 0x000f28000c1e1500 */
[----:B------:R1:W-:Y:S04]  /*35de0*/  @P1 STL [R1+0x17d8], R57 ;  /* 0x0017d83901001387 */ /* 0x0003e80000100800 */
[----:B-1----:R-:W4:Y:S04]  /*35df0*/  LDL R57, [R1+0x1300] ;  /* 0x0013000001397983 */ /* 0x002f280000100800 */
[----:B------:R1:W-:Y:S01]  /*35e00*/  @P1 STL [R1+0x17d4], R50 ;  /* 0x0017d43201001387 */ /* 0x0003e20000100800 */
[----:B------:R-:W-:-:S02]  /*35e10*/  ISETP.GT.AND P1, PT, R86, 0x9a, PT ;  /* 0x0000009a5600780c */ /* 0x000fc40003f24270 */
[-C--:B------:R-:W-:Y:S01]  /*35e20*/  LOP3.LUT R55, R55, R54.reuse, RZ, 0x3c, !PT ;  /* 0x0000003637377212 */ /* 0x080fe200078e3cff */
[----:B------:R-:W-:Y:S02]  /*35e30*/  IMAD.MOV.U32 R4, RZ, RZ, R52 ;  /* 0x000000ffff047224 */ /* 0x000fe400078e0034 */
[----:B------:R-:W-:Y:S01]  /*35e40*/  IMAD.MOV.U32 R5, RZ, RZ, R61 ;  /* 0x000000ffff057224 */ /* 0x000fe200078e003d */
[----:B------:R-:W4:Y:S01]  /*35e50*/  LDL.64 R58, [R1+0x6e0] ;  /* 0x0006e000013a7983 */ /* 0x000f220000100a00 */
[----:B------:R-:W-:-:S04]  /*35e60*/  LOP3.LUT R54, R55, R54, RZ, 0x3c, !PT ;  /* 0x0000003637367212 */ /* 0x000fc800078e3cff */
[----:B------:R-:W-:Y:S01]  /*35e70*/  LOP3.LUT R55, R55, R54, RZ, 0x3c, !PT ;  /* 0x0000003637377212 */ /* 0x000fe200078e3cff */
[----:B-1----:R-:W4:Y:S04]  /*35e80*/  LDL R50, [R1+0x12fc] ;  /* 0x0012fc0001327983 */ /* 0x002f280000100800 */
[----:B--2---:R-:W2:Y:S04]  /*35e90*/  @P1 LDG.E.U16 R56, desc[UR6][R54.64] ;  /* 0x0000000636381981 */ /* 0x004ea8000c1e1500 */
[----:B---3--:R-:W3:Y:S01]  /*35ea0*/  @P1 LDG.E.U16 R87, desc[UR6][R4.64] ;  /* 0x0000000604571981 */ /* 0x008ee2000c1e1500 */
[----:B------:R-:W-:Y:S01]  /*35eb0*/  ISETP.GT.AND P6, PT, R86, 0x98, PT ;  /* 0x000000985600780c */ /* 0x000fe20003fc4270 */
[----:B0-----:R-:W-:-:S02]  /*35ec0*/  IMAD.MOV.U32 R2, RZ, RZ, R60 ;  /* 0x000000ffff027224 */ /* 0x001fc400078e003c */
[----:B------:R-:W-:-:S10]  /*35ed0*/  IMAD.MOV.U32 R3, RZ, RZ, R51 ;  /* 0x000000ffff037224 */ /* 0x000fd400078e0033 */
[----:B----4-:R-:W4:Y:S04]  /*35ee0*/  @P6 LDG.E.U16 R28, desc[UR6][R36.64] ;  /* 0x00000006241c6981 */ /* 0x010f28000c1e1500 */
[----:B------:R-:W4:Y:S04]  /*35ef0*/  @P6 LDG.E.U16 R29, desc[UR6][R44.64] ;  /* 0x000000062c1d6981 */ /* 0x000f28000c1e1500 */
[----:B------:R0:W-:Y:S04]  /*35f00*/  @P3 STL [R1+0x17d0], R0 ;  /* 0x0017d00001003387 */ /* 0x0001e80000100800 */
[----:B0-----:R-:W4:Y:S04]  /*35f10*/  LDL R0, [R1+0x12f8] ;  /* 0x0012f80001007983 */ /* 0x001f280000100800 */
[----:B------:R-:W4:Y:S04]  /*35f20*/  LDL.LU.64 R40, [R1+0x27f8] ;  /* 0x0027f80001287983 */ /* 0x000f280000300a00 */
[----:B------:R-:W-:Y:S04]  /*35f30*/  @P3 STL [R1+0x17cc], R89 ;  /* 0x0017cc5901003387 */ /* 0x000fe80000100800 */
[----:B------:R-:W4:Y:S04]  /*35f40*/  LDL.LU.64 R36, [R1+0x27f0] ;  /* 0x0027f00001247983 */ /* 0x000f280000300a00 */
[----:B------:R-:W4:Y:S04]  /*35f50*/  LDL.LU.64 R44, [R1+0x27e8] ;  /* 0x0027e800012c7983 */ /* 0x000f280000300a00 */
[----:B------:R-:W4:Y:S04]  /*35f60*/  LDL.LU.64 R42, [R1+0x27e0] ;  /* 0x0027e000012a7983 */ /* 0x000f280000300a00 */
[----:B------:R-:W4:Y:S04]  /*35f70*/  LDL.LU.64 R38, [R1+0x27d8] ;  /* 0x0027d80001267983 */ /* 0x000f280000300a00 */
[----:B------:R-:W-:Y:S04]  /*35f80*/  @P4 STL [R1+0x1310], R63 ;  /* 0x0013103f01004387 */ /* 0x000fe80000100800 */
[----:B------:R-:W-:Y:S04]  /*35f90*/  @P4 STL [R1+0x1314], R62 ;  /* 0x0013143e01004387 */ /* 0x000fe80000100800 */
[----:B------:R-:W-:Y:S04]  /*35fa0*/  STL.64 [R1+0x708], R54 ;  /* 0x0007083601007387 */ /* 0x000fe80000100a00 */
[----:B------:R-:W-:Y:S04]  /*35fb0*/  STL.64 [R1+0x6f8], R2 ;  /* 0x0006f80201007387 */ /* 0x000fe80000100a00 */
[----:B------:R-:W-:Y:S04]  /*35fc0*/  STL.64 [R1+0x700], R4 ;  /* 0x0007000401007387 */ /* 0x000fe80000100a00 */
[----:B------:R-:W4:Y:S01]  /*35fd0*/  LDL R90, [R1+0x12f4] ;  /* 0x0012f400015a7983 */ /* 0x000f220000100800 */
[----:B------:R-:W-:-:S13]  /*35fe0*/  ISETP.GT.AND P3, PT, R86, 0x9b, PT ;  /* 0x0000009b5600780c */ /* 0x000fda0003f64270 */
[----:B------:R-:W4:Y:S04]  /*35ff0*/  @P3 LDG.E.U16 R57, desc[UR6][R48.64] ;  /* 0x0000000630393981 */ /* 0x000f28000c1e1500 */
[----:B------:R-:W4:Y:S04]  /*36000*/  @P3 LDG.E.U16 R53, desc[UR6][R2.64] ;  /* 0x0000000602353981 */ /* 0x000f28000c1e1500 */
[----:B--2---:R0:W-:Y:S04]  /*36010*/  @P1 STL [R1+0x130c], R56 ;  /* 0x00130c3801001387 */ /* 0x0041e80000100800 */
[----:B0-----:R-:W2:Y:S04]  /*36020*/  LDL R56, [R1+0x12f0] ;  /* 0x0012f00001387983 */ /* 0x001ea80000100800 */
[----:B------:R-:W2:Y:S01]  /*36030*/  LDL.LU R91, [R1+0x1b4c] ;  /* 0x001b4c00015b7983 */ /* 0x000ea20000300800 */
[----:B------:R-:W-:-:S03]  /*36040*/  ISETP.GT.AND P6, PT, R86, 0x9c, PT ;  /* 0x0000009c5600780c */ /* 0x000fc60003fc4270 */
[----:B------:R-:W2:Y:S04]  /*36050*/  LDL.LU R64, [R1+0x1b6c] ;  /* 0x001b6c0001407983 */ /* 0x000ea80000300800 */
[----:B------:R-:W2:Y:S04]  /*36060*/  LDL.LU R4, [R1+0x1b50] ;  /* 0x001b500001047983 */ /* 0x000ea80000300800 */
[----:B------:R-:W2:Y:S04]  /*36070*/  LDL.LU R5, [R1+0x1b70] ;  /* 0x001b700001057983 */ /* 0x000ea80000300800 */
[----:B------:R-:W2:Y:S04]  /*36080*/  LDL.LU R65, [R1+0x1b54] ;  /* 0x001b540001417983 */ /* 0x000ea80000300800 */
[----:B------:R-:W2:Y:S04]  /*36090*/  LDL.LU R54, [R1+0x1b74] ;  /* 0x001b740001367983 */ /* 0x000ea80000300800 */
[----:B------:R-:W2:Y:S04]  /*360a0*/  LDL R55, [R1+0x17c8] ;  /* 0x0017c80001377983 */ /* 0x000ea80000100800 */
[----:B---3--:R0:W-:Y:S04]  /*360b0*/  @P1 STL [R1+0x1308], R87 ;  /* 0x0013085701001387 */ /* 0x0081e80000100800 */
[----:B------:R-:W3:Y:S04]  /*360c0*/  @P6 LDG.E.U16 R50, desc[UR6][R46.64] ;  /* 0x000000062e326981 */ /* 0x000ee8000c1e1500 */
[----:B0-----:R-:W3:Y:S04]  /*360d0*/  LDL R87, [R1+0x17c4] ;  /* 0x0017c40001577983 */ /* 0x001ee80000100800 */
[----:B------:R-:W3:Y:S04]  /*360e0*/  LDL.LU.64 R48, [R1+0x27d0] ;  /* 0x0027d00001307983 */ /* 0x000ee80000300a00 */
[----:B------:R-:W3:Y:S04]  /*360f0*/  LDL R89, [R1+0x17bc] ;  /* 0x0017bc0001597983 */ /* 0x000ee80000100800 */
[----:B------:R-:W3:Y:S01]  /*36100*/  LDL R88, [R1+0x17c0] ;  /* 0x0017c00001587983 */ /* 0x000ee20000100800 */
[----:B------:R-:W-:-:S03]  /*36110*/  ISETP.GT.AND P4, PT, R86, 0x9d, PT ;  /* 0x0000009d5600780c */ /* 0x000fc60003f84270 */
[----:B----4-:R-:W4:Y:S10]  /*36120*/  @P6 LDG.E.U16 R0, desc[UR6][R58.64] ;  /* 0x000000063a006981 */ /* 0x010f34000c1e1500 */
[----:B------:R-:W4:Y:S04]  /*36130*/  @P4 LDG.E.U16 R90, desc[UR6][R32.64] ;  /* 0x00000006205a4981 */ /* 0x000f28000c1e1500 */
[----:B------:R-:W-:Y:S04]  /*36140*/  @P3 STL [R1+0x1300], R57 ;  /* 0x0013003901003387 */ /* 0x000fe80000100800 */
[----:B------:R-:W-:Y:S04]  /*36150*/  @P3 STL [R1+0x1304], R53 ;  /* 0x0013043501003387 */ /* 0x000fe80000100800 */
[----:B------:R-:W4:Y:S04]  /*36160*/  LDL.LU.64 R46, [R1+0x27c8] ;  /* 0x0027c800012e7983 */ /* 0x000f280000300a00 */
[----:B------:R-:W4:Y:S04]  /*36170*/  LDL R63, [R1+0x12e0] ;  /* 0x0012e000013f7983 */ /* 0x000f280000100800 */
[----:B------:R-:W4:Y:S04]  /*36180*/  LDL R62, [R1+0x12e4] ;  /* 0x0012e400013e7983 */ /* 0x000f280000100800 */
[----:B--2---:R-:W2:Y:S01]  /*36190*/  @P4 LDG.E.U16 R56, desc[UR6][R30.64] ;  /* 0x000000061e384981 */ /* 0x004ea2000c1e1500 */
[----:B------:R-:W-:-:S02]  /*361a0*/  ISETP.GT.AND P1, PT, R86, 0x9e, PT ;  /* 0x0000009e5600780c */ /* 0x000fc40003f24270 */
[----:B------:R-:W-:Y:S01]  /*361b0*/  ISETP.GT.AND P3, PT, R86, 0x9f, PT ;  /* 0x0000009f5600780c */ /* 0x000fe20003f64270 */
[----:B------:R-:W-:Y:S01]  /*361c0*/  IMAD.MOV.U32 R2, RZ, RZ, R64 ;  /* 0x000000ffff027224 */ /* 0x000fe200078e0040 */
[----:B------:R-:W2:Y:S01]  /*361d0*/  LDL.LU R51, [R1+0x1b78] ;  /* 0x001b780001337983 */ /* 0x000ea20000300800 */
[----:B------:R-:W-:Y:S01]  /*361e0*/  LOP3.LUT R5, R5, R4, RZ, 0x3c, !PT ;  /* 0x0000000405057212 */ /* 0x000fe200078e3cff */
[----:B------:R-:W-:-:S03]  /*361f0*/  IMAD.MOV.U32 R64, RZ, RZ, R54 ;  /* 0x000000ffff407224 */ /* 0x000fc600078e0036 */
[----:B------:R-:W-:-:S04]  /*36200*/  LOP3.LUT R4, R5, R4, RZ, 0x3c, !PT ;  /* 0x0000000405047212 */ /* 0x000fc800078e3cff */
[----:B------:R-:W-:Y:S01]  /*36210*/  LOP3.LUT R5, R5, R4, RZ, 0x3c, !PT ;  /* 0x0000000405057212 */ /* 0x000fe200078e3cff */
[----:B------:R-:W2:Y:S04]  /*36220*/  @P1 LDG.E.U16 R55, desc[UR6][R64.64] ;  /* 0x0000000640371981 */ /* 0x000ea8000c1e1500 */
[----:B---3--:R0:W-:Y:S01]  /*36230*/  @P6 STL [R1+0x12fc], R50 ;  /* 0x0012fc3201006387 */ /* 0x0081e20000100800 */
[----:B------:R-:W-:-:S03]  /*36240*/  IMAD.MOV.U32 R3, RZ, RZ, R91 ;  /* 0x000000ffff037224 */ /* 0x000fc600078e005b */
[----:B------:R-:W3:Y:S04]  /*36250*/  @P1 LDG.E.U16 R87, desc[UR6][R4.64] ;  /* 0x0000000604571981 */ /* 0x000ee8000c1e1500 */
[----:B------:R-:W3:Y:S04]  /*36260*/  @P3 LDG.E.U16 R89, desc[UR6][R34.64] ;  /* 0x0000000622593981 */ /* 0x000ee8000c1e1500 */
[----:B------:R-:W3:Y:S04]  /*36270*/  @P3 LDG.E.U16 R88, desc[UR6][R2.64] ;  /* 0x0000000602583981 */ /* 0x000ee8000c1e1500 */
        /* <DEDUP_REMOVED lines=8> */
[----:B----4-:R0:W-:Y:S04]  /*36300*/  @P6 STL [R1+0x12f8], R0 ;  /* 0x0012f80001006387 */ /* 0x0101e80000100800 */
[----:B0-----:R-:W4:Y:S04]  /*36310*/  LDL R0, [R1+0x12d0] ;  /* 0x0012d00001007983 */ /* 0x001f280000100800 */
[----:B------:R-:W4:Y:S04]  /*36320*/  LDL.LU.64 R32, [R1+0x27c0] ;  /* 0x0027c00001207983 */ /* 0x000f280000300a00 */
[----:B------:R-:W4:Y:S04]  /*36330*/  LDL.LU.64 R30, [R1+0x27b8] ;  /* 0x0027b800011e7983 */ /* 0x000f280000300a00 */
[----:B--2---:R0:W-:Y:S04]  /*36340*/  @P4 STL [R1+0x12f0], R56 ;  /* 0x0012f03801004387 */ /* 0x0041e80000100800 */
[----:B0-----:R-:W2:Y:S04]  /*36350*/  LDL R56, [R1+0x12cc] ;  /* 0x0012cc0001387983 */ /* 0x001ea80000100800 */
[----:B------:R-:W2:Y:S04]  /*36360*/  LDL.LU R93, [R1+0x12c0] ;  /* 0x0012c000015d7983 */ /* 0x000ea80000300800 */
[----:B------:R-:W-:Y:S01]  /*36370*/  @P4 STL [R1+0x12f4], R90 ;  /* 0x0012f45a01004387 */ /* 0x000fe20000100800 */
[----:B------:R-:W-:-:S13]  /*36380*/  ISETP.GT.AND P4, PT, R86, 0xa1, PT ;  /* 0x000000a15600780c */ /* 0x000fda0003f84270 */
[----:B------:R-:W2:Y:S04]  /*36390*/  @P4 LDG.E.U16 R63, desc[UR6][R42.64] ;  /* 0x000000062a3f4981 */ /* 0x000ea8000c1e1500 */
[----:B------:R-:W2:Y:S04]  /*363a0*/  @P4 LDG.E.U16 R62, desc[UR6][R44.64] ;  /* 0x000000062c3e4981 */ /* 0x000ea8000c1e1500 */
[----:B------:R-:W-:Y:S04]  /*363b0*/  STL.64 [R1+0x6c8], R64 ;  /* 0x0006c84001007387 */ /* 0x000fe80000100a00 */
[----:B------:R-:W-:Y:S04]  /*363c0*/  STL.64 [R1+0x6b8], R2 ;  /* 0x0006b80201007387 */ /* 0x000fe80000100a00 */
[----:B------:R-:W-:Y:S04]  /*363d0*/  STL.64 [R1+0x6c0], R4 ;  /* 0x0006c00401007387 */ /* 0x000fe80000100a00 */
[----:B------:R0:W-:Y:S01]  /*363e0*/  @P1 STL [R1+0x17c8], R55 ;  /* 0x0017c83701001387 */ /* 0x0001e20000100800 */
[----:B---3--:R-:W-:-:S03]  /*363f0*/  LOP3.LUT R53, R53, R52, RZ, 0x3c, !PT ;  /* 0x0000003435357212 */ /* 0x008fc600078e3cff */
[----:B0-----:R-:W3:Y:S04]  /*36400*/  LDL.64 R54, [R1+0x660] ;  /* 0x0006600001367983 */ /* 0x001ee80000100a00 */
[----:B------:R0:W-:Y:S01]  /*36410*/  @P1 STL [R1+0x17c4], R87 ;  /* 0x0017c45701001387 */ /* 0x0001e20000100800 */
[C---:B------:R-:W-:Y:S02]  /*36420*/  ISETP.GT.AND P1, PT, R86.reuse, 0xa2, PT ;  /* 0x000000a25600780c */ /* 0x040fe40003f24270 */
[----:B------:R-:W-:Y:S01]  /*36430*/  LOP3.LUT R52, R53, R52, RZ, 0x3c, !PT ;  /* 0x0000003435347212 */ /* 0x000fe200078e3cff */
[----:B0-----:R-:W3:Y:S04]  /*36440*/  LDL R87, [R1+0x12c8] ;  /* 0x0012c80001577983 */ /* 0x001ee80000100800 */
[----:B------:R-:W3:Y:S04]  /*36450*/  LDL.LU.64 R34, [R1+0x27b0] ;  /* 0x0027b00001227983 */ /* 0x000ee80000300a00 */
[----:B------:R-:W-:Y:S04]  /*36460*/  @P3 STL [R1+0x17bc], R89 ;  /* 0x0017bc5901003387 */ /* 0x000fe80000100800 */
[----:B------:R-:W-:Y:S01]  /*36470*/  @P3 STL [R1+0x17c0], R88 ;  /* 0x0017c05801003387 */ /* 0x000fe20000100800 */
[----:B------:R-:W-:Y:S01]  /*36480*/  ISETP.GT.AND P3, PT, R86, 0xa3, PT ;  /* 0x000000a35600780c */ /* 0x000fe20003f64270 */
[----:B------:R-:W-:-:S02]  /*36490*/  IMAD.MOV.U32 R4, RZ, RZ, R61 ;  /* 0x000000ffff047224 */ /* 0x000fc400078e003d */
[----:B------:R-:W-:Y:S01]  /*364a0*/  IMAD.MOV.U32 R5, RZ, RZ, R60 ;  /* 0x000000ffff057224 */ /* 0x000fe200078e003c */
[----:B------:R-:W-:Y:S01]  /*364b0*/  LOP3.LUT R53, R53, R52, RZ, 0x3c, !PT ;  /* 0x0000003435357212 */ /* 0x000fe200078e3cff */
[----:B------:R-:W-:Y:S02]  /*364c0*/  IMAD.MOV.U32 R2, RZ, RZ, R50 ;  /* 0x000000ffff027224 */ /* 0x000fe400078e0032 */
[----:B------:R-:W-:Y:S01]  /*364d0*/  IMAD.MOV.U32 R3, RZ, RZ, R51 ;  /* 0x000000ffff037224 */ /* 0x000fe200078e0033 */
[----:B------:R-:W3:Y:S04]  /*364e0*/  @P1 LDG.E.U16 R59, desc[UR6][R4.64] ;  /* 0x00000006043b1981 */ /* 0x000ee8000c1e1500 */
[----:B------:R-:W3:Y:S04]  /*364f0*/  @P1 LDG.E.U16 R58, desc[UR6][R52.64] ;  /* 0x00000006343a1981 */ /* 0x000ee8000c1e1500 */
[----:B------:R-:W3:Y:S04]  /*36500*/  @P3 LDG.E.U16 R57, desc[UR6][R2.64] ;  /* 0x0000000602393981 */ /* 0x000ee8000c1e1500 */
[----:B----4-:R-:W4:Y:S01]  /*36510*/  @P3 LDG.E.U16 R0, desc[UR6][R38.64] ;  /* 0x0000000626003981 */ /* 0x010f22000c1e1500 */
[----:B------:R-:W-:-:S13]  /*36520*/  ISETP.GT.AND P6, PT, R86, 0xa0, PT ;  /* 0x000000a05600780c */ /* 0x000fda0003fc4270 */
[----:B------:R-:W4:Y:S04]  /*36530*/  @P6 LDG.E.U16 R30, desc[UR6][R40.64] ;  /* 0x00000006281e6981 */ /* 0x000f28000c1e1500 */
[----:B------:R-:W4:Y:S04]  /*36540*/  @P6 LDG.E.U16 R31, desc[UR6][R36.64] ;  /* 0x00000006241f6981 */ /* 0x000f28000c1e1500 */
[----:B------:R-:W4:Y:S04]  /*36550*/  LDL.LU.64 R40, [R1+0x27a8] ;  /* 0x0027a80001287983 */ /* 0x000f280000300a00 */
[----:B------:R-:W4:Y:S04]  /*36560*/  LDL.LU.64 R36, [R1+0x27a0] ;  /* 0x0027a00001247983 */ /* 0x000f280000300a00 */
[----:B------:R-:W4:Y:S04]  /*36570*/  LDL.LU.64 R44, [R1+0x2798] ;  /* 0x00279800012c7983 */ /* 0x000f280000300a00 */
[----:B------:R-:W4:Y:S04]  /*36580*/  LDL.LU.64 R42, [R1+0x2790] ;  /* 0x00279000012a7983 */ /* 0x000f280000300a00 */
[----:B--2---:R-:W-:Y:S04]  /*36590*/  @P4 STL [R1+0x12e0], R63 ;  /* 0x0012e03f01004387 */ /* 0x004fe80000100800 */
[----:B------:R-:W-:Y:S04]  /*365a0*/  @P4 STL [R1+0x12e4], R62 ;  /* 0x0012e43e01004387 */ /* 0x000fe80000100800 */
[----:B------:R-:W2:Y:S01]  /*365b0*/  LDL R50, [R1+0x12c4] ;  /* 0x0012c40001327983 */ /* 0x000ea20000100800 */
[----:B------:R-:W-:-:S03]  /*365c0*/  ISETP.GT.AND P6, PT, R86, 0xa4, PT ;  /* 0x000000a45600780c */ /* 0x000fc60003fc4270 */
[----:B------:R-:W-:Y:S04]  /*365d0*/  STL.64 [R1+0x678], R2 ;  /* 0x0006780201007387 */ /* 0x000fe80000100a00 */
[----:B------:R-:W-:Y:S04]  /*365e0*/  STL.64 [R1+0x688], R52 ;  /* 0x0006883401007387 */ /* 0x000fe80000100a00 */
[----:B------:R-:W-:Y:S04]  /*365f0*/  STL.64 [R1+0x680], R4 ;  /* 0x0006800401007387 */ /* 0x000fe80000100a00 */
[----:B------:R-:W2:Y:S01]  /*36600*/  @P6 LDG.E.U16 R56, desc[UR6][R48.64] ;  /* 0x0000000630386981 */ /* 0x000ea2000c1e1500 */
[----:B------:R-:W-:-:S03]  /*36610*/  ISETP.GT.AND P4, PT, R86, 0xa5, PT ;  /* 0x000000a55600780c */ /* 0x000fc60003f84270 */
[----:B---3--:R-:W3:Y:S10]  /*36620*/  @P6 LDG.E.U16 R87, desc[UR6][R54.64] ;  /* 0x0000000636576981 */ /* 0x008ef4000c1e1500 */
[----:B------:R-:W3:Y:S04]  /*36630*/  @P4 LDG.E.U16 R93, desc[UR6][R32.64] ;  /* 0x00000006205d4981 */ /* 0x000ee8000c1e1500 */
[----:B------:R-:W-:Y:S04]  /*36640*/  @P1 STL [R1+0x12d8], R59 ;  /* 0x0012d83b01001387 */ /* 0x000fe80000100800 */
[----:B------:R-:W-:Y:S04]  /*36650*/  @P1 STL [R1+0x12dc], R58 ;  /* 0x0012dc3a01001387 */ /* 0x000fe80000100800 */
[----:B------:R-:W3:Y:S04]  /*36660*/  LDL.LU.64 R38, [R1+0x2788] ;  /* 0x0027880001267983 */ /* 0x000ee80000300a00 */
[----:B------:R0:W-:Y:S04]  /*36670*/  @P3 STL [R1+0x12d4], R57 ;  /* 0x0012d43901003387 */ /* 0x0001e80000100800 */
[----:B0-----:R-:W3:Y:S04]  /*36680*/  LDL.LU R57, [R1+0x1ba4] ;  /* 0x001ba40001397983 */ /* 0x001ee80000300800 */
[----:B----4-:R0:W-:Y:S04]  /*36690*/  @P3 STL [R1+0x12d0], R0 ;  /* 0x0012d00001003387 */ /* 0x0101e80000100800 */
[----:B0-----:R-:W4:Y:S04]  /*366a0*/  LDL.LU R0, [R1+0x1bc4] ;  /* 0x001bc40001007983 */ /* 0x001f280000300800 */
[----:B------:R-:W4:Y:S04]  /*366b0*/  LDL.LU.64 R48, [R1+0x2780] ;  /* 0x0027800001307983 */ /* 0x000f280000300a00 */
        /* <DEDUP_REMOVED lines=8> */
[----:B--2---:R-:W2:Y:S01]  /*36740*/  @P4 LDG.E.U16 R50, desc[UR6][R46.64] ;  /* 0x000000062e324981 */ /* 0x004ea2000c1e1500 */
[----:B------:R-:W-:-:S03]  /*36750*/  ISETP.GT.AND P1, PT, R86, 0xa6, PT ;  /* 0x000000a65600780c */ /* 0x000fc60003f24270 */
[----:B------:R-:W2:Y:S04]  /*36760*/  LDL R63, [R1+0x12b4] ;  /* 0x0012b400013f7983 */ /* 0x000ea80000100800 */
[----:B------:R-:W2:Y:S01]  /*36770*/  LDL R51, [R1+0x12b0] ;  /* 0x0012b00001337983 */ /* 0x000ea20000100800 */
[----:B------:R-:W-:-:S03]  /*36780*/  ISETP.GT.AND P3, PT, R86, 0xa7, PT ;  /* 0x000000a75600780c */ /* 0x000fc60003f64270 */
[----:B------:R-:W2:Y:S04]  /*36790*/  LDL.LU R60, [R1+0x1bd0] ;  /* 0x001bd000013c7983 */ /* 0x000ea80000300800 */
[----:B------:R-:W2:Y:S04]  /*367a0*/  LDL.LU R61, [R1+0x1bf0] ;  /* 0x001bf000013d7983 */ /* 0x000ea80000300800 */
[----:B------:R-:W2:Y:S04]  /*367b0*/  LDL.LU R52, [R1+0x1bd4] ;  /* 0x001bd40001347983 */ /* 0x000ea80000300800 */
[----:B------:R-:W2:Y:S04]  /*367c0*/  LDL.LU R53, [R1+0x1bf4] ;  /* 0x001bf40001357983 */ /* 0x000ea80000300800 */
[----:B------:R-:W2:Y:S04]  /*367d0*/  LDL.LU R58, [R1+0x1bd8] ;  /* 0x001bd800013a7983 */ /* 0x000ea80000300800 */
[----:B------:R-:W2:Y:S04]  /*367e0*/  LDL.LU R59, [R1+0x1bf8] ;  /* 0x001bf800013b7983 */ /* 0x000ea80000300800 */
[----:B------:R-:W2:Y:S04]  /*367f0*/  LDL R54, [R1+0x12ac] ;  /* 0x0012ac0001367983 */ /* 0x000ea80000100800 */
[----:B---3--:R0:W-:Y:S04]  /*36800*/  @P6 STL [R1+0x12c8], R87 ;  /* 0x0012c85701006387 */ /* 0x0081e80000100800 */
[----:B------:R-:W-:Y:S04]  /*36810*/  @P6 STL [R1+0x12cc], R56 ;  /* 0x0012cc3801006387 */ /* 0x000fe80000100800 */
[----:B------:R-:W3:Y:S04]  /*36820*/  LDL.LU.64 R46, [R1+0x2778] ;  /* 0x00277800012e7983 */ /* 0x000ee80000300a00 */
[----:B------:R-:W3:Y:S04]  /*36830*/  LDL R55, [R1+0x12a8] ;  /* 0x0012a80001377983 */ /* 0x000ee80000100800 */
[----:B0-----:R-:W3:Y:S01]  /*36840*/  LDL R87, [R1+0x12a4] ;  /* 0x0012a40001577983 */ /* 0x001ee20000100800 */
[----:B----4-:R-:W-:-:S04]  /*36850*/  LOP3.LUT R5, R5, R4, RZ, 0x3c, !PT ;  /* 0x0000000405057212 */ /* 0x010fc800078e3cff */
[C---:B------:R-:W-:Y:S01]  /*36860*/  LOP3.LUT R4, R5.reuse, R4, RZ, 0x3c, !PT ;  /* 0x0000000405047212 */ /* 0x040fe200078e3cff */
[----:B------:R-:W-:Y:S02]  /*36870*/  IMAD.MOV.U32 R66, RZ, RZ, R64 ;  /* 0x000000ffff427224 */ /* 0x000fe400078e0040 */
[----:B------:R-:W-:Y:S02]  /*36880*/  IMAD.MOV.U32 R67, RZ, RZ, R7 ;  /* 0x000000ffff437224 */ /* 0x000fe400078e0007 */
[----:B------:R-:W-:Y:S01]  /*36890*/  IMAD.MOV.U32 R2, RZ, RZ, R0 ;  /* 0x000000ffff027224 */ /* 0x000fe200078e0000 */
[----:B------:R-:W-:Y:S01]  /*368a0*/  LOP3.LUT R5, R5, R4, RZ, 0x3c, !PT ;  /* 0x0000000405057212 */ /* 0x000fe200078e3cff */
[----:B------:R-:W-:Y:S01]  /*368b0*/  IMAD.MOV.U32 R3, RZ, RZ, R57 ;  /* 0x000000ffff037224 */ /* 0x000fe200078e0039 */
[----:B------:R-:W4:Y:S04]  /*368c0*/  @P3 LDG.E.U16 R62, desc[UR6][R34.64] ;  /* 0x00000006223e3981 */ /* 0x000f28000c1e1500 */
[----:B------:R0:W3:Y:S04]  /*368d0*/  @P1 LDG.E.U16 R88, desc[UR6][R4.64] ;  /* 0x0000000604581981 */ /* 0x0000e8000c1e1500 */
[----:B------:R-:W4:Y:S04]  /*368e0*/  @P1 LDG.E.U16 R65, desc[UR6][R66.64] ;  /* 0x0000000642411981 */ /* 0x000f28000c1e1500 */
[----:B------:R1:W4:Y:S04]  /*368f0*/  @P3 LDG.E.U16 R89, desc[UR6][R2.64] ;  /* 0x0000000602593981 */ /* 0x000328000c1e1500 */
[----:B--2---:R2:W-:Y:S04]  /*36900*/  @P4 STL [R1+0x12c4], R50 ;  /* 0x0012c43201004387 */ /* 0x0045e80000100800 */
[----:B--2---:R-:W2:Y:S04]  /*36910*/  LDL R50, [R1+0x12a0] ;  /* 0x0012a00001327983 */ /* 0x004ea80000100800 */
[----:B------:R-:W2:Y:S04]  /*36920*/  LDL.LU R90, [R1+0x1294] ;  /* 0x00129400015a7983 */ /* 0x000ea80000300800 */
[----:B------:R-:W2:Y:S04]  /*36930*/  LDL.LU.64 R32, [R1+0x2770] ;  /* 0x0027700001207983 */ /* 0x000ea80000300a00 */
[----:B------:R0:W-:Y:S01]  /*36940*/  STL [R1+0x221c], R93 ;  /* 0x00221c5d01007387 */ /* 0x0001e20000100800 */
[----:B------:R-:W-:-:S03]  /*36950*/  ISETP.GT.AND P4, PT, R86, 0xa9, PT ;  /* 0x000000a95600780c */ /* 0x000fc60003f84270 */
[----:B0-----:R-:W2:Y:S04]  /*36960*/  LDL.LU R93, [R1+0x1298] ;  /* 0x00129800015d7983 */ /* 0x001ea80000300800 */
[----:B------:R-:W2:Y:S04]  /*36970*/  LDL.LU R91, [R1+0x1290] ;  /* 0x00129000015b7983 */ /* 0x000ea80000300800 */
[----:B------:R-:W2:Y:S04]  /*36980*/  LDL.64 R56, [R1+0x5e8] ;  /* 0x0005e80001387983 */ /* 0x000ea80000100a00 */
[----:B------:R-:W2:Y:S04]  /*36990*/  LDL R0, [R1+0x129c] ;  /* 0x00129c0001007983 */ /* 0x000ea80000100800 */
[----:B------:R-:W-:Y:S04]  /*369a0*/  STL.64 [R1+0x638], R2 ;  /* 0x0006380201007387 */ /* 0x000fe80000100a00 */
[----:B------:R-:W-:Y:S04]  /*369b0*/  STL.64 [R1+0x648], R66 ;  /* 0x0006484201007387 */ /* 0x000fe80000100a00 */
[----:B------:R0:W-:Y:S04]  /*369c0*/  STL.64 [R1+0x640], R4 ;  /* 0x0006400401007387 */ /* 0x0001e80000100a00 */
[----:B------:R-:W2:Y:S04]  /*369d0*/  @P4 LDG.E.U16 R51, desc[UR6][R42.64] ;  /* 0x000000062a334981 */ /* 0x000ea8000c1e1500 */
[----:B------:R-:W2:Y:S01]  /*369e0*/  @P4 LDG.E.U16 R63, desc[UR6][R44.64] ;  /* 0x000000062c3f4981 */ /* 0x000ea2000c1e1500 */
[----:B0-----:R-:W-:-:S02]  /*369f0*/  IMAD.MOV.U32 R4, RZ, RZ, R53 ;  /* 0x000000ffff047224 */ /* 0x001fc400078e0035 */
[----:B------:R-:W-:Y:S02]  /*36a00*/  IMAD.MOV.U32 R5, RZ, RZ, R52 ;  /* 0x000000ffff057224 */ /* 0x000fe400078e0034 */
[----:B------:R-:W-:Y:S02]  /*36a10*/  IMAD.MOV.U32 R52, RZ, RZ, R59 ;  /* 0x000000ffff347224 */ /* 0x000fe400078e003b */
[----:B------:R-:W-:Y:S02]  /*36a20*/  IMAD.MOV.U32 R53, RZ, RZ, R58 ;  /* 0x000000ffff357224 */ /* 0x000fe400078e003a */
[----:B-1----:R-:W-:Y:S02]  /*36a30*/  IMAD.MOV.U32 R2, RZ, RZ, R61 ;  /* 0x000000ffff027224 */ /* 0x002fe400078e003d */
[----:B------:R-:W-:Y:S01]  /*36a40*/  IMAD.MOV.U32 R3, RZ, RZ, R60 ;  /* 0x000000ffff037224 */ /* 0x000fe200078e003c */
[----:B---3--:R-:W-:Y:S04]  /*36a50*/  @P1 STL [R1+0x17b4], R88 ;  /* 0x0017b45801001387 */ /* 0x008fe80000100800 */
[----:B----4-:R0:W-:Y:S01]  /*36a60*/  @P1 STL [R1+0x17b8], R65 ;  /* 0x0017b84101001387 */ /* 0x0101e20000100800 */
[----:B------:R-:W-:-:S03]  /*36a70*/  ISETP.GT.AND P1, PT, R86, 0xaa, PT ;  /* 0x000000aa5600780c */ /* 0x000fc60003f24270 */
[----:B------:R-:W3:Y:S04]  /*36a80*/  LDL.LU.64 R34, [R1+0x2768] ;  /* 0x0027680001227983 */ /* 0x000ee80000300a00 */
[----:B------:R-:W-:Y:S04]  /*36a90*/  @P3 STL [R1+0x17ac], R62 ;  /* 0x0017ac3e01003387 */ /* 0x000fe80000100800 */
[----:B------:R-:W-:Y:S01]  /*36aa0*/  @P3 STL [R1+0x17b0], R89 ;  /* 0x0017b05901003387 */ /* 0x000fe20000100800 */
[----:B------:R-:W-:-:S03]  /*36ab0*/  ISETP.GT.AND P3, PT, R86, 0xab, PT ;  /* 0x000000ab5600780c */ /* 0x000fc60003f64270 */
[----:B------:R-:W4:Y:S04]  /*36ac0*/  @P1 LDG.E.U16 R55, desc[UR6][R4.64] ;  /* 0x0000000604371981 */ /* 0x000f28000c1e1500 */
[----:B------:R-:W4:Y:S06]  /*36ad0*/  @P1 LDG.E.U16 R54, desc[UR6][R52.64] ;  /* 0x0000000634361981 */ /* 0x000f2c000c1e1500 */
[----:B------:R-:W4:Y:S04]  /*36ae0*/  @P3 LDG.E.U16 R87, desc[UR6][R2.64] ;  /* 0x0000000602573981 */ /* 0x000f28000c1e1500 */
[----:B--2---:R-:W2:Y:S01]  /*36af0*/  @P3 LDG.E.U16 R50, desc[UR6][R38.64] ;  /* 0x0000000626323981 */ /* 0x004ea2000c1e1500 */
[----:B------:R-:W-:-:S13]  /*36b00*/  ISETP.GT.AND P6, PT, R86, 0xa8, PT ;  /* 0x000000a85600780c */ /* 0x000fda0003fc4270 */
[----:B------:R-:W2:Y:S04]  /*36b10*/  @P6 LDG.E.U16 R32, desc[UR6][R40.64] ;  /* 0x0000000628206981 */ /* 0x000ea8000c1e1500 */
[----:B------:R-:W2:Y:S04]  /*36b20*/  @P6 LDG.E.U16 R33, desc[UR6][R36.64] ;  /* 0x0000000624216981 */ /* 0x000ea8000c1e1500 */
[----:B------:R-:W2:Y:S04]  /*36b30*/  LDL.LU.64 R40, [R1+0x2760] ;  /* 0x0027600001287983 */ /* 0x000ea80000300a00 */
[----:B------:R-:W2:Y:S04]  /*36b40*/  LDL.LU.64 R36, [R1+0x2758] ;  /* 0x0027580001247983 */ /* 0x000ea80000300a00 */
[----:B------:R-:W2:Y:S04]  /*36b50*/  LDL.LU.64 R44, [R1+0x2750] ;  /* 0x00275000012c7983 */ /* 0x000ea80000300a00 */
[----:B------:R-:W2:Y:S04]  /*36b60*/  LDL.LU.64 R42, [R1+0x2748] ;  /* 0x00274800012a7983 */ /* 0x000ea80000300a00 */
[----:B------:R-:W-:Y:S04]  /*36b70*/  @P4 STL [R1+0x12b0], R51 ;  /* 0x0012b03301004387 */ /* 0x000fe80000100800 */
[----:B------:R-:W-:Y:S04]  /*36b80*/  @P4 STL [R1+0x12b4], R63 ;  /* 0x0012b43f01004387 */ /* 0x000fe80000100800 */
[----:B------:R-:W-:Y:S04]  /*36b90*/  STL.64 [R1+0x608], R52 ;  /* 0x0006083401007387 */ /* 0x000fe80000100a00 */
[----:B------:R-:W-:Y:S04]  /*36ba0*/  STL.64 [R1+0x5f8], R2 ;  /* 0x0005f80201007387 */ /* 0x000fe80000100a00 */
[----:B------:R1:W-:Y:S01]  /*36bb0*/  STL.64 [R1+0x600], R4 ;  /* 0x0006000401007387 */ /* 0x0003e20000100a00 */
[----:B------:R-:W-:-:S02]  /*36bc0*/  ISETP.GT.AND P6, PT, R86, 0xac, PT ;  /* 0x000000ac5600780c */ /* 0x000fc40003fc4270 */
[----:B------:R-:W-:-:S11]  /*36bd0*/  ISETP.GT.AND P4, PT, R86, 0xad, PT ;  /* 0x000000ad5600780c */ /* 0x000fd60003f84270 */
[----:B------:R-:W2:Y:S04]  /*36be0*/  @P6 LDG.E.U16 R0, desc[UR6][R56.64] ;  /* 0x0000000638006981 */ /* 0x000ea8000c1e1500 */
[----:B------:R-:W2:Y:S04]  /*36bf0*/  @P6 LDG.E.U16 R93, desc[UR6][R48.64] ;  /* 0x00000006305d6981 */ /* 0x000ea8000c1e1500 */
[----:B------:R-:W2:Y:S04]  /*36c00*/  @P4 LDG.E.U16 R90, desc[UR6][R46.64] ;  /* 0x000000062e5a4981 */ /* 0x000ea8000c1e1500 */
[----:B---3--:R-:W3:Y:S04]  /*36c10*/  @P4 LDG.E.U16 R91, desc[UR6][R34.64] ;  /* 0x00000006225b4981 */ /* 0x008ee8000c1e1500 */
[----:B----4-:R-:W-:Y:S04]  /*36c20*/  @P1 STL [R1+0x12a8], R55 ;  /* 0x0012a83701001387 */ /* 0x010fe80000100800 */
[----:B------:R4:W-:Y:S04]  /*36c30*/  @P1 STL [R1+0x12ac], R54 ;  /* 0x0012ac3601001387 */ /* 0x0009e80000100800 */
[----:B------:R-:W3:Y:S04]  /*36c40*/  LDL.LU.64 R38, [R1+0x2740] ;  /* 0x0027400001267983 */ /* 0x000ee80000300a00 */
[----:B------:R-:W3:Y:S04]  /*36c50*/  LDL.LU R64, [R1+0x1bfc] ;  /* 0x001bfc0001407983 */ /* 0x000ee80000300800 */
[----:B0-----:R-:W3:Y:S04]  /*36c60*/  LDL.LU R65, [R1+0x1c1c] ;  /* 0x001c1c0001417983 */ /* 0x001ee80000300800 */
[----:B-1----:R-:W3:Y:S04]  /*36c70*/  LDL.LU R4, [R1+0x1c00] ;  /* 0x001c000001047983 */ /* 0x002ee80000300800 */
[----:B------:R-:W3:Y:S04]  /*36c80*/  LDL.LU R5, [R1+0x1c20] ;  /* 0x001c200001057983 */ /* 0x000ee80000300800 */
[----:B------:R-:W3:Y:S04]  /*36c90*/  LDL.LU R62, [R1+0x1c04] ;  /* 0x001c0400013e7983 */ /* 0x000ee80000300800 */
[----:B------:R-:W3:Y:S04]  /*36ca0*/  LDL.LU R63, [R1+0x1c24] ;  /* 0x001c2400013f7983 */ /* 0x000ee80000300800 */
[----:B------:R-:W3:Y:S04]  /*36cb0*/  LDL R51, [R1+0x17a8] ;  /* 0x0017a80001337983 */ /* 0x000ee80000100800 */
[----:B--2---:R-:W-:Y:S04]  /*36cc0*/  @P3 STL [R1+0x12a0], R50 ;  /* 0x0012a03201003387 */ /* 0x004fe80000100800 */
[----:B------:R-:W-:Y:S04]  /*36cd0*/  @P3 STL [R1+0x12a4], R87 ;  /* 0x0012a45701003387 */ /* 0x000fe80000100800 */
[----:B------:R-:W2:Y:S04]  /*36ce0*/  LDL R60, [R1+0x17a4] ;  /* 0x0017a400013c7983 */ /* 0x000ea80000100800 */
[----:B------:R-:W2:Y:S04]  /*36cf0*/  LDL R58, [R1+0x179c] ;  /* 0x00179c00013a7983 */ /* 0x000ea80000100800 */
[----:B------:R-:W2:Y:S04]  /*36d00*/  LDL R61, [R1+0x17a0] ;  /* 0x0017a000013d7983 */ /* 0x000ea80000100800 */
[----:B----4-:R-:W4:Y:S04]  /*36d10*/  LDL R54, [R1+0x1280] ;  /* 0x0012800001367983 */ /* 0x010f280000100800 */
[----:B------:R-:W4:Y:S01]  /*36d20*/  LDL R59, [R1+0x1284] ;  /* 0x00128400013b7983 */ /* 0x000f220000100800 */
[----:B------:R-:W-:-:S03]  /*36d30*/  ISETP.GT.AND P1, PT, R86, 0xae, PT ;  /* 0x000000ae5600780c */ /* 0x000fc60003f24270 */
[----:B------:R-:W4:Y:S04]  /*36d40*/  LDL.64 R52, [R1+0x5a0] ;  /* 0x0005a00001347983 */ /* 0x000f280000100a00 */
[----:B------:R-:W4:Y:S04]  /*36d50*/  LDL.LU R55, [R1+0x1c28] ;  /* 0x001c280001377983 */ /* 0x000f280000300800 */
[----:B------:R-:W4:Y:S04]  /*36d60*/  LDL.LU R48, [R1+0x1c48] ;  /* 0x001c480001307983 */ /* 0x000f280000300800 */
[----:B------:R-:W4:Y:S04]  /*36d70*/  LDL.LU R49, [R1+0x1c2c] ;  /* 0x001c2c0001317983 */ /* 0x000f280000300800 */
[----:B------:R0:W-:Y:S04]  /*36d80*/  @P6 STL [R1+0x129c], R0 ;  /* 0x00129c0001006387 */ /* 0x0001e80000100800 */
[----:B0-----:R-:W4:Y:S04]  /*36d90*/  LDL.LU R0, [R1+0x1c4c] ;  /* 0x001c4c0001007983 */ /* 0x001f280000300800 */
[----:B------:R0:W-:Y:S04]  /*36da0*/  STL [R1+0x2238], R93 ;  /* 0x0022385d01007387 */ /* 0x0001e80000100800 */
[----:B0-----:R-:W4:Y:S04]  /*36db0*/  LDL.LU R93, [R1+0x1270] ;  /* 0x00127000015d7983 */ /* 0x001f280000300800 */
[----:B------:R-:W4:Y:S04]  /*36dc0*/  LDL.LU.64 R46, [R1+0x2738] ;  /* 0x00273800012e7983 */ /* 0x000f280000300a00 */
[----:B------:R-:W4:Y:S04]  /*36dd0*/  LDL.LU R56, [R1+0x1c30] ;  /* 0x001c300001387983 */ /* 0x000f280000300800 */
[----:B------:R-:W4:Y:S04]  /*36de0*/  LDL.LU R57, [R1+0x1c50] ;  /* 0x001c500001397983 */ /* 0x000f280000300800 */
[----:B------:R-:W4:Y:S04]  /*36df0*/  LDL R87, [R1+0x127c] ;  /* 0x00127c0001577983 */ /* 0x000f280000100800 */
[----:B------:R-:W4:Y:S01]  /*36e00*/  LDL R50, [R1+0x1278] ;  /* 0x0012780001327983 */ /* 0x000f220000100800 */
[----:B---3--:R-:W-:-:S02]  /*36e10*/  LOP3.LUT R5, R5, R4, RZ, 0x3c, !PT ;  /* 0x0000000405057212 */ /* 0x008fc400078e3cff */
[----:B------:R-:W-:Y:S02]  /*36e20*/  LOP3.LUT R63, R63, R62, RZ, 0x3c, !PT ;  /* 0x0000003e3f3f7212 */ /* 0x000fe400078e3cff */
[----:B------:R-:W-:Y:S02]  /*36e30*/  LOP3.LUT R4, R5, R4, RZ, 0x3c, !PT ;  /* 0x0000000405047212 */ /* 0x000fe400078e3cff */
[----:B------:R-:W-:Y:S02]  /*36e40*/  LOP3.LUT R62, R63, R62, RZ, 0x3c, !PT ;  /* 0x0000003e3f3e7212 */ /* 0x000fe400078e3cff */
[----:B------:R-:W-:Y:S02]  /*36e50*/  LOP3.LUT R5, R5, R4, RZ, 0x3c, !PT ;  /* 0x0000000405057212 */ /* 0x000fe400078e3cff */
[----:B------:R-:W-:-:S05]  /*36e60*/  LOP3.LUT R63, R63, R62, RZ, 0x3c, !PT ;  /* 0x0000003e3f3f7212 */ /* 0x000fca00078e3cff */
[----:B------:R-:W3:Y:S04]  /*36e70*/  @P1 LDG.E.U16 R51, desc[UR6][R62.64] ;  /* 0x000000063e331981 */ /* 0x000ee8000c1e1500 */
[----:B------:R0:W-:Y:S04]  /*36e80*/  STL [R1+0x2220], R90 ;  /* 0x0022205a01007387 */ /* 0x0001e80000100800 */
[----:B0-----:R-:W3:Y:S04]  /*36e90*/  LDL.LU R90, [R1+0x1274] ;  /* 0x00127400015a7983 */ /* 0x001ee80000300800 */
[----:B------:R-:W3:Y:S04]  /*36ea0*/  LDL.LU R88, [R1+0x1264] ;  /* 0x0012640001587983 */ /* 0x000ee80000300800 */
[----:B------:R-:W3:Y:S04]  /*36eb0*/  LDL.LU R89, [R1+0x1260] ;  /* 0x0012600001597983 */ /* 0x000ee80000300800 */
[----:B------:R-:W3:Y:S01]  /*36ec0*/  LDL.LU.64 R34, [R1+0x2730] ;  /* 0x0027300001227983 */ /* 0x000ee20000300a00 */
[----:B------:R-:W-:-:S02]  /*36ed0*/  ISETP.GT.AND P3, PT, R86, 0xaf, PT ;  /* 0x000000af5600780c */ /* 0x000fc40003f64270 */
[C---:B------:R-:W-:Y:S01]  /*36ee0*/  ISETP.GT.AND P4, PT, R86.reuse, 0xb1, PT ;  /* 0x000000b15600780c */ /* 0x040fe20003f84270 */
[----:B------:R-:W-:Y:S02]  /*36ef0*/  IMAD.MOV.U32 R2, RZ, RZ, R65 ;  /* 0x000000ffff027224 */ /* 0x000fe400078e0041 */
[----:B------:R-:W-:Y:S01]  /*36f00*/  IMAD.MOV.U32 R3, RZ, RZ, R64 ;  /* 0x000000ffff037224 */ /* 0x000fe200078e0040 */
[----:B--2---:R0:W2:Y:S07]  /*36f10*/  @P1 LDG.E.U16 R60, desc[UR6][R4.64] ;  /* 0x00000006043c1981 */ /* 0x0040ae000c1e1500 */
[----:B------:R-:W2:Y:S04]  /*36f20*/  @P3 LDG.E.U16 R58, desc[UR6][R40.64] ;  /* 0x00000006283a3981 */ /* 0x000ea8000c1e1500 */
[----:B------:R-:W2:Y:S04]  /*36f30*/  @P3 LDG.E.U16 R61, desc[UR6][R2.64] ;  /* 0x00000006023d3981 */ /* 0x000ea8000c1e1500 */
[----:B----4-:R-:W4:Y:S04]  /*36f40*/  @P4 LDG.E.U16 R54, desc[UR6][R42.64] ;  /* 0x000000062a364981 */ /* 0x010f28000c1e1500 */
[----:B------:R-:W4:Y:S04]  /*36f50*/  @P4 LDG.E.U16 R59, desc[UR6][R44.64] ;  /* 0x000000062c3b4981 */ /* 0x000f28000c1e1500 */
[----:B------:R-:W-:Y:S01]  /*36f60*/  STL [R1+0x2224], R91 ;  /* 0x0022245b01007387 */ /* 0x000fe20000100800 */
[----:B------:R-:W-:-:S03]  /*36f70*/  ISETP.GT.AND P6, PT, R86, 0xb0, PT ;  /* 0x000000b05600780c */ /* 0x000fc60003fc4270 */
[----:B------:R-:W-:Y:S04]  /*36f80*/  STL.64 [R1+0x5c8], R62 ;  /* 0x0005c83e01007387 */ /* 0x000fe80000100a00 */
[----:B------:R-:W-:Y:S04]  /*36f90*/  STL.64 [R1+0x5b8], R2 ;  /* 0x0005b80201007387 */ /* 0x000fe80000100a00 */
[----:B------:R0:W-:Y:S02]  /*36fa0*/  STL.64 [R1+0x5c0], R4 ;  /* 0x0005c00401007387 */ /* 0x0001e40000100a00 */
[----:B0-----:R-:W-:-:S02]  /*36fb0*/  IMAD.MOV.U32 R4, RZ, RZ, R48 ;  /* 0x000000ffff047224 */ /* 0x001fc400078e0030 */
[----:B------:R-:W-:Y:S02]  /*36fc0*/  IMAD.MOV.U32 R48, RZ, RZ, R0 ;  /* 0x000000ffff307224 */ /* 0x000fe400078e0000 */
[----:B------:R-:W-:Y:S01]  /*36fd0*/  IMAD.MOV.U32 R5, RZ, RZ, R55 ;  /* 0x000000ffff057224 */ /* 0x000fe200078e0037 */
[----:B---3--:R0:W3:Y:S04]  /*36fe0*/  @P6 LDG.E.U16 R35, desc[UR6][R52.64] ;  /* 0x0000000634236981 */ /* 0x0080e8000c1e1500 */
[----:B------:R-:W3:Y:S01]  /*36ff0*/  @P6 LDG.E.U16 R34, desc[UR6][R36.64] ;  /* 0x0000000624226981 */ /* 0x000ee2000c1e1500 */
[----:B0-----:R-:W-:Y:S02]  /*37000*/  IMAD.MOV.U32 R52, RZ, RZ, R57 ;  /* 0x000000ffff347224 */ /* 0x001fe400078e0039 */
[----:B------:R-:W-:Y:S01]  /*37010*/  IMAD.MOV.U32 R53, RZ, RZ, R56 ;  /* 0x000000ffff357224 */ /* 0x000fe200078e0038 */
[----:B--2---:R-:W-:Y:S04]  /*37020*/  @P1 STL [R1+0x17a4], R60 ;  /* 0x0017a43c01001387 */ /* 0x004fe80000100800 */
[----:B------:R-:W-:Y:S01]  /*37030*/  @P1 STL [R1+0x17a8], R51 ;  /* 0x0017a83301001387 */ /* 0x000fe20000100800 */
[----:B------:R-:W-:-:S03]  /*37040*/  ISETP.GT.AND P1, PT, R86, 0xb2, PT ;  /* 0x000000b25600780c */ /* 0x000fc60003f24270 */
[----:B------:R-:W2:Y:S10]  /*37050*/  LDL.LU.64 R40, [R1+0x2728] ;  /* 0x0027280001287983 */ /* 0x000eb40000300a00 */
[----:B------:R-:W2:Y:S04]  /*37060*/  @P1 LDG.E.U16 R50, desc[UR6][R48.64] ;  /* 0x0000000630321981 */ /* 0x000ea8000c1e1500 */
[----:B------:R-:W3:Y:S04]  /*37070*/  @P1 LDG.E.U16 R87, desc[UR6][R52.64] ;  /* 0x0000000634571981 */ /* 0x000ee8000c1e1500 */
[----:B------:R-:W-:Y:S04]  /*37080*/  @P3 STL [R1+0x179c], R58 ;  /* 0x00179c3a01003387 */ /* 0x000fe80000100800 */
[----:B------:R-:W-:Y:S04]  /*37090*/  @P3 STL [R1+0x17a0], R61 ;  /* 0x0017a03d01003387 */ /* 0x000fe80000100800 */
[----:B------:R-:W3:Y:S04]  /*370a0*/  LDL.LU.64 R36, [R1+0x2720] ;  /* 0x0027200001247983 */ /* 0x000ee80000300a00 */
[----:B------:R-:W3:Y:S04]  /*370b0*/  LDL.LU.64 R44, [R1+0x2718] ;  /* 0x00271800012c7983 */ /* 0x000ee80000300a00 */
[----:B------:R-:W3:Y:S04]  /*370c0*/  LDL.LU.64 R42, [R1+0x2710] ;  /* 0x00271000012a7983 */ /* 0x000ee80000300a00 */
[----:B----4-:R-:W-:Y:S04]  /*370d0*/  @P4 STL [R1+0x1280], R54 ;  /* 0x0012803601004387 */ /* 0x010fe80000100800 */
[----:B------:R-:W-:Y:S04]  /*370e0*/  @P4 STL [R1+0x1284], R59 ;  /* 0x0012843b01004387 */ /* 0x000fe80000100800 */
[----:B------:R-:W4:Y:S04]  /*370f0*/  LDL.64 R2, [R1+0x568] ;  /* 0x0005680001027983 */ /* 0x000f280000100a00 */
[----:B------:R-:W4:Y:S04]  /*37100*/  LDL R64, [R1+0x126c] ;  /* 0x00126c0001407983 */ /* 0x000f280000100800 */
[----:B------:R0:W-:Y:S04]  /*37110*/  STL.64 [R1+0x578], R4 ;  /* 0x0005780401007387 */ /* 0x0001e80000100a00 */
[----:B------:R1:W-:Y:S04]  /*37120*/  STL.64 [R1+0x580], R48 ;  /* 0x0005803001007387 */ /* 0x0003e80000100a00 */
[----:B------:R-:W4:Y:S01]  /*37130*/  LDL R0, [R1+0x1268] ;  /* 0x0012680001007983 */ /* 0x000f220000100800 */
[----:B------:R-:W-:-:S03]  /*37140*/  ISETP.GT.AND P3, PT, R86, 0xb3, PT ;  /* 0x000000b35600780c */ /* 0x000fc60003f64270 */
[----:B------:R0:W-:Y:S10]  /*37150*/  STL.64 [R1+0x588], R52 ;  /* 0x0005883401007387 */ /* 0x0001f40000100a00 */
[----:B------:R-:W4:Y:S01]  /*37160*/  @P3 LDG.E.U16 R90, desc[UR6][R4.64] ;  /* 0x00000006045a3981 */ /* 0x000f22000c1e1500 */
[----:B------:R-:W-:-:S03]  /*37170*/  ISETP.GT.AND P6, PT, R86, 0xb4, PT ;  /* 0x000000b45600780c */ /* 0x000fc60003fc4270 */
[----:B------:R-:W4:Y:S04]  /*37180*/  @P3 LDG.E.U16 R93, desc[UR6][R38.64] ;  /* 0x00000006265d3981 */ /* 0x000f28000c1e1500 */
[----:B--2---:R-:W-:Y:S04]  /*37190*/  @P1 STL [R1+0x1278], R50 ;  /* 0x0012783201001387 */ /* 0x004fe80000100800 */
[----:B---3--:R2:W-:Y:S04]  /*371a0*/  @P1 STL [R1+0x127c], R87 ;  /* 0x00127c5701001387 */ /* 0x0085e80000100800 */
[----:B------:R-:W3:Y:S04]  /*371b0*/  LDL.LU R65, [R1+0x1c68] ;  /* 0x001c680001417983 */ /* 0x000ee80000300800 */
[----:B0-----:R-:W3:Y:S04]  /*371c0*/  LDL.LU R4, [R1+0x1c88] ;  /* 0x001c880001047983 */ /* 0x001ee80000300800 */
[----:B------:R-:W3:Y:S04]  /*371d0*/  LDL.LU R5, [R1+0x1c6c] ;  /* 0x001c6c0001057983 */ /* 0x000ee80000300800 */
[----:B------:R-:W3:Y:S04]  /*371e0*/  LDL.LU R62, [R1+0x1c8c] ;  /* 0x001c8c00013e7983 */ /* 0x000ee80000300800 */
[----:B------:R-:W3:Y:S04]  /*371f0*/  LDL.LU R63, [R1+0x1c70] ;  /* 0x001c7000013f7983 */ /* 0x000ee80000300800 */
[----:B------:R-:W3:Y:S04]  /*37200*/  LDL.LU R51, [R1+0x1c90] ;  /* 0x001c900001337983 */ /* 0x000ee80000300800 */
[----:B-1----:R-:W3:Y:S04]  /*37210*/  LDL R48, [R1+0x1794] ;  /* 0x0017940001307983 */ /* 0x002ee80000100800 */
[----:B------:R-:W3:Y:S04]  /*37220*/  LDL R60, [R1+0x1798] ;  /* 0x00179800013c7983 */ /* 0x000ee80000100800 */
[----:B------:R-:W3:Y:S04]  /*37230*/  LDL.64 R52, [R1+0x530] ;  /* 0x0005300001347983 */ /* 0x000ee80000100a00 */
[----:B------:R-:W3:Y:S04]  /*37240*/  LDL R49, [R1+0x178c] ;  /* 0x00178c0001317983 */ /* 0x000ee80000100800 */
[----:B----4-:R-:W4:Y:S01]  /*37250*/  @P6 LDG.E.U16 R0, desc[UR6][R46.64] ;  /* 0x000000062e006981 */ /* 0x010f22000c1e1500 */
[----:B------:R-:W-:-:S02]  /*37260*/  ISETP.GT.AND P4, PT, R86, 0xb5, PT ;  /* 0x000000b55600780c */ /* 0x000fc40003f84270 */
[C---:B------:R-:W-:Y:S01]  /*37270*/  ISETP.GT.AND P1, PT, R86.reuse, 0xb6, PT ;  /* 0x000000b65600780c */ /* 0x040fe20003f24270 */
[----:B------:R3:W4:Y:S04]  /*37280*/  @P6 LDG.E.U16 R64, desc[UR6][R2.64] ;  /* 0x0000000602406981 */ /* 0x000728000c1e1500 */
[----:B------:R-:W4:Y:S04]  /*37290*/  LDL R61, [R1+0x1790] ;  /* 0x00179000013d7983 */ /* 0x000f280000100800 */
[----:B------:R-:W4:Y:S04]  /*372a0*/  LDL.LU R91, [R1+0x124c] ;  /* 0x00124c00015b7983 */ /* 0x000f280000300800 */
[----:B------:R-:W4:Y:S04]  /*372b0*/  @P4 LDG.E.U16 R88, desc[UR6][R40.64] ;  /* 0x0000000628584981 */ /* 0x000f28000c1e1500 */
[----:B------:R-:W4:Y:S04]  /*372c0*/  @P4 LDG.E.U16 R89, desc[UR6][R36.64] ;  /* 0x0000000624594981 */ /* 0x000f28000c1e1500 */
[----:B------:R-:W-:Y:S04]  /*372d0*/  STL [R1+0x223c], R90 ;  /* 0x00223c5a01007387 */ /* 0x000fe80000100800 */
[----:B------:R-:W4:Y:S04]  /*372e0*/  LDL.LU.64 R38, [R1+0x2708] ;  /* 0x0027080001267983 */ /* 0x000f280000300a00 */
[----:B------:R-:W4:Y:S04]  /*372f0*/  LDL.64 R58, [R1+0x510] ;  /* 0x00051000013a7983 */ /* 0x000f280000100a00 */
[----:B------:R-:W4:Y:S04]  /*37300*/  LDL.LU R54, [R1+0x1c94] ;  /* 0x001c940001367983 */ /* 0x000f280000300800 */
[----:B------:R-:W4:Y:S04]  /*37310*/  LDL.LU R55, [R1+0x1cb4] ;  /* 0x001cb40001377983 */ /* 0x000f280000300800 */
[----:B------:R-:W4:Y:S04]  /*37320*/  LDL.LU R56, [R1+0x1c98] ;  /* 0x001c980001387983 */ /* 0x000f280000300800 */
[----:B------:R-:W4:Y:S04]  /*37330*/  LDL.LU R57, [R1+0x1cb8] ;  /* 0x001cb80001397983 */ /* 0x000f280000300800 */
[----:B--2---:R-:W2:Y:S04]  /*37340*/  LDL.LU R87, [R1+0x1c9c] ;  /* 0x001c9c0001577983 */ /* 0x004ea80000300800 */
[----:B------:R-:W2:Y:S01]  /*37350*/  LDL.LU R50, [R1+0x1cbc] ;  /* 0x001cbc0001327983 */ /* 0x000ea20000300800 */
[----:B------:R-:W-:-:S03]  /*37360*/  ISETP.GT.AND P3, PT, R86, 0xb7, PT ;  /* 0x000000b75600780c */ /* 0x000fc60003f64270 */
[----:B------:R0:W-:Y:S04]  /*37370*/  STL [R1+0x2240], R93 ;  /* 0x0022405d01007387 */ /* 0x0001e80000100800 */
[----:B0-----:R-:W2:Y:S04]  /*37380*/  LDL.LU R93, [R1+0x1250] ;  /* 0x00125000015d7983 */ /* 0x001ea80000300800 */
[----:B------:R-:W2:Y:S01]  /*37390*/  LDL.LU.64 R46, [R1+0x2700] ;  /* 0x00270000012e7983 */ /* 0x000ea20000300a00 */
[----:B---3--:R-:W-:Y:S02]  /*373a0*/  IMAD.MOV.U32 R2, RZ, RZ, R4 ;  /* 0x000000ffff027224 */ /* 0x008fe400078e0004 */
[----:B------:R-:W-:-:S02]  /*373b0*/  IMAD.MOV.U32 R4, RZ, RZ, R62 ;  /* 0x000000ffff047224 */ /* 0x000fc400078e003e */
[----:B------:R-:W-:-:S03]  /*373c0*/  IMAD.MOV.U32 R62, RZ, RZ, R51 ;  /* 0x000000ffff3e7224 */ /* 0x000fc600078e0033 */
[----:B------:R2:W3:Y:S04]  /*373d0*/  @P1 LDG.E.U16 R48, desc[UR6][R4.64] ;  /* 0x0000000604301981 */ /* 0x0004e8000c1e1500 */
[----:B------:R-:W3:Y:S04]  /*373e0*/  @P1 LDG.E.U16 R60, desc[UR6][R62.64] ;  /* 0x000000063e3c1981 */ /* 0x000ee8000c1e1500 */
[----:B------:R-:W3:Y:S04]  /*373f0*/  @P3 LDG.E.U16 R49, desc[UR6][R52.64] ;  /* 0x0000000634313981 */ /* 0x000ee8000c1e1500 */
[----:B----4-:R0:W-:Y:S04]  /*37400*/  @P6 STL [R1+0x1268], R0 ;  /* 0x0012680001006387 */ /* 0x0101e80000100800 */
[----:B0-----:R-:W4:Y:S04]  /*37410*/  LDL R0, [R1+0x1248] ;  /* 0x0012480001007983 */ /* 0x001f280000100800 */
[----:B------:R-:W-:Y:S04]  /*37420*/  @P6 STL [R1+0x126c], R64 ;  /* 0x00126c4001006387 */ /* 0x000fe80000100800 */
[----:B------:R-:W4:Y:S04]  /*37430*/  LDL.LU.64 R40, [R1+0x26f8] ;  /* 0x0026f80001287983 */ /* 0x000f280000300a00 */
[----:B------:R0:W-:Y:S01]  /*37440*/  STL [R1+0x2228], R88 ;  /* 0x0022285801007387 */ /* 0x0001e20000100800 */
[----:B------:R-:W-:-:S05]  /*37450*/  IMAD.MOV.U32 R3, RZ, RZ, R65 ;  /* 0x000000ffff037224 */ /* 0x000fca00078e0041 */
[----:B------:R1:W4:Y:S04]  /*37460*/  @P3 LDG.E.U16 R61, desc[UR6][R2.64] ;  /* 0x00000006023d3981 */ /* 0x000328000c1e1500 */
[----:B0-----:R-:W4:Y:S04]  /*37470*/  LDL.LU R88, [R1+0x1254] ;  /* 0x0012540001587983 */ /* 0x001f280000300800 */
[----:B------:R-:W4:Y:S04]  /*37480*/  LDL.LU.64 R36, [R1+0x26f0] ;  /* 0x0026f00001247983 */ /* 0x000f280000300a00 */
[----:B------:R-:W-:Y:S04]  /*37490*/  STL [R1+0x222c], R89 ;  /* 0x00222c5901007387 */ /* 0x000fe80000100800 */
[----:B------:R-:W-:Y:S04]  /*374a0*/  STL.64 [R1+0x548], R62 ;  /* 0x0005483e01007387 */ /* 0x000fe80000100a00 */
[----:B------:R-:W-:Y:S04]  /*374b0*/  STL.64 [R1+0x538], R2 ;  /* 0x0005380201007387 */ /* 0x000fe80000100a00 */
[----:B------:R2:W-:Y:S02]  /*374c0*/  STL.64 [R1+0x540], R4 ;  /* 0x0005400401007387 */ /* 0x0005e40000100a00 */
[----:B--2---:R-:W-:-:S02]  /*374d0*/  IMAD.MOV.U32 R4, RZ, RZ, R50 ;  /* 0x000000ffff047224 */ /* 0x004fc400078e0032 */
[----:B------:R-:W-:Y:S02]  /*374e0*/  IMAD.MOV.U32 R5, RZ, RZ, R87 ;  /* 0x000000ffff057224 */ /* 0x000fe400078e0057 */
[----:B-1----:R-:W-:Y:S02]  /*374f0*/  IMAD.MOV.U32 R2, RZ, RZ, R57 ;  /* 0x000000ffff027224 */ /* 0x002fe400078e0039 */
[----:B------:R-:W-:Y:S01]  /*37500*/  IMAD.MOV.U32 R3, RZ, RZ, R56 ;  /* 0x000000ffff037224 */ /* 0x000fe200078e0038 */
[----:B---3--:R0:W-:Y:S04]  /*37510*/  @P1 STL [R1+0x1794], R48 ;  /* 0x0017943001001387 */ /* 0x0081e80000100800 */
[----:B0-----:R-:W2:Y:S04]  /*37520*/  LDL R48, [R1+0x1244] ;  /* 0x0012440001307983 */ /* 0x001ea80000100800 */
[----:B------:R-:W-:Y:S01]  /*37530*/  @P1 STL [R1+0x1798], R60 ;  /* 0x0017983c01001387 */ /* 0x000fe20000100800 */
[----:B------:R-:W-:-:S03]  /*37540*/  ISETP.GT.AND P1, PT, R86, 0xba, PT ;  /* 0x000000ba5600780c */ /* 0x000fc60003f24270 */
[----:B------:R0:W-:Y:S04]  /*37550*/  @P3 STL [R1+0x178c], R49 ;  /* 0x00178c3101003387 */ /* 0x0001e80000100800 */
[----:B0-----:R-:W3:Y:S06]  /*37560*/  LDL R49, [R1+0x1240] ;  /* 0x0012400001317983 */ /* 0x001eec0000100800 */
[----:B------:R-:W3:Y:S04]  /*37570*/  @P1 LDG.E.U16 R91, desc[UR6][R4.64] ;  /* 0x00000006045b1981 */ /* 0x000ee8000c1e1500 */
[----:B----4-:R-:W4:Y:S01]  /*37580*/  @P1 LDG.E.U16 R0, desc[UR6][R2.64] ;  /* 0x0000000602001981 */ /* 0x010f22000c1e1500 */
[----:B------:R-:W-:-:S02]  /*37590*/  ISETP.GT.AND P6, PT, R86, 0xb8, PT ;  /* 0x000000b85600780c */ /* 0x000fc40003fc4270 */
[C---:B------:R-:W-:Y:S01]  /*375a0*/  ISETP.GT.AND P4, PT, R86.reuse, 0xb9, PT ;  /* 0x000000b95600780c */ /* 0x040fe20003f84270 */
[----:B------:R-:W-:Y:S01]  /*375b0*/  @P3 STL [R1+0x1790], R61 ;  /* 0x0017903d01003387 */ /* 0x000fe20000100800 */
[----:B------:R-:W-:Y:S02]  /*375c0*/  IMAD.MOV.U32 R52, RZ, RZ, R55 ;  /* 0x000000ffff347224 */ /* 0x000fe400078e0037 */
[----:B------:R-:W-:Y:S01]  /*375d0*/  IMAD.MOV.U32 R53, RZ, RZ, R54 ;  /* 0x000000ffff357224 */ /* 0x000fe200078e0036 */
[----:B------:R-:W-:-:S06]  /*375e0*/  ISETP.GT.AND P3, PT, R86, 0xbb, PT ;  /* 0x000000bb5600780c */ /* 0x000fcc0003f64270 */
[----:B------:R-:W4:Y:S04]  /*375f0*/  @P6 LDG.E.U16 R36, desc[UR6][R44.64] ;  /* 0x000000062c246981 */ /* 0x000f28000c1e1500 */
[----:B------:R-:W4:Y:S04]  /*37600*/  @P6 LDG.E.U16 R37, desc[UR6][R42.64] ;  /* 0x000000062a256981 */ /* 0x000f28000c1e1500 */
[----:B------:R-:W4:Y:S04]  /*37610*/  @P4 LDG.E.U16 R88, desc[UR6][R38.64] ;  /* 0x0000000626584981 */ /* 0x000f28000c1e1500 */
[----:B------:R-:W4:Y:S04]  /*37620*/  @P4 LDG.E.U16 R93, desc[UR6][R58.64] ;  /* 0x000000063a5d4981 */ /* 0x000f28000c1e1500 */
[----:B------:R-:W4:Y:S04]  /*37630*/  LDL.LU.64 R44, [R1+0x26e8] ;  /* 0x0026e800012c7983 */ /* 0x000f280000300a00 */
[----:B------:R-:W4:Y:S04]  /*37640*/  LDL.LU.64 R42, [R1+0x26e0] ;  /* 0x0026e000012a7983 */ /* 0x000f280000300a00 */
[----:B------:R-:W4:Y:S04]  /*37650*/  LDL.LU.64 R38, [R1+0x26d8] ;  /* 0x0026d80001267983 */ /* 0x000f280000300a00 */
[----:B------:R-:W4:Y:S04]  /*37660*/  LDL.LU R90, [R1+0x1224] ;  /* 0x00122400015a7983 */ /* 0x000f280000300800 */
[----:B------:R-:W-:Y:S04]  /*37670*/  STL.64 [R1+0x508], R4 ;  /* 0x0005080401007387 */ /* 0x000fe80000100a00 */
[----:B------:R-:W-:Y:S04]  /*37680*/  STL.64 [R1+0x4f8], R52 ;  /* 0x0004f83401007387 */ /* 0x000fe80000100a00 */
[----:B------:R0:W-:Y:S04]  /*37690*/  STL.64 [R1+0x500], R2 ;  /* 0x0005000201007387 */ /* 0x0001e80000100a00 */
[----:B--2---:R-:W2:Y:S04]  /*376a0*/  @P3 LDG.E.U16 R48, desc[UR6][R52.64] ;  /* 0x0000000634303981 */ /* 0x004ea8000c1e1500 */
[----:B---3--:R-:W3:Y:S04]  /*376b0*/  @P3 LDG.E.U16 R49, desc[UR6][R46.64] ;  /* 0x000000062e313981 */ /* 0x008ee8000c1e1500 */
[----:B------:R-:W-:Y:S04]  /*376c0*/  STL [R1+0x2244], R91 ;  /* 0x0022445b01007387 */ /* 0x000fe80000100800 */
[----:B------:R-:W3:Y:S04]  /*376d0*/  LDL R50, [R1+0x123c] ;  /* 0x00123c0001327983 */ /* 0x000ee80000100800 */
[----:B------:R-:W3:Y:S04]  /*376e0*/  LDL R66, [R1+0x1238] ;  /* 0x0012380001427983 */ /* 0x000ee80000100800 */
[----:B------:R-:W3:Y:S04]  /*376f0*/  LDL R67, [R1+0x1234] ;  /* 0x0012340001437983 */ /* 0x000ee80000100800 */
[----:B0-----:R-:W3:Y:S04]  /*37700*/  LDL R2, [R1+0x1230] ;  /* 0x0012300001027983 */ /* 0x001ee80000100800 */
[----:B------:R-:W3:Y:S04]  /*37710*/  LDL.LU R3, [R1+0x1cc0] ;  /* 0x001cc00001037983 */ /* 0x000ee80000300800 */
[----:B------:R-:W3:Y:S04]  /*37720*/  LDL.LU R7, [R1+0x1ce0] ;  /* 0x001ce00001077983 */ /* 0x000ee80000300800 */
[----:B------:R-:W3:Y:S04]  /*37730*/  LDL.LU R4, [R1+0x1cc4] ;  /* 0x001cc40001047983 */ /* 0x000ee80000300800 */
[----:B------:R-:W3:Y:S04]  /*37740*/  LDL.LU R5, [R1+0x1ce4] ;  /* 0x001ce40001057983 */ /* 0x000ee80000300800 */
[----:B------:R-:W3:Y:S04]  /*37750*/  LDL.LU R64, [R1+0x1cc8] ;  /* 0x001cc80001407983 */ /* 0x000ee80000300800 */
[----:B------:R-:W3:Y:S04]  /*37760*/  LDL.LU R65, [R1+0x1ce8] ;  /* 0x001ce80001417983 */ /* 0x000ee80000300800 */
[----:B------:R-:W3:Y:S04]  /*37770*/  LDL R62, [R1+0x1788] ;  /* 0x00178800013e7983 */ /* 0x000ee80000100800 */
[----:B----4-:R0:W-:Y:S01]  /*37780*/  @P1 STL [R1+0x1248], R0 ;  /* 0x0012480001001387 */ /* 0x0101e20000100800 */
[----:B------:R-:W-:-:S02]  /*37790*/  ISETP.GT.AND P6, PT, R86, 0xbc, PT ;  /* 0x000000bc5600780c */ /* 0x000fc40003fc4270 */
[C---:B------:R-:W-:Y:S01]  /*377a0*/  ISETP.GT.AND P4, PT, R86.reuse, 0xbd, PT ;  /* 0x000000bd5600780c */ /* 0x040fe20003f84270 */
[----:B------:R-:W4:Y:S04]  /*377b0*/  LDL R63, [R1+0x1780] ;  /* 0x00178000013f7983 */ /* 0x000f280000100800 */
[----:B------:R-:W4:Y:S04]  /*377c0*/  LDL R51, [R1+0x177c] ;  /* 0x00177c0001337983 */ /* 0x000f280000100800 */
[----:B------:R-:W4:Y:S04]  /*377d0*/  LDL.64 R60, [R1+0x4a0] ;  /* 0x0004a000013c7983 */ /* 0x000f280000100a00 */
        /* <DEDUP_REMOVED lines=10> */
[----:B------:R-:W4:Y:S01]  /*37880*/  LDL R47, [R1+0x1218] ;  /* 0x00121800012f7983 */ /* 0x000f220000100800 */
[----:B------:R-:W-:-:S03]  /*37890*/  ISETP.GT.AND P1, PT, R86, 0xbe, PT ;  /* 0x000000be5600780c */ /* 0x000fc60003f24270 */
[----:B--2---:R0:W-:Y:S04]  /*378a0*/  @P3 STL [R1+0x1244], R48 ;  /* 0x0012443001003387 */ /* 0x0041e80000100800 */
[----:B0-----:R-:W2:Y:S04]  /*378b0*/  LDL R48, [R1+0x1214] ;  /* 0x0012140001307983 */ /* 0x001ea80000100800 */
[----:B---3--:R-:W3:Y:S04]  /*378c0*/  @P6 LDG.E.U16 R50, desc[UR6][R40.64] ;  /* 0x0000000628326981 */ /* 0x008ee8000c1e1500 */
[----:B------:R-:W2:Y:S04]  /*378d0*/  @P6 LDG.E.U16 R66, desc[UR6][R44.64] ;  /* 0x000000062c426981 */ /* 0x000ea8000c1e1500 */
[----:B------:R-:W2:Y:S04]  /*378e0*/  @P4 LDG.E.U16 R2, desc[UR6][R38.64] ;  /* 0x0000000626024981 */ /* 0x000ea8000c1e1500 */
[----:B------:R0:W-:Y:S04]  /*378f0*/  @P3 STL [R1+0x1240], R49 ;  /* 0x0012403101003387 */ /* 0x0001e80000100800 */
[----:B------:R-:W2:Y:S01]  /*37900*/  @P4 LDG.E.U16 R67, desc[UR6][R42.64] ;  /* 0x000000062a434981 */ /* 0x000ea2000c1e1500 */
[----:B------:R-:W-:-:S02]  /*37910*/  LOP3.LUT R5, R5, R4, RZ, 0x3c, !PT ;  /* 0x0000000405057212 */ /* 0x000fc400078e3cff */
[----:B------:R-:W-:Y:S01]  /*37920*/  LOP3.LUT R65, R65, R64, RZ, 0x3c, !PT ;  /* 0x0000004041417212 */ /* 0x000fe200078e3cff */
[----:B0-----:R-:W2:Y:S04]  /*37930*/  LDL R49, [R1+0x1210] ;  /* 0x0012100001317983 */ /* 0x001ea80000100800 */
[----:B------:R-:W2:Y:S01]  /*37940*/  LDL.LU.64 R40, [R1+0x26d0] ;  /* 0x0026d00001287983 */ /* 0x000ea20000300a00 */
[----:B------:R-:W-:Y:S02]  /*37950*/  LOP3.LUT R4, R5, R4, RZ, 0x3c, !PT ;  /* 0x0000000405047212 */ /* 0x000fe400078e3cff */
[----:B------:R-:W-:Y:S02]  /*37960*/  LOP3.LUT R64, R65, R64, RZ, 0x3c, !PT ;  /* 0x0000004041407212 */ /* 0x000fe400078e3cff */
[----:B------:R-:W-:-:S02]  /*37970*/  LOP3.LUT R5, R5, R4, RZ, 0x3c, !PT ;  /* 0x0000000405057212 */ /* 0x000fc400078e3cff */
[----:B------:R-:W-:-:S03]  /*37980*/  LOP3.LUT R65, R65, R64, RZ, 0x3c, !PT ;  /* 0x0000004041417212 */ /* 0x000fc600078e3cff */
[----:B----4-:R-:W4:Y:S04]  /*37990*/  @P1 LDG.E.U16 R0, desc[UR6][R4.64] ;  /* 0x0000000604001981 */ /* 0x010f28000c1e1500 */
[----:B------:R-:W4:Y:S01]  /*379a0*/  @P1 LDG.E.U16 R62, desc[UR6][R64.64] ;  /* 0x00000006403e1981 */ /* 0x000f22000c1e1500 */
[----:B------:R-:W-:-:S03]  /*379b0*/  ISETP.GT.AND P3, PT, R86, 0xbf, PT ;  /* 0x000000bf5600780c */ /* 0x000fc60003f64270 */
[----:B---3--:R0:W-:Y:S04]  /*379c0*/  @P6 STL [R1+0x123c], R50 ;  /* 0x00123c3201006387 */ /* 0x0081e80000100800 */
[----:B0-----:R-:W3:Y:S04]  /*379d0*/  LDL R50, [R1+0x120c] ;  /* 0x00120c0001327983 */ /* 0x001ee80000100800 */
[----:B------:R-:W3:Y:S04]  /*379e0*/  LDL.LU.64 R44, [R1+0x26c8] ;  /* 0x0026c800012c7983 */ /* 0x000ee80000300a00 */
[----:B--2---:R-:W-:Y:S04]  /*379f0*/  @P6 STL [R1+0x1238], R66 ;  /* 0x0012384201006387 */ /* 0x004fe80000100800 */
[----:B------:R-:W2:Y:S04]  /*37a00*/  LDL.LU.64 R42, [R1+0x26c0] ;  /* 0x0026c000012a7983 */ /* 0x000ea80000300a00 */
[----:B------:R-:W3:Y:S04]  /*37a10*/  LDL.LU.64 R38, [R1+0x26b8] ;  /* 0x0026b80001267983 */ /* 0x000ee80000300a00 */
[----:B------:R0:W-:Y:S04]  /*37a20*/  @P4 STL [R1+0x1230], R2 ;  /* 0x0012300201004387 */ /* 0x0001e80000100800 */
[----:B------:R-:W3:Y:S01]  /*37a30*/  @P3 LDG.E.U16 R51, desc[UR6][R40.64] ;  /* 0x0000000628333981 */ /* 0x000ee2000c1e1500 */
[----:B0-----:R-:W-:-:S05]  /*37a40*/  IMAD.MOV.U32 R2, RZ, RZ, R7 ;  /* 0x000000ffff027224 */ /* 0x001fca00078e0007 */
[----:B------:R0:W3:Y:S04]  /*37a50*/  @P3 LDG.E.U16 R63, desc[UR6][R2.64] ;  /* 0x00000006023f3981 */ /* 0x0000e8000c1e1500 */
[----:B------:R-:W-:Y:S04]  /*37a60*/  @P4 STL [R1+0x1234], R67 ;  /* 0x0012344301004387 */ /* 0x000fe80000100800 */
[----:B------:R-:W-:Y:S04]  /*37a70*/  STL.64 [R1+0x4c8], R64 ;  /* 0x0004c84001007387 */ /* 0x000fe80000100a00 */
[----:B------:R-:W-:Y:S04]  /*37a80*/  STL.64 [R1+0x4b8], R2 ;  /* 0x0004b80201007387 */ /* 0x000fe80000100a00 */
[----:B------:R-:W-:Y:S04]  /*37a90*/  STL.64 [R1+0x4c0], R4 ;  /* 0x0004c00401007387 */ /* 0x000fe80000100a00 */
[----:B----4-:R1:W-:Y:S04]  /*37aa0*/  @P1 STL [R1+0x1784], R0 ;  /* 0x0017840001001387 */ /* 0x0103e80000100800 */
[----:B-1----:R-:W4:Y:S04]  /*37ab0*/  LDL R0, [R1+0x1208] ;  /* 0x0012080001007983 */ /* 0x002f280000100800 */
[----:B------:R-:W-:Y:S04]  /*37ac0*/  @P1 STL [R1+0x1788], R62 ;  /* 0x0017883e01001387 */ /* 0x000fe80000100800 */
[----:B------:R-:W4:Y:S01]  /*37ad0*/  LDL.LU.64 R40, [R1+0x26b0] ;  /* 0x0026b00001287983 */ /* 0x000f220000300a00 */
[----:B------:R-:W-:-:S02]  /*37ae0*/  ISETP.GT.AND P4, PT, R86, 0xc1, PT ;  /* 0x000000c15600780c */ /* 0x000fc40003f84270 */
[----:B------:R-:W-:Y:S01]  /*37af0*/  ISETP.GT.AND P1, PT, R86, 0xc2, PT ;  /* 0x000000c25600780c */ /* 0x000fe20003f24270 */
[----:B------:R-:W-:Y:S02]  /*37b00*/  IMAD.MOV.U32 R4, RZ, RZ, R56 ;  /* 0x000000ffff047224 */ /* 0x000fe400078e0038 */
[----:B------:R-:W-:Y:S02]  /*37b10*/  IMAD.MOV.U32 R5, RZ, RZ, R55 ;  /* 0x000000ffff057224 */ /* 0x000fe400078e0037 */
[----:B0-----:R-:W-:Y:S02]  /*37b20*/  IMAD.MOV.U32 R2, RZ, RZ, R54 ;  /* 0x000000ffff027224 */ /* 0x001fe400078e0036 */
[----:B------:R-:W-:-:S04]  /*37b30*/  IMAD.MOV.U32 R3, RZ, RZ, R59 ;  /* 0x000000ffff037224 */ /* 0x000fc800078e003b */
[----:B------:R0:W4:Y:S04]  /*37b40*/  @P4 LDG.E.U16 R58, desc[UR6][R52.64] ;  /* 0x00000006343a4981 */ /* 0x000128000c1e1500 */
[----:B------:R-:W4:Y:S01]  /*37b50*/  @P1 LDG.E.U16 R47, desc[UR6][R4.64] ;  /* 0x00000006042f1981 */ /* 0x000f22000c1e1500 */
[----:B0-----:R-:W-:Y:S02]  /*37b60*/  IMAD.MOV.U32 R52, RZ, RZ, R87 ;  /* 0x000000ffff347224 */ /* 0x001fe400078e0057 */
[----:B------:R-:W-:-:S05]  /*37b70*/  IMAD.MOV.U32 R53, RZ, RZ, R57 ;  /* 0x000000ffff357224 */ /* 0x000fca00078e0039 */
[----:B------:R-:W4:Y:S01]  /*37b80*/  @P1 LDG.E.U16 R46, desc[UR6][R52.64] ;  /* 0x00000006342e1981 */ /* 0x000f22000c1e1500 */
[----:B------:R-:W-:-:S03]  /*37b90*/  ISETP.GT.AND P6, PT, R86, 0xc0, PT ;  /* 0x000000c05600780c */ /* 0x000fc60003fc4270 */
[----:B--2---:R0:W2:Y:S04]  /*37ba0*/  @P4 LDG.E.U16 R90, desc[UR6][R42.64] ;  /* 0x000000062a5a4981 */ /* 0x0040a8000c1e1500 */
[----:B---3--:R-:W-:Y:S06]  /*37bb0*/  @P3 STL [R1+0x177c], R51 ;  /* 0x00177c3301003387 */ /* 0x008fec0000100800 */
[----:B------:R1:W3:Y:S04]  /*37bc0*/  @P6 LDG.E.U16 R38, desc[UR6][R44.64] ;  /* 0x000000062c266981 */ /* 0x0002e8000c1e1500 */
[----:B------:R-:W2:Y:S04]  /*37bd0*/  @P6 LDG.E.U16 R39, desc[UR6][R60.64] ;  /* 0x000000063c276981 */ /* 0x000ea8000c1e1500 */
[----:B------:R-:W-:Y:S01]  /*37be0*/  @P3 STL [R1+0x1780], R63 ;  /* 0x0017803f01003387 */ /* 0x000fe20000100800 */
[----:B------:R-:W-:-:S03]  /*37bf0*/  ISETP.GT.AND P3, PT, R86, 0xc3, PT ;  /* 0x000000c35600780c */ /* 0x000fc60003f64270 */
[----:B------:R-:W2:Y:S04]  /*37c00*/  LDL.LU.64 R44, [R1+0x26a8] ;  /* 0x0026a800012c7983 */ /* 0x000ea80000300a00 */
[----:B------:R-:W2:Y:S06]  /*37c10*/  LDL.LU.64 R42, [R1+0x26a0] ;  /* 0x0026a000012a7983 */ /* 0x000eac0000300a00 */
[----:B------:R-:W2:Y:S04]  /*37c20*/  @P3 LDG.E.U16 R48, desc[UR6][R2.64] ;  /* 0x0000000602303981 */ /* 0x000ea8000c1e1500 */
[----:B----4-:R-:W4:Y:S04]  /*37c30*/  @P3 LDG.E.U16 R49, desc[UR6][R40.64] ;  /* 0x0000000628313981 */ /* 0x010f28000c1e1500 */
[----:B------:R-:W-:Y:S04]  /*37c40*/  @P4 STL [R1+0x1220], R58 ;  /* 0x0012203a01004387 */ /* 0x000fe80000100800 */
[----:B------:R-:W-:Y:S04]  /*37c50*/  STL.64 [R1+0x488], R52 ;  /* 0x0004883401007387 */ /* 0x000fe80000100a00 */
[----:B------:R0:W-:Y:S04]  /*37c60*/  STL.64 [R1+0x478], R2 ;  /* 0x0004780201007387 */ /* 0x0001e80000100a00 */
[----:B------:R0:W-:Y:S04]  /*37c70*/  STL.64 [R1+0x480], R4 ;  /* 0x0004800401007387 */ /* 0x0001e80000100a00 */
[----:B------:R-:W-:Y:S04]  /*37c80*/  @P1 STL [R1+0x1218], R47 ;  /* 0x0012182f01001387 */ /* 0x000fe80000100800 */
[----:B------:R-:W-:Y:S04]  /*37c90*/  @P1 STL [R1+0x121c], R46 ;  /* 0x00121c2e01001387 */ /* 0x000fe80000100800 */
[----:B----4-:R-:W-:Y:S04]  /*37ca0*/  @P3 STL [R1+0x1210], R49 ;  /* 0x0012103101003387 */ /* 0x010fe80000100800 */
[----:B--2---:R2:W-:Y:S04]  /*37cb0*/  @P3 STL [R1+0x1214], R48 ;  /* 0x0012143001003387 */ /* 0x0045e80000100800 */
[----:B------:R-:W4:Y:S04]  /*37cc0*/  LDL.64 R60, [R1+0x458] ;  /* 0x00045800013c7983 */ /* 0x000f280000100a00 */
[----:B0-----:R-:W3:Y:S04]  /*37cd0*/  LDL.64 R2, [R1+0x450] ;  /* 0x0004500001027983 */ /* 0x001ee80000100a00 */
        /* <DEDUP_REMOVED lines=8> */
[----:B------:R-:W3:Y:S01]  /*37d60*/  LDL R87, [R1+0x1774] ;  /* 0x0017740001577983 */ /* 0x000ee20000100800 */
[----:B------:R-:W-:-:S02]  /*37d70*/  ISETP.GT.AND P6, PT, R86, 0xc4, PT ;  /* 0x000000c45600780c */ /* 0x000fc40003fc4270 */
[C---:B------:R-:W-:Y:S02]  /*37d80*/  ISETP.GT.AND P4, PT, R86.reuse, 0xc5, PT ;  /* 0x000000c55600780c */ /* 0x040fe40003f84270 */
[----:B------:R-:W-:Y:S01]  /*37d90*/  ISETP.GT.AND P1, PT, R86, 0xc6, PT ;  /* 0x000000c65600780c */ /* 0x000fe20003f24270 */
[----:B------:R-:W3:Y:S04]  /*37da0*/  LDL R58, [R1+0x1770] ;  /* 0x00177000013a7983 */ /* 0x000ee80000100800 */
[----:B------:R-:W3:Y:S04]  /*37db0*/  LDL R59, [R1+0x176c] ;  /* 0x00176c00013b7983 */ /* 0x000ee80000100800 */
[----:B------:R-:W3:Y:S04]  /*37dc0*/  LDL.64 R62, [R1+0x428] ;  /* 0x00042800013e7983 */ /* 0x000ee80000100a00 */
[----:B------:R-:W3:Y:S04]  /*37dd0*/  LDL.64 R52, [R1+0x420] ;  /* 0x0004200001347983 */ /* 0x000ee80000100a00 */
[----:B------:R-:W3:Y:S04]  /*37de0*/  LDL.64 R54, [R1+0x418] ;  /* 0x0004180001367983 */ /* 0x000ee80000100a00 */
[----:B------:R-:W3:Y:S04]  /*37df0*/  LDL.64 R56, [R1+0x410] ;  /* 0x0004100001387983 */ /* 0x000ee80000100a00 */
[----:B------:R-:W3:Y:S04]  /*37e00*/  @P6 LDG.E.U16 R50, desc[UR6][R44.64] ;  /* 0x000000062c326981 */ /* 0x000ee8000c1e1500 */
[----:B------:R-:W3:Y:S04]  /*37e10*/  @P6 LDG.E.U16 R0, desc[UR6][R42.64] ;  /* 0x000000062a006981 */ /* 0x000ee8000c1e1500 */
[----:B------:R-:W3:Y:S04]  /*37e20*/  LDL R44, [R1+0x11f4] ;  /* 0x0011f400012c7983 */ /* 0x000ee80000100800 */
[----:B------:R-:W3:Y:S04]  /*37e30*/  LDL R45, [R1+0x11f0] ;  /* 0x0011f000012d7983 */ /* 0x000ee80000100800 */
[----:B--2---:R-:W1:Y:S04]  /*37e40*/  LDL.LU R48, [R1+0x1d44] ;  /* 0x001d440001307983 */ /* 0x004e680000300800 */
[----:B------:R-:W2:Y:S04]  /*37e50*/  LDL.LU R49, [R1+0x1da4] ;  /* 0x001da40001317983 */ /* 0x000ea80000300800 */
[----:B------:R-:W2:Y:S04]  /*37e60*/  LDL.LU R46, [R1+0x1d48] ;  /* 0x001d4800012e7983 */ /* 0x000ea80000300800 */
[----:B------:R-:W2:Y:S04]  /*37e70*/  LDL.LU R47, [R1+0x1da8] ;  /* 0x001da800012f7983 */ /* 0x000ea80000300800 */
[----:B------:R-:W2:Y:S04]  /*37e80*/  LDL.LU R42, [R1+0x1d4c] ;  /* 0x001d4c00012a7983 */ /* 0x000ea80000300800 */
[----:B------:R-:W2:Y:S04]  /*37e90*/  LDL.LU R43, [R1+0x1dac] ;  /* 0x001dac00012b7983 */ /* 0x000ea80000300800 */
[----:B----4-:R-:W4:Y:S04]  /*37ea0*/  @P4 LDG.E.U16 R92, desc[UR6][R60.64] ;  /* 0x000000063c5c4981 */ /* 0x010f28000c1e1500 */
[----:B---3--:R-:W3:Y:S01]  /*37eb0*/  @P4 LDG.E.U16 R7, desc[UR6][R2.64] ;  /* 0x0000000602074981 */ /* 0x008ee2000c1e1500 */
[----:B------:R-:W-:-:S02]  /*37ec0*/  LOP3.LUT R65, R65, R64, RZ, 0x3c, !PT ;  /* 0x0000004041417212 */ /* 0x000fc400078e3cff */
[----:B------:R-:W-:Y:S02]  /*37ed0*/  LOP3.LUT R5, R5, R4, RZ, 0x3c, !PT ;  /* 0x0000000405057212 */ /* 0x000fe400078e3cff */
[----:B------:R-:W-:Y:S02]  /*37ee0*/  LOP3.LUT R64, R65, R64, RZ, 0x3c, !PT ;  /* 0x0000004041407212 */ /* 0x000fe400078e3cff */
[----:B------:R-:W-:Y:S02]  /*37ef0*/  LOP3.LUT R4, R5, R4, RZ, 0x3c, !PT ;  /* 0x0000000405047212 */ /* 0x000fe400078e3cff */
[----:B------:R-:W-:Y:S02]  /*37f00*/  LOP3.LUT R65, R65, R64, RZ, 0x3c, !PT ;  /* 0x0000004041417212 */ /* 0x000fe400078e3cff */
[----:B------:R-:W-:-:S03]  /*37f10*/  LOP3.LUT R5, R5, R4, RZ, 0x3c, !PT ;  /* 0x0000000405057212 */ /* 0x000fc600078e3cff */
[----:B------:R-:W2:Y:S04]  /*37f20*/  @P1 LDG.E.U16 R51, desc[UR6][R64.64] ;  /* 0x0000000640331981 */ /* 0x000ea8000c1e1500 */
[----:B------:R-:W2:Y:S01]  /*37f30*/  @P1 LDG.E.U16 R87, desc[UR6][R4.64] ;  /* 0x0000000604571981 */ /* 0x000ea2000c1e1500 */
[----:B------:R-:W-:-:S03]  /*37f40*/  LOP3.LUT R41, R41, R40, RZ, 0x3c, !PT ;  /* 0x0000002829297212 */ /* 0x000fc600078e3cff */
[----:B------:R0:W-:Y:S01]  /*37f50*/  @P6 STL [R1+0x120c], R50 ;  /* 0x00120c3201006387 */ /* 0x0001e20000100800 */
[----:B------:R-:W-:Y:S02]  /*37f60*/  ISETP.GT.AND P3, PT, R86, 0xc7, PT ;  /* 0x000000c75600780c */ /* 0x000fe40003f64270 */
[C---:B------:R-:W-:Y:S01]  /*37f70*/  LOP3.LUT R40, R41.reuse, R40, RZ, 0x3c, !PT ;  /* 0x0000002829287212 */ /* 0x040fe200078e3cff */
[----:B0-----:R-:W2:Y:S04]  /*37f80*/  LDL R50, [R1+0x11ec] ;  /* 0x0011ec0001327983 */ /* 0x001ea80000100800 */
[----:B------:R0:W-:Y:S04]  /*37f90*/  @P6 STL [R1+0x1208], R0 ;  /* 0x0012080001006387 */ /* 0x0001e80000100800 */
[----:B------:R-:W2:Y:S04]  /*37fa0*/  LDL R66, [R1+0x11e4] ;  /* 0x0011e40001427983 */ /* 0x000ea80000100800 */
[----:B------:R-:W2:Y:S04]  /*37fb0*/  LDL R67, [R1+0x11e0] ;  /* 0x0011e00001437983 */ /* 0x000ea80000100800 */
[----:B------:R-:W2:Y:S04]  /*37fc0*/  LDL R60, [R1+0x11dc] ;  /* 0x0011dc00013c7983 */ /* 0x000ea80000100800 */
[----:B------:R-:W2:Y:S01]  /*37fd0*/  LDL R61, [R1+0x11d8] ;  /* 0x0011d800013d7983 */ /* 0x000ea20000100800 */
[----:B------:R-:W-:-:S03]  /*37fe0*/  LOP3.LUT R41, R41, R40, RZ, 0x3c, !PT ;  /* 0x0000002829297212 */ /* 0x000fc600078e3cff */
[----:B0-----:R-:W2:Y:S04]  /*37ff0*/  LDL R0, [R1+0x11e8] ;  /* 0x0011e80001007983 */ /* 0x001ea80000100800 */
[----:B------:R-:W2:Y:S04]  /*38000*/  @P3 LDG.E.U16 R58, desc[UR6][R40.64] ;  /* 0x00000006283a3981 */ /* 0x000ea8000c1e1500 */
[----:B----4-:R-:W-:Y:S04]  /*38010*/  STL [R1+0x2214], R92 ;  /* 0x0022145c01007387 */ /* 0x010fe80000100800 */
[----:B------:R-:W4:Y:S04]  /*38020*/  LDL.LU.64 R2, [R1+0x2698] ;  /* 0x0026980001027983 */ /* 0x000f280000300a00 */
[----:B---3--:R0:W-:Y:S04]  /*38030*/  @P4 STL [R1+0x1200], R7 ;  /* 0x0012000701004387 */ /* 0x0081e80000100800 */
[----:B0-----:R-:W3:Y:S04]  /*38040*/  LDL.LU R7, [R1+0x2690] ;  /* 0x0026900001077983 */ /* 0x001ee80000300800 */
[----:B------:R0:W-:Y:S04]  /*38050*/  STL.64 [R1+0x448], R64 ;  /* 0x0004484001007387 */ /* 0x0001e80000100a00 */
[----:B0-----:R-:W3:Y:S04]  /*38060*/  LDL.LU.64 R64, [R1+0x2688] ;  /* 0x0026880001407983 */ /* 0x001ee80000300a00 */
[----:B--2---:R0:W-:Y:S04]  /*38070*/  @P1 STL [R1+0x1778], R51 ;  /* 0x0017783301001387 */ /* 0x0041e80000100800 */
[----:B0-----:R-:W2:Y:S04]  /*38080*/  LDL.LU R51, [R1+0x2680] ;  /* 0x0026800001337983 */ /* 0x001ea80000300800 */
[----:B------:R-:W-:Y:S04]  /*38090*/  STL.64 [R1+0x438], R40 ;  /* 0x0004382801007387 */ /* 0x000fe80000100a00 */
[----:B------:R0:W-:Y:S04]  /*380a0*/  STL.64 [R1+0x440], R4 ;  /* 0x0004400401007387 */ /* 0x0001e80000100a00 */
[----:B0-----:R-:W2:Y:S04]  /*380b0*/  LDL.LU.64 R4, [R1+0x2678] ;  /* 0x0026780001047983 */ /* 0x001ea80000300a00 */
[----:B------:R0:W-:Y:S04]  /*380c0*/  @P1 STL [R1+0x1774], R87 ;  /* 0x0017745701001387 */ /* 0x0001e80000100800 */
[----:B0-----:R-:W2:Y:S04]  /*380d0*/  LDL.LU R87, [R1+0x2670] ;  /* 0x0026700001577983 */ /* 0x001ea80000300800 */
[----:B------:R-:W2:Y:S01]  /*380e0*/  LDL.LU.64 R40, [R1+0x2668] ;  /* 0x0026680001287983 */ /* 0x000ea20000300a00 */
[----:B------:R-:W-:-:S13]  /*380f0*/  ISETP.GT.AND P4, PT, R86, 0xc9, PT ;  /* 0x000000c95600780c */ /* 0x000fda0003f84270 */
[----:B------:R-:W3:Y:S04]  /*38100*/  @P4 LDG.E.U16 R45, desc[UR6][R56.64] ;  /* 0x00000006382d4981 */ /* 0x000ee8000c1e1500 */
[----:B------:R-:W3:Y:S04]  /*38110*/  @P4 LDG.E.U16 R44, desc[UR6][R54.64] ;  /* 0x00000006362c4981 */ /* 0x000ee8000c1e1500 */
[----:B--2---:R-:W2:Y:S04]  /*38120*/  @P3 LDG.E.U16 R59, desc[UR6][R40.64] ;  /* 0x00000006283b3981 */ /* 0x004ea8000c1e1500 */
[----:B------:R-:W3:Y:S01]  /*38130*/  LDL.LU.64 R40, [R1+0x2660] ;  /* 0x0026600001287983 */ /* 0x000ee20000300a00 */
[----:B------:R-:W-:-:S02]  /*38140*/  ISETP.GT.AND P6, PT, R86, 0xc8, PT ;  /* 0x000000c85600780c */ /* 0x000fc40003fc4270 */
[----:B------:R-:W-:Y:S02]  /*38150*/  ISETP.GT.AND P1, PT, R86, 0xca, PT ;  /* 0x000000ca5600780c */ /* 0x000fe40003f24270 */
[----:B------:R-:W-:-:S04]  /*38160*/  LOP3.LUT R43, R43, R42, RZ, 0x3c, !PT ;  /* 0x0000002a2b2b7212 */ /* 0x000fc800078e3cff */
[----:B------:R-:W-:-:S04]  /*38170*/  LOP3.LUT R42, R43, R42, RZ, 0x3c, !PT ;  /* 0x0000002a2b2a7212 */ /* 0x000fc800078e3cff */
[----:B------:R-:W-:-:S05]  /*38180*/  LOP3.LUT R43, R43, R42, RZ, 0x3c, !PT ;  /* 0x0000002a2b2b7212 */ /* 0x000fca00078e3cff */
[----:B------:R-:W4:Y:S04]  /*38190*/  @P1 LDG.E.U16 R50, desc[UR6][R42.64] ;  /* 0x000000062a321981 */ /* 0x000f28000c1e1500 */
[----:B--2---:R-:W-:Y:S04]  /*381a0*/  @P3 STL [R1+0x176c], R59 ;  /* 0x00176c3b01003387 */ /* 0x004fe80000100800 */
[----:B------:R0:W-:Y:S04]  /*381b0*/  @P3 STL [R1+0x1770], R58 ;  /* 0x0017703a01003387 */ /* 0x0001e80000100800 */
[----:B---3--:R-:W2:Y:S04]  /*381c0*/  @P6 LDG.E.U16 R40, desc[UR6][R62.64] ;  /* 0x000000063e286981 */ /* 0x008ea8000c1e1500 */
[----:B0-----:R-:W3:Y:S04]  /*381d0*/  LDL.64 R58, [R1+0x3b8] ;  /* 0x0003b800013a7983 */ /* 0x001ee80000100a00 */
[----:B------:R-:W2:Y:S04]  /*381e0*/  @P6 LDG.E.U16 R41, desc[UR6][R52.64] ;  /* 0x0000000634296981 */ /* 0x000ea8000c1e1500 */
[----:B------:R-:W2:Y:S04]  /*381f0*/  LDL.LU.64 R62, [R1+0x2658] ;  /* 0x00265800013e7983 */ /* 0x000ea80000300a00 */
[----:B------:R-:W2:Y:S04]  /*38200*/  LDL.LU.64 R52, [R1+0x2650] ;  /* 0x0026500001347983 */ /* 0x000ea80000300a00 */
[----:B------:R-:W2:Y:S04]  /*38210*/  LDL.LU.64 R54, [R1+0x2648] ;  /* 0x0026480001367983 */ /* 0x000ea80000300a00 */
[----:B------:R-:W2:Y:S04]  /*38220*/  LDL.LU.64 R56, [R1+0x2640] ;  /* 0x0026400001387983 */ /* 0x000ea80000300a00 */
[----:B------:R1:W-:Y:S04]  /*38230*/  @P4 STL [R1+0x11f0], R45 ;  /* 0x0011f02d01004387 */ /* 0x0003e80000100800 */
[----:B------:R0:W-:Y:S01]  /*38240*/  @P4 STL [R1+0x11f4], R44 ;  /* 0x0011f42c01004387 */ /* 0x0001e20000100800 */
[----:B-1----:R-:W-:-:S02]  /*38250*/  IMAD.MOV.U32 R45, RZ, RZ, R48 ;  /* 0x000000ffff2d7224 */ /* 0x002fc400078e0030 */
[----:B0-----:R-:W-:Y:S02]  /*38260*/  IMAD.MOV.U32 R44, RZ, RZ, R49 ;  /* 0x000000ffff2c7224 */ /* 0x001fe400078e0031 */
[----:B------:R-:W2:Y:S04]  /*38270*/  LDL.64 R48, [R1+0x3a8] ;  /* 0x0003a80001307983 */ /* 0x000ea80000100a00 */
[----:B------:R-:W-:Y:S04]  /*38280*/  STL.64 [R1+0x3f8], R44 ;  /* 0x0003f82c01007387 */ /* 0x000fe80000100a00 */
[----:B------:R0:W-:Y:S04]  /*38290*/  STL.64 [R1+0x408], R42 ;  /* 0x0004082a01007387 */ /* 0x0001e80000100a00 */
[----:B0-----:R-:W2:Y:S01]  /*382a0*/  LDL.LU.64 R42, [R1+0x2638] ;  /* 0x00263800012a7983 */ /* 0x001ea20000300a00 */
[----:B------:R-:W-:-:S02]  /*382b0*/  LOP3.LUT R47, R47, R46, RZ, 0x3c, !PT ;  /* 0x0000002e2f2f7212 */ /* 0x000fc400078e3cff */
[----:B------:R-:W-:Y:S02]  /*382c0*/  ISETP.GT.AND P3, PT, R86, 0xcb, PT ;  /* 0x000000cb5600780c */ /* 0x000fe40003f64270 */
[----:B------:R-:W-:-:S04]  /*382d0*/  LOP3.LUT R46, R47, R46, RZ, 0x3c, !PT ;  /* 0x0000002e2f2e7212 */ /* 0x000fc800078e3cff */
[----:B------:R-:W-:-:S05]  /*382e0*/  LOP3.LUT R47, R47, R46, RZ, 0x3c, !PT ;  /* 0x0000002e2f2f7212 */ /* 0x000fca00078e3cff */
[----:B------:R-:W3:Y:S04]  /*382f0*/  @P1 LDG.E.U16 R0, desc[UR6][R46.64] ;  /* 0x000000062e001981 */ /* 0x000ee8000c1e1500 */
[----:B----4-:R0:W-:Y:S04]  /*38300*/  @P1 STL [R1+0x11ec], R50 ;  /* 0x0011ec3201001387 */ /* 0x0101e80000100800 */
[----:B------:R-:W4:Y:S04]  /*38310*/  @P3 LDG.E.U16 R66, desc[UR6][R44.64] ;  /* 0x000000062c423981 */ /* 0x000f28000c1e1500 */
[----:B0-----:R-:W4:Y:S04]  /*38320*/  LDL.LU R50, [R1+0x2630] ;  /* 0x0026300001327983 */ /* 0x001f280000300800 */
[----:B------:R0:W-:Y:S04]  /*38330*/  STL.64 [R1+0x400], R46 ;  /* 0x0004002e01007387 */ /* 0x0001e80000100a00 */
[----:B0-----:R-:W4:Y:S04]  /*38340*/  LDL.LU.64 R46, [R1+0x2628] ;  /* 0x00262800012e7983 */ /* 0x001f280000300a00 */
[----:B--2---:R-:W2:Y:S01]  /*38350*/  @P3 LDG.E.U16 R67, desc[UR6][R42.64] ;  /* 0x000000062a433981 */ /* 0x004ea2000c1e1500 */
[----:B------:R-:W-:-:S03]  /*38360*/  ISETP.GT.AND P6, PT, R86, 0xcc, PT ;  /* 0x000000cc5600780c */ /* 0x000fc60003fc4270 */
[----:B---3--:R0:W-:Y:S04]  /*38370*/  @P1 STL [R1+0x11e8], R0 ;  /* 0x0011e80001001387 */ /* 0x0081e80000100800 */
[----:B0-----:R-:W3:Y:S04]  /*38380*/  LDL.LU R0, [R1+0x2620] ;  /* 0x0026200001007983 */ /* 0x001ee80000300800 */
[----:B------:R-:W3:Y:S04]  /*38390*/  LDL.LU.64 R44, [R1+0x2618] ;  /* 0x00261800012c7983 */ /* 0x000ee80000300a00 */
[----:B------:R-:W3:Y:S04]  /*383a0*/  LDL.LU.64 R42, [R1+0x2610] ;  /* 0x00261000012a7983 */ /* 0x000ee80000300a00 */
[----:B----4-:R-:W4:Y:S04]  /*383b0*/  @P6 LDG.E.U16 R60, desc[UR6][R46.64] ;  /* 0x000000062e3c6981 */ /* 0x010f28000c1e1500 */
[----:B--2---:R-:W-:Y:S04]  /*383c0*/  @P3 STL [R1+0x11e0], R67 ;  /* 0x0011e04301003387 */ /* 0x004fe80000100800 */
[----:B------:R0:W-:Y:S04]  /*383d0*/  @P3 STL [R1+0x11e4], R66 ;  /* 0x0011e44201003387 */ /* 0x0001e80000100800 */
[----:B0-----:R-:W2:Y:S04]  /*383e0*/  LDL.64 R66, [R1+0x388] ;  /* 0x0003880001427983 */ /* 0x001ea80000100a00 */
[----:B------:R-:W2:Y:S01]  /*383f0*/  LDL.LU.64 R46, [R1+0x2608] ;  /* 0x00260800012e7983 */ /* 0x000ea20000300a00 */
[----:B------:R-:W-:-:S03]  /*38400*/  ISETP.GT.AND P4, PT, R86, 0xcd, PT ;  /* 0x000000cd5600780c */ /* 0x000fc60003f84270 */
[----:B---3--:R-:W3:Y:S10]  /*38410*/  @P6 LDG.E.U16 R61, desc[UR6][R44.64] ;  /* 0x000000062c3d6981 */ /* 0x008ef4000c1e1500 */
[----:B------:R-:W4:Y:S04]  /*38420*/  @P4 LDG.E.U16 R0, desc[UR6][R42.64] ;  /* 0x000000062a004981 */ /* 0x000f28000c1e1500 */
[----:B------:R-:W4:Y:S04]  /*38430*/  LDL.LU.64 R44, [R1+0x2600] ;  /* 0x00260000012c7983 */ /* 0x000f280000300a00 */
[----:B--2---:R-:W2:Y:S04]  /*38440*/  @P4 LDG.E.U16 R50, desc[UR6][R46.64] ;  /* 0x000000062e324981 */ /* 0x004ea8000c1e1500 */
[----:B---3--:R-:W-:Y:S04]  /*38450*/  @P6 STL [R1+0x11d8], R61 ;  /* 0x0011d83d01006387 */ /* 0x008fe80000100800 */
[----:B----4-:R0:W-:Y:S04]  /*38460*/  @P6 STL [R1+0x11dc], R60 ;  /* 0x0011dc3c01006387 */ /* 0x0101e80000100800 */
[----:B0-----:R-:W3:Y:S04]  /*38470*/  LDL.64 R60, [R1+0x380] ;  /* 0x00038000013c7983 */ /* 0x001ee80000100a00 */
[----:B------:R-:W4:Y:S04]  /*38480*/  LDL.LU.64 R42, [R1+0x25f8] ;  /* 0x0025f800012a7983 */ /* 0x000f280000300a00 */
[----:B------:R0:W-:Y:S04]  /*38490*/  STL [R1+0x11d4], R0 ;  /* 0x0011d40001007387 */ /* 0x0001e80000100800 */
[----:B0-----:R-:W3:Y:S04]  /*384a0*/  LDL.LU R0, [R1+0x25f0] ;  /* 0x0025f00001007983 */ /* 0x001ee80000300800 */
[----:B------:R-:W3:Y:S04]  /*384b0*/  LDL.LU.64 R46, [R1+0x25e8] ;  /* 0x0025e800012e7983 */ /* 0x000ee80000300a00 */
[----:B--2---:R0:W-:Y:S04]  /*384c0*/  STL [R1+0x11d0], R50 ;  /* 0x0011d03201007387 */ /* 0x0041e80000100800 */
[----:B0-----:R-:W2:Y:S01]  /*384d0*/  LDL.LU R50, [R1+0x25e0] ;  /* 0x0025e00001327983 */ /* 0x001ea20000300800 */
[----:B------:R-:W-:-:S02]  /*384e0*/  ISETP.GT.AND P1, PT, R86, 0xce, PT ;  /* 0x000000ce5600780c */ /* 0x000fc40003f24270 */
[----:B--2---:R-:W-:-:S11]  /*384f0*/  PRMT R50, RZ, 0x7610, R50 ;  /* 0x00007610ff327816 */ /* 0x004fd60000000032 */
[----:B------:R-:W2:Y:S01]  /*38500*/  @P1 LDG.E.U16 R50, desc[UR6][R44.64] ;  /* 0x000000062c321981 */ /* 0x000ea2000c1e1500 */
[C---:B------:R-:W-:Y:S02]  /*38510*/  ISETP.GT.AND P3, PT, R86.reuse, 0xcf, PT ;  /* 0x000000cf5600780c */ /* 0x040fe40003f64270 */
[----:B------:R-:W-:Y:S02]  /*38520*/  PRMT R69, RZ, 0x7610, R69 ;  /* 0x00007610ff457816 */ /* 0x000fe40000000045 */
[----:B------:R-:W-:Y:S02]  /*38530*/  PRMT R54, RZ, 0x7610, R54 ;  /* 0x00007610ff367816 */ /* 0x000fe40000000036 */
[----:B------:R-:W-:Y:S02]  /*38540*/  PRMT R55, RZ, 0x7610, R55 ;  /* 0x00007610ff377816 */ /* 0x000fe40000000037 */
[----:B----4-:R0:W4:Y:S04]  /*38550*/  @P1 LDG.E.U16 R69, desc[UR6][R42.64] ;  /* 0x000000062a451981 */ /* 0x010128000c1e1500 */
[----:B------:R-:W4:Y:S04]  /*38560*/  LDL.LU.64 R44, [R1+0x25d8] ;  /* 0x0025d800012c7983 */ /* 0x000f280000300a00 */
[----:B---3--:R-:W3:Y:S04]  /*38570*/  @P3 LDG.E.U16 R54, desc[UR6][R46.64] ;  /* 0x000000062e363981 */ /* 0x008ee8000c1e1500 */
[----:B------:R-:W3:Y:S04]  /*38580*/  @P3 LDG.E.U16 R55, desc[UR6][R58.64] ;  /* 0x000000063a373981 */ /* 0x000ee8000c1e1500 */
[----:B--2---:R1:W-:Y:S04]  /*38590*/  STL [R1+0x1768], R50 ;  /* 0x0017683201007387 */ /* 0x0043e80000100800 */
[----:B-1----:R-:W2:Y:S04]  /*385a0*/  LDL.LU R50, [R1+0x25d0] ;  /* 0x0025d00001327983 */ /* 0x002ea80000300800 */
[----:B------:R-:W0:Y:S04]  /*385b0*/  LDL.LU.64 R42, [R1+0x25c8] ;  /* 0x0025c800012a7983 */ /* 0x000e280000300a00 */
[----:B------:R-:W2:Y:S04]  /*385c0*/  LDL.64 R58, [R1+0x360] ;  /* 0x00036000013a7983 */ /* 0x000ea80000100a00 */
[----:B------:R-:W2:Y:S01]  /*385d0*/  LDL.LU.64 R46, [R1+0x25c0] ;  /* 0x0025c000012e7983 */ /* 0x000ea20000300a00 */
[----:B------:R-:W-:-:S02]  /*385e0*/  ISETP.GT.AND P6, PT, R86, 0xd0, PT ;  /* 0x000000d05600780c */ /* 0x000fc40003fc4270 */
[----:B------:R-:W-:Y:S01]  /*385f0*/  ISETP.GT.AND P4, PT, R86, 0xd1, PT ;  /* 0x000000d15600780c */ /* 0x000fe20003f84270 */
[----:B---3--:R-:W-:Y:S04]  /*38600*/  STL [R1+0x175c], R54 ;  /* 0x00175c3601007387 */ /* 0x008fe80000100800 */
[----:B------:R1:W-:Y:S01]  /*38610*/  STL [R1+0x1760], R55 ;  /* 0x0017603701007387 */ /* 0x0003e20000100800 */
[----:B------:R-:W-:-:S03]  /*38620*/  PRMT R68, RZ, 0x7610, R68 ;  /* 0x00007610ff447816 */ /* 0x000fc60000000044 */
[----:B-1----:R-:W3:Y:S01]  /*38630*/  LDL.64 R54, [R1+0x358] ;  /* 0x0003580001367983 */ /* 0x002ee20000100a00 */
[----:B0-----:R-:W-:Y:S02]  /*38640*/  PRMT R42, RZ, 0x7610, R42 ;  /* 0x00007610ff2a7816 */ /* 0x001fe4000000002a */
[----:B------:R-:W-:Y:S01]  /*38650*/  PRMT R43, RZ, 0x7610, R43 ;  /* 0x00007610ff2b7816 */ /* 0x000fe2000000002b */
[----:B--2---:R-:W2:Y:S04]  /*38660*/  @P4 LDG.E.U16 R68, desc[UR6][R46.64] ;  /* 0x000000062e444981 */ /* 0x004ea8000c1e1500 */
[----:B------:R-:W2:Y:S04]  /*38670*/  @P6 LDG.E.U16 R42, desc[UR6][R48.64] ;  /* 0x00000006302a6981 */ /* 0x000ea8000c1e1500 */
[----:B----4-:R0:W4:Y:S04]  /*38680*/  @P6 LDG.E.U16 R43, desc[UR6][R44.64] ;  /* 0x000000062c2b6981 */ /* 0x010128000c1e1500 */
[----:B------:R-:W2:Y:S04]  /*38690*/  LDL.LU.64 R48, [R1+0x25b8] ;  /* 0x0025b80001307983 */ /* 0x000ea80000300a00 */
[----:B------:R-:W3:Y:S04]  /*386a0*/  LDL.LU.64 R44, [R1+0x25b0] ;  /* 0x0025b000012c7983 */ /* 0x000ee80000300a00 */
[----:B------:R-:W4:Y:S01]  /*386b0*/  LDL.LU.64 R46, [R1+0x25a8] ;  /* 0x0025a800012e7983 */ /* 0x000f220000300a00 */
[----:B------:R-:W-:-:S02]  /*386c0*/  ISETP.GT.AND P3, PT, R86, 0xd3, PT ;  /* 0x000000d35600780c */ /* 0x000fc40003f64270 */
[----:B------:R-:W-:Y:S02]  /*386d0*/  ISETP.GT.AND P1, PT, R86, 0xd2, PT ;  /* 0x000000d25600780c */ /* 0x000fe40003f24270 */
[----:B------:R-:W-:Y:S02]  /*386e0*/  PRMT R65, RZ, 0x7610, R65 ;  /* 0x00007610ff417816 */ /* 0x000fe40000000041 */
[----:B------:R-:W-:Y:S02]  /*386f0*/  PRMT R56, RZ, 0x7610, R56 ;  /* 0x00007610ff387816 */ /* 0x000fe40000000038 */
[----:B------:R-:W-:Y:S02]  /*38700*/  PRMT R57, RZ, 0x7610, R57 ;  /* 0x00007610ff397816 */ /* 0x000fe40000000039 */
[----:B------:R-:W-:Y:S02]  /*38710*/  PRMT R62, RZ, 0x7610, R62 ;  /* 0x00007610ff3e7816 */ /* 0x000fe4000000003e */
[----:B------:R-:W-:-:S03]  /*38720*/  PRMT R63, RZ, 0x7610, R63 ;  /* 0x00007610ff3f7816 */ /* 0x000fc6000000003f */
[----:B------:R-:W4:Y:S04]  /*38730*/  @P1 LDG.E.U16 R57, desc[UR6][R60.64] ;  /* 0x000000063c391981 */ /* 0x000f28000c1e1500 */
[----:B------:R-:W4:Y:S04]  /*38740*/  @P1 LDG.E.U16 R63, desc[UR6][R66.64] ;  /* 0x00000006423f1981 */ /* 0x000f28000c1e1500 */
[----:B--2---:R-:W2:Y:S04]  /*38750*/  @P4 LDG.E.U16 R65, desc[UR6][R48.64] ;  /* 0x0000000630414981 */ /* 0x004ea8000c1e1500 */
[----:B---3--:R-:W3:Y:S04]  /*38760*/  @P3 LDG.E.U16 R56, desc[UR6][R44.64] ;  /* 0x000000062c383981 */ /* 0x008ee8000c1e1500 */
[----:B----4-:R-:W4:Y:S04]  /*38770*/  @P3 LDG.E.U16 R62, desc[UR6][R46.64] ;  /* 0x000000062e3e3981 */ /* 0x010f28000c1e1500 */
[----:B------:R-:W2:Y:S01]  /*38780*/  LDL.LU.64 R48, [R1+0x25a0] ;  /* 0x0025a00001307983 */ /* 0x000ea20000300a00 */
[----:B------:R-:W-:-:S02]  /*38790*/  ISETP.GT.AND P6, PT, R86, 0xd4, PT ;  /* 0x000000d45600780c */ /* 0x000fc40003fc4270 */
[----:B------:R-:W-:Y:S02]  /*387a0*/  PRMT R4, RZ, 0x7610, R4 ;  /* 0x00007610ff047816 */ /* 0x000fe40000000004 */
[----:B------:R-:W-:Y:S01]  /*387b0*/  PRMT R5, RZ, 0x7610, R5 ;  /* 0x00007610ff057816 */ /* 0x000fe20000000005 */
[----:B------:R-:W4:Y:S04]  /*387c0*/  LDL.64 R60, [R1+0x328] ;  /* 0x00032800013c7983 */ /* 0x000f280000100a00 */
[----:B------:R-:W-:Y:S04]  /*387d0*/  STL [R1+0x1764], R69 ;  /* 0x0017644501007387 */ /* 0x000fe80000100800 */
[----:B------:R-:W4:Y:S04]  /*387e0*/  LDL.LU.64 R44, [R1+0x2598] ;  /* 0x00259800012c7983 */ /* 0x000f280000300a00 */
[----:B------:R-:W4:Y:S04]  /*387f0*/  @P6 LDG.E.U16 R4, desc[UR6][R58.64] ;  /* 0x000000063a046981 */ /* 0x000f28000c1e1500 */
[----:B---3--:R-:W-:Y:S04]  /*38800*/  STL [R1+0x11b4], R56 ;  /* 0x0011b43801007387 */ /* 0x008fe80000100800 */
[----:B------:R1:W-:Y:S04]  /*38810*/  STL [R1+0x11b8], R57 ;  /* 0x0011b83901007387 */ /* 0x0003e80000100800 */
[----:B--2---:R-:W2:Y:S04]  /*38820*/  @P6 LDG.E.U16 R5, desc[UR6][R48.64] ;  /* 0x0000000630056981 */ /* 0x004ea8000c1e1500 */
[----:B-1----:R-:W3:Y:S04]  /*38830*/  LDL.64 R56, [R1+0x320] ;  /* 0x0003200001387983 */ /* 0x002ee80000100a00 */
[----:B------:R-:W3:Y:S04]  /*38840*/  LDL.LU.64 R46, [R1+0x2590] ;  /* 0x00259000012e7983 */ /* 0x000ee80000300a00 */
[----:B------:R-:W3:Y:S04]  /*38850*/  LDL.64 R66, [R1+0x2a8] ;  /* 0x0002a80001427983 */ /* 0x000ee80000100a00 */
[----:B----4-:R-:W-:Y:S04]  /*38860*/  STL [R1+0x11b0], R62 ;  /* 0x0011b03e01007387 */ /* 0x010fe80000100800 */
[----:B------:R1:W-:Y:S04]  /*38870*/  STL [R1+0x11bc], R63 ;  /* 0x0011bc3f01007387 */ /* 0x0003e80000100800 */
[----:B-1----:R-:W4:Y:S04]  /*38880*/  LDL.64 R62, [R1+0x2a0] ;  /* 0x0002a000013e7983 */ /* 0x002f280000100a00 */
[----:B------:R-:W4:Y:S01]  /*38890*/  LDL.LU.64 R48, [R1+0x2588] ;  /* 0x0025880001307983 */ /* 0x000f220000300a00 */
[----:B------:R-:W-:-:S02]  /*388a0*/  ISETP.GT.AND P4, PT, R86, 0xd5, PT ;  /* 0x000000d55600780c */ /* 0x000fc40003f84270 */
[----:B------:R-:W-:Y:S02]  /*388b0*/  ISETP.GT.AND P1, PT, R86, 0xd6, PT ;  /* 0x000000d65600780c */ /* 0x000fe40003f24270 */
[----:B------:R-:W-:Y:S02]  /*388c0*/  PRMT R52, RZ, 0x7610, R52 ;  /* 0x00007610ff347816 */ /* 0x000fe40000000034 */
[----:B------:R-:W-:Y:S01]  /*388d0*/  PRMT R53, RZ, 0x7610, R53 ;  /* 0x00007610ff357816 */ /* 0x000fe20000000035 */
[----:B------:R1:W-:Y:S01]  /*388e0*/  STL [R1+0x11c4], R68 ;  /* 0x0011c44401007387 */ /* 0x0003e20000100800 */
[----:B------:R-:W-:Y:S02]  /*388f0*/  PRMT R6, RZ, 0x7610, R6 ;  /* 0x00007610ff067816 */ /* 0x000fe40000000006 */
[----:B------:R-:W-:-:S03]  /*38900*/  PRMT R7, RZ, 0x7610, R7 ;  /* 0x00007610ff077816 */ /* 0x000fc60000000007 */
[----:B------:R-:W4:Y:S04]  /*38910*/  @P4 LDG.E.U16 R52, desc[UR6][R44.64] ;  /* 0x000000062c344981 */ /* 0x000f28000c1e1500 */
[----:B-1----:R-:W4:Y:S04]  /*38920*/  LDL.64 R68, [R1+0x228] ;  /* 0x0002280001447983 */ /* 0x002f280000100a00 */
[----:B------:R-:W-:Y:S04]  /*38930*/  STL [R1+0x11a8], R4 ;  /* 0x0011a80401007387 */ /* 0x000fe80000100800 */
[----:B------:R-:W4:Y:S04]  /*38940*/  @P4 LDG.E.U16 R53, desc[UR6][R54.64] ;  /* 0x0000000636354981 */ /* 0x000f28000c1e1500 */
[----:B--2---:R1:W-:Y:S04]  /*38950*/  STL [R1+0x11ac], R5 ;  /* 0x0011ac0501007387 */ /* 0x0043e80000100800 */
[----:B---3--:R-:W2:Y:S04]  /*38960*/  @P1 LDG.E.U16 R7, desc[UR6][R46.64] ;  /* 0x000000062e071981 */ /* 0x008ea8000c1e1500 */
[----:B-1----:R-:W3:Y:S04]  /*38970*/  LDL.64 R4, [R1+0x220] ;  /* 0x0002200001047983 */ /* 0x002ee80000100a00 */
[----:B------:R-:W-:Y:S04]  /*38980*/  STL [R1+0x11c0], R65 ;  /* 0x0011c04101007387 */ /* 0x000fe80000100800 */
[----:B------:R-:W0:Y:S04]  /*38990*/  LDL.LU.64 R44, [R1+0x2580] ;  /* 0x00258000012c7983 */ /* 0x000e280000300a00 */
[----:B------:R-:W2:Y:S04]  /*389a0*/  LDL.LU.64 R46, [R1+0x2578] ;  /* 0x00257800012e7983 */ /* 0x000ea80000300a00 */
[----:B----4-:R-:W4:Y:S01]  /*389b0*/  @P1 LDG.E.U16 R6, desc[UR6][R48.64] ;  /* 0x0000000630061981 */ /* 0x010f22000c1e1500 */
[----:B------:R-:W-:-:S03]  /*389c0*/  ISETP.GT.AND P3, PT, R86, 0xd8, PT ;  /* 0x000000d85600780c */ /* 0x000fc60003f64270 */
[----:B------:R-:W-:Y:S04]  /*389d0*/  STL [R1+0x11a0], R52 ;  /* 0x0011a03401007387 */ /* 0x000fe80000100800 */
[----:B------:R1:W-:Y:S04]  /*389e0*/  STL [R1+0x11a4], R53 ;  /* 0x0011a43501007387 */ /* 0x0003e80000100800 */
[----:B------:R-:W3:Y:S04]  /*389f0*/  LDL.64 R58, [R1+0x1a0] ;  /* 0x0001a000013a7983 */ /* 0x000ee80000100a00 */
[----:B-1----:R-:W3:Y:S04]  /*38a00*/  LDL.64 R52, [R1+0x1a8] ;  /* 0x0001a80001347983 */ /* 0x002ee80000100a00 */
[----:B------:R-:W3:Y:S04]  /*38a10*/  LDL.LU.64 R48, [R1+0x2570] ;  /* 0x0025700001307983 */ /* 0x000ee80000300a00 */
[----:B------:R-:W3:Y:S01]  /*38a20*/  LDL.64 R54, [R1+0x128] ;  /* 0x0001280001367983 */ /* 0x000ee20000100a00 */
[----:B0-----:R-:W-:-:S03]  /*38a30*/  PRMT R44, RZ, 0x7610, R44 ;  /* 0x00007610ff2c7816 */ /* 0x001fc6000000002c */
[----:B----4-:R-:W-:Y:S04]  /*38a40*/  STL [R1+0x1754], R6 ;  /* 0x0017540601007387 */ /* 0x010fe80000100800 */
[----:B--2---:R0:W-:Y:S04]  /*38a50*/  STL [R1+0x1758], R7 ;  /* 0x0017580701007387 */ /* 0x0041e80000100800 */
[----:B------:R-:W2:Y:S04]  /*38a60*/  @P3 LDG.E.U16 R44, desc[UR6][R60.64] ;  /* 0x000000063c2c3981 */ /* 0x000ea8000c1e1500 */
[----:B0-----:R-:W4:Y:S04]  /*38a70*/  LDL.64 R6, [R1+0x120] ;  /* 0x0001200001067983 */ /* 0x001f280000100a00 */
[----:B------:R-:W2:Y:S01]  /*38a80*/  LDL.LU R61, [R1+0x1ed4] ;  /* 0x001ed400013d7983 */ /* 0x000ea20000300800 */
[----:B------:R-:W-:-:S02]  /*38a90*/  ISETP.GT.AND P6, PT, R86, 0xe0, PT ;  /* 0x000000e05600780c */ /* 0x000fc40003fc4270 */
[----:B------:R-:W-:Y:S02]  /*38aa0*/  PRMT R45, RZ, 0x7610, R45 ;  /* 0x00007610ff2d7816 */ /* 0x000fe4000000002d */
[----:B------:R-:W-:Y:S02]  /*38ab0*/  PRMT R46, RZ, 0x7610, R46 ;  /* 0x00007610ff2e7816 */ /* 0x000fe4000000002e */
[----:B------:R-:W-:Y:S02]  /*38ac0*/  PRMT R47, RZ, 0x7610, R47 ;  /* 0x00007610ff2f7816 */ /* 0x000fe4000000002f */
[C---:B------:R-:W-:Y:S02]  /*38ad0*/  ISETP.GT.AND P4, PT, R86.reuse, 0xe8, PT ;  /* 0x000000e85600780c */ /* 0x040fe40003f84270 */
[C---:B------:R-:W-:Y:S01]  /*38ae0*/  ISETP.GT.AND P1, PT, R86.reuse, 0xf0, PT ;  /* 0x000000f05600780c */ /* 0x040fe20003f24270 */
[----:B------:R-:W2:Y:S01]  /*38af0*/  @P3 LDG.E.U16 R45, desc[UR6][R56.64] ;  /* 0x00000006382d3981 */ /* 0x000ea2000c1e1500 */
[----:B------:R-:W-:-:S02]  /*38b00*/  ISETP.GT.AND P3, PT, R86, 0xf8, PT ;  /* 0x000000f85600780c */ /* 0x000fc40003f64270 */
[----:B------:R-:W-:Y:S02]  /*38b10*/  PRMT R50, RZ, 0x7610, R50 ;  /* 0x00007610ff327816 */ /* 0x000fe40000000032 */
[----:B------:R-:W-:Y:S02]  /*38b20*/  PRMT R92, RZ, 0x7610, R92 ;  /* 0x00007610ff5c7816 */ /* 0x000fe4000000005c */
[----:B------:R-:W-:Y:S01]  /*38b30*/  PRMT R89, RZ, 0x7610, R89 ;  /* 0x00007610ff597816 */ /* 0x000fe20000000059 */
[----:B------:R-:W2:Y:S04]  /*38b40*/  @P6 LDG.E.U16 R46, desc[UR6][R66.64] ;  /* 0x00000006422e6981 */ /* 0x000ea8000c1e1500 */
[----:B------:R-:W2:Y:S01]  /*38b50*/  @P6 LDG.E.U16 R47, desc[UR6][R62.64] ;  /* 0x000000063e2f6981 */ /* 0x000ea2000c1e1500 */
[----:B------:R-:W-:-:S02]  /*38b60*/  ISETP.GT.AND P6, PT, R86, 0xd7, PT ;  /* 0x000000d75600780c */ /* 0x000fc40003fc4270 */
[----:B---3--:R-:W-:Y:S02]  /*38b70*/  PRMT R48, RZ, 0x7610, R48 ;  /* 0x00007610ff307816 */ /* 0x008fe40000000030 */
[----:B------:R-:W-:Y:S02]  /*38b80*/  PRMT R49, RZ, 0x7610, R49 ;  /* 0x00007610ff317816 */ /* 0x000fe40000000031 */
[----:B------:R-:W-:Y:S01]  /*38b90*/  PRMT R91, RZ, 0x7610, R91 ;  /* 0x00007610ff5b7816 */ /* 0x000fe2000000005b */
[----:B------:R-:W3:Y:S04]  /*38ba0*/  @P1 LDG.E.U16 R50, desc[UR6][R52.64] ;  /* 0x0000000634321981 */ /* 0x000ee8000c1e1500 */
[----:B------:R-:W3:Y:S04]  /*38bb0*/  @P4 LDG.E.U16 R48, desc[UR6][R68.64] ;  /* 0x0000000644304981 */ /* 0x000ee8000c1e1500 */
[----:B------:R-:W3:Y:S04]  /*38bc0*/  @P4 LDG.E.U16 R49, desc[UR6][R4.64] ;  /* 0x0000000604314981 */ /* 0x000ee8000c1e1500 */
[----:B------:R-:W3:Y:S01]  /*38bd0*/  @P1 LDG.E.U16 R92, desc[UR6][R58.64] ;  /* 0x000000063a5c1981 */ /* 0x000ee2000c1e1500 */
[----:B------:R-:W-:-:S03]  /*38be0*/  PRMT R64, RZ, 0x7610, R64 ;  /* 0x00007610ff407816 */ /* 0x000fc60000000040 */
[----:B------:R-:W3:Y:S04]  /*38bf0*/  LDL.64 R56, [R1+0x330] ;  /* 0x0003300001387983 */ /* 0x000ee80000100a00 */
[----:B------:R-:W3:Y:S04]  /*38c00*/  LDL.64 R66, [R1+0x318] ;  /* 0x0003180001427983 */ /* 0x000ee80000100a00 */
[----:B------:R-:W3:Y:S04]  /*38c10*/  LDL.64 R62, [R1+0x310] ;  /* 0x00031000013e7983 */ /* 0x000ee80000100a00 */
[----:B------:R-:W3:Y:S04]  /*38c20*/  LDL.64 R52, [R1+0x2f8] ;  /* 0x0002f80001347983 */ /* 0x000ee80000100a00 */
[----:B------:R-:W3:Y:S04]  /*38c30*/  LDL.64 R68, [R1+0x300] ;  /* 0x0003000001447983 */ /* 0x000ee80000100a00 */
[----:B------:R-:W3:Y:S04]  /*38c40*/  LDL.64 R4, [R1+0x308] ;  /* 0x0003080001047983 */ /* 0x000ee80000100a00 */
[----:B------:R-:W3:Y:S04]  /*38c50*/  LDL.64 R58, [R1+0x2f0] ;  /* 0x0002f000013a7983 */ /* 0x000ee80000100a00 */
[----:B------:R-:W3:Y:S04]  /*38c60*/  @P3 LDG.E.U16 R91, desc[UR6][R54.64] ;  /* 0x00000006365b3981 */ /* 0x000ee8000c1e1500 */
[----:B------:R-:W3:Y:S04]  /*38c70*/  LDL.LU R54, [R1+0x256c] ;  /* 0x00256c0001367983 */ /* 0x000ee80000300800 */
[----:B------:R-:W3:Y:S04]  /*38c80*/  LDL.LU R55, [R1+0x1ee0] ;  /* 0x001ee00001377983 */ /* 0x000ee80000300800 */
[----:B----4-:R0:W4:Y:S02]  /*38c90*/  @P3 LDG.E.U16 R89, desc[UR6][R6.64] ;  /* 0x0000000606593981 */ /* 0x010124000c1e1500 */
[----:B0-----:R-:W-:-:S02]  /*38ca0*/  IMAD.MOV.U32 R6, RZ, RZ, R0 ;  /* 0x000000ffff067224 */ /* 0x001fc400078e0000 */
[----:B--2---:R-:W-:Y:S01]  /*38cb0*/  IMAD.MOV.U32 R7, RZ, RZ, R61 ;  /* 0x000000ffff077224 */ /* 0x004fe200078e003d */
[----:B------:R-:W2:Y:S04]  /*38cc0*/  LDL.LU R0, [R1+0x2568] ;  /* 0x0025680001007983 */ /* 0x000ea80000300800 */
[----:B------:R-:W2:Y:S04]  /*38cd0*/  LDL.64 R60, [R1+0x2e0] ;  /* 0x0002e000013c7983 */ /* 0x000ea80000100a00 */
[----:B------:R0:W-:Y:S04]  /*38ce0*/  STL.64 [R1+0x338], R6 ;  /* 0x0003380601007387 */ /* 0x0001e80000100a00 */
[----:B------:R-:W2:Y:S04]  /*38cf0*/  @P6 LDG.E.U16 R64, desc[UR6][R6.64] ;  /* 0x0000000606406981 */ /* 0x000ea8000c1e1500 */
[----:B0-----:R-:W4:Y:S01]  /*38d00*/  LDL.LU.64 R6, [R1+0x2560] ;  /* 0x0025600001067983 */ /* 0x001f220000300a00 */
[----:B------:R-:W-:-:S02]  /*38d10*/  ISETP.GT.AND P4, PT, R86, 0xd9, PT ;  /* 0x000000d95600780c */ /* 0x000fc40003f84270 */
[----:B------:R-:W-:Y:S02]  /*38d20*/  ISETP.GT.AND P1, PT, R86, 0xda, PT ;  /* 0x000000da5600780c */ /* 0x000fe40003f24270 */
[----:B------:R-:W-:Y:S02]  /*38d30*/  PRMT R3, RZ, 0x7610, R3 ;  /* 0x00007610ff037816 */ /* 0x000fe40000000003 */
[----:B------:R-:W-:-:S07]  /*38d40*/  PRMT R2, RZ, 0x7610, R2 ;  /* 0x00007610ff027816 */ /* 0x000fce0000000002 */
[----:B---3--:R-:W3:Y:S01]  /*38d50*/  @P4 LDG.E.U16 R3, desc[UR6][R62.64] ;  /* 0x000000063e034981 */ /* 0x008ee2000c1e1500 */
[----:B------:R-:W-:-:S03]  /*38d60*/  PRMT R54, RZ, 0x7610, R54 ;  /* 0x00007610ff367816 */ /* 0x000fc60000000036 */
[----:B------:R-:W3:Y:S04]  /*38d70*/  @P1 LDG.E.U16 R2, desc[UR6][R4.64] ;  /* 0x0000000604021981 */ /* 0x000ee8000c1e1500 */
[----:B------:R-:W3:Y:S04]  /*38d80*/  @P6 LDG.E.U16 R54, desc[UR6][R56.64] ;  /* 0x0000000638366981 */ /* 0x000ee8000c1e1500 */
[----:B--2---:R0:W-:Y:S04]  /*38d90*/  STL [R1+0x1750], R64 ;  /* 0x0017504001007387 */ /* 0x0041e80000100800 */
[----:B------:R-:W2:Y:S04]  /*38da0*/  LDL.64 R56, [R1+0x2d0] ;  /* 0x0002d00001387983 */ /* 0x000ea80000100a00 */
[----:B0-----:R-:W2:Y:S01]  /*38db0*/  LDL.64 R64, [R1+0x2d8] ;  /* 0x0002d80001407983 */ /* 0x001ea20000100a00 */
[----:B----4-:R-:W-:-:S02]  /*38dc0*/  PRMT R7, RZ, 0x7610, R7 ;  /* 0x00007610ff077816 */ /* 0x010fc40000000007 */
[----:B------:R-:W-:-:S04]  /*38dd0*/  PRMT R6, RZ, 0x7610, R6 ;  /* 0x00007610ff067816 */ /* 0x000fc80000000006 */
[----:B------:R-:W4:Y:S04]  /*38de0*/  @P4 LDG.E.U16 R7, desc[UR6][R66.64] ;  /* 0x0000000642074981 */ /* 0x000f28000c1e1500 */
[----:B------:R-:W2:Y:S04]  /*38df0*/  @P1 LDG.E.U16 R6, desc[UR6][R68.64] ;  /* 0x0000000644061981 */ /* 0x000ea8000c1e1500 */
[----:B------:R-:W4:Y:S04]  /*38e00*/  LDL.LU R66, [R1+0x2558] ;  /* 0x0025580001427983 */ /* 0x000f280000300800 */
[----:B------:R-:W4:Y:S04]  /*38e10*/  LDL.64 R62, [R1+0x2c8] ;  /* 0x0002c800013e7983 */ /* 0x000f280000100a00 */
[----:B------:R-:W4:Y:S01]  /*38e20*/  LDL.LU.64 R4, [R1+0x2550] ;  /* 0x0025500001047983 */ /* 0x000f220000300a00 */
[----:B------:R-:W-:-:S03]  /*38e30*/  ISETP.GT.AND P3, PT, R86, 0xdb, PT ;  /* 0x000000db5600780c */ /* 0x000fc60003f64270 */
[----:B---3--:R-:W-:Y:S04]  /*38e40*/  STL [R1+0x118c], R2 ;  /* 0x00118c0201007387 */ /* 0x008fe80000100800 */
[----:B------:R0:W-:Y:S04]  /*38e50*/  STL [R1+0x1190], R3 ;  /* 0x0011900301007387 */ /* 0x0001e80000100800 */
[----:B0-----:R-:W3:Y:S04]  /*38e60*/  LDL.64 R2, [R1+0x2c0] ;  /* 0x0002c00001027983 */ /* 0x001ee80000100a00 */
[----:B--2---:R-:W-:Y:S04]  /*38e70*/  STL [R1+0x1188], R6 ;  /* 0x0011880601007387 */ /* 0x004fe80000100800 */
[----:B----4-:R0:W-:Y:S04]  /*38e80*/  STL [R1+0x1194], R7 ;  /* 0x0011940701007387 */ /* 0x0101e80000100800 */
[----:B------:R-:W2:Y:S01]  /*38e90*/  LDL.64 R68, [R1+0x2b0] ;  /* 0x0002b00001447983 */ /* 0x000ea20000100a00 */
[----:B------:R-:W-:-:S02]  /*38ea0*/  PRMT R5, RZ, 0x7610, R5 ;  /* 0x00007610ff057816 */ /* 0x000fc40000000005 */
[----:B------:R-:W-:Y:S01]  /*38eb0*/  PRMT R4, RZ, 0x7610, R4 ;  /* 0x00007610ff047816 */ /* 0x000fe20000000004 */
[----:B0-----:R-:W4:Y:S04]  /*38ec0*/  LDL.64 R6, [R1+0x2b8] ;  /* 0x0002b80001067983 */ /* 0x001f280000100a00 */
[----:B------:R-:W2:Y:S04]  /*38ed0*/  @P3 LDG.E.U16 R5, desc[UR6][R52.64] ;  /* 0x0000000634053981 */ /* 0x000ea8000c1e1500 */
[----:B------:R-:W2:Y:S04]  /*38ee0*/  @P3 LDG.E.U16 R4, desc[UR6][R58.64] ;  /* 0x000000063a043981 */ /* 0x000ea8000c1e1500 */
[----:B------:R-:W3:Y:S01]  /*38ef0*/  LDL.LU.64 R52, [R1+0x2548] ;  /* 0x0025480001347983 */ /* 0x000ee20000300a00 */
[----:B------:R-:W-:-:S03]  /*38f00*/  ISETP.GT.AND P4, PT, R86, 0xdc, PT ;  /* 0x000000dc5600780c */ /* 0x000fc60003f84270 */
[----:B------:R-:W4:Y:S04]  /*38f10*/  LDL.LU R58, [R1+0x2544] ;  /* 0x00254400013a7983 */ /* 0x000f280000300800 */
[----:B------:R-:W4:Y:S04]  /*38f20*/  LDL.LU R67, [R1+0x1ee8] ;  /* 0x001ee80001437983 */ /* 0x000f280000300800 */
[----:B------:R0:W-:Y:S02]  /*38f30*/  STL [R1+0x174c], R54 ;  /* 0x00174c3601007387 */ /* 0x0001e40000100800 */
[----:B0-----:R-:W-:-:S02]  /*38f40*/  IMAD.MOV.U32 R54, RZ, RZ, R0 ;  /* 0x000000ffff367224 */ /* 0x001fc400078e0000 */
[----:B------:R-:W4:Y:S04]  /*38f50*/  LDL.LU R0, [R1+0x2540] ;  /* 0x0025400001007983 */ /* 0x000f280000300800 */
[----:B--2---:R-:W-:Y:S04]  /*38f60*/  STL [R1+0x1180], R4 ;  /* 0x0011800401007387 */ /* 0x004fe80000100800 */
[----:B------:R0:W-:Y:S01]  /*38f70*/  STL [R1+0x1184], R5 ;  /* 0x0011840501007387 */ /* 0x0001e20000100800 */
[----:B---3--:R-:W-:Y:S02]  /*38f80*/  PRMT R53, RZ, 0x7610, R53 ;  /* 0x00007610ff357816 */ /* 0x008fe40000000035 */
[----:B------:R-:W-:Y:S01]  /*38f90*/  PRMT R52, RZ, 0x7610, R52 ;  /* 0x00007610ff347816 */ /* 0x000fe20000000034 */
[----:B0-----:R-:W2:Y:S04]  /*38fa0*/  LDL.64 R4, [R1+0x290] ;  /* 0x0002900001047983 */ /* 0x001ea80000100a00 */
[----:B------:R0:W-:Y:S04]  /*38fb0*/  STL.64 [R1+0x2e8], R54 ;  /* 0x0002e83601007387 */ /* 0x0001e80000100a00 */
[----:B------:R-:W3:Y:S04]  /*38fc0*/  @P4 LDG.E.U16 R53, desc[UR6][R54.64] ;  /* 0x0000000636354981 */ /* 0x000ee8000c1e1500 */
[----:B------:R-:W2:Y:S04]  /*38fd0*/  @P4 LDG.E.U16 R52, desc[UR6][R60.64] ;  /* 0x000000063c344981 */ /* 0x000ea8000c1e1500 */
[----:B0-----:R-:W4:Y:S01]  /*38fe0*/  LDL.LU.64 R54, [R1+0x2538] ;  /* 0x0025380001367983 */ /* 0x001f220000300a00 */
[----:B------:R-:W-:-:S03]  /*38ff0*/  ISETP.GT.AND P1, PT, R86, 0xdd, PT ;  /* 0x000000dd5600780c */ /* 0x000fc60003f24270 */
[----:B--2---:R-:W-:Y:S04]  /*39000*/  STL [R1+0x1178], R52 ;  /* 0x0011783401007387 */ /* 0x004fe80000100800 */
[----:B---3--:R0:W-:Y:S04]  /*39010*/  STL [R1+0x117c], R53 ;  /* 0x00117c3501007387 */ /* 0x0081e80000100800 */
[----:B------:R-:W2:Y:S01]  /*39020*/  LDL.64 R60, [R1+0x280] ;  /* 0x00028000013c7983 */ /* 0x000ea20000100a00 */
[----:B----4-:R-:W-:-:S03]  /*39030*/  PRMT R55, RZ, 0x7610, R55 ;  /* 0x00007610ff377816 */ /* 0x010fc60000000037 */
[----:B0-----:R-:W3:Y:S04]  /*39040*/  LDL.64 R52, [R1+0x288] ;  /* 0x0002880001347983 */ /* 0x001ee80000100a00 */
[----:B------:R0:W4:Y:S04]  /*39050*/  @P1 LDG.E.U16 R55, desc[UR6][R64.64] ;  /* 0x0000000640371981 */ /* 0x000128000c1e1500 */
[----:B------:R-:W0:Y:S01]  /*39060*/  LDL.LU R64, [R1+0x2530] ;  /* 0x0025300001407983 */ /* 0x000e220000300800 */
[----:B------:R-:W-:Y:S02]  /*39070*/  ISETP.GT.AND P3, PT, R86, 0xde, PT ;  /* 0x000000de5600780c */ /* 0x000fe40003f64270 */
[----:B------:R-:W-:-:S02]  /*39080*/  PRMT R54, RZ, 0x7610, R54 ;  /* 0x00007610ff367816 */ /* 0x000fc40000000036 */
[----:B------:R-:W-:Y:S02]  /*39090*/  ISETP.GT.AND P4, PT, R86, 0xdf, PT ;  /* 0x000000df5600780c */ /* 0x000fe40003f84270 */
[----:B------:R-:W-:Y:S02]  /*390a0*/  PRMT R58, RZ, 0x7610, R58 ;  /* 0x00007610ff3a7816 */ /* 0x000fe4000000003a */
[----:B------:R-:W-:Y:S01]  /*390b0*/  PRMT R0, RZ, 0x7610, R0 ;  /* 0x00007610ff007816 */ /* 0x000fe20000000000 */
[----:B------:R-:W2:Y:S04]  /*390c0*/  @P1 LDG.E.U16 R54, desc[UR6][R56.64] ;  /* 0x0000000638361981 */ /* 0x000ea8000c1e1500 */
[----:B------:R-:W3:Y:S04]  /*390d0*/  @P3 LDG.E.U16 R58, desc[UR6][R62.64] ;  /* 0x000000063e3a3981 */ /* 0x000ee8000c1e1500 */
[----:B------:R-:W3:Y:S04]  /*390e0*/  @P4 LDG.E.U16 R0, desc[UR6][R6.64] ;  /* 0x0000000606004981 */ /* 0x000ee8000c1e1500 */
[----:B------:R-:W3:Y:S01]  /*390f0*/  LDL.LU.64 R56, [R1+0x2528] ;  /* 0x0025280001387983 */ /* 0x000ee20000300a00 */
[----:B0-----:R-:W-:-:S06]  /*39100*/  PRMT R64, RZ, 0x7610, R64 ;  /* 0x00007610ff407816 */ /* 0x001fcc0000000040 */
[----:B------:R-:W3:Y:S04]  /*39110*/  @P3 LDG.E.U16 R64, desc[UR6][R2.64] ;  /* 0x0000000602403981 */ /* 0x000ee8000c1e1500 */
[----:B--2---:R-:W-:Y:S04]  /*39120*/  STL [R1+0x1170], R54 ;  /* 0x0011703601007387 */ /* 0x004fe80000100800 */
[----:B----4-:R0:W-:Y:S04]  /*39130*/  STL [R1+0x1174], R55 ;  /* 0x0011743701007387 */ /* 0x0101e80000100800 */
[----:B------:R-:W2:Y:S04]  /*39140*/  LDL.64 R62, [R1+0x270] ;  /* 0x00027000013e7983 */ /* 0x000ea80000100a00 */
[----:B0-----:R-:W4:Y:S04]  /*39150*/  LDL.64 R54, [R1+0x278] ;  /* 0x0002780001367983 */ /* 0x001f280000100a00 */
[----:B---3--:R0:W-:Y:S01]  /*39160*/  STL [R1+0x1748], R58 ;  /* 0x0017483a01007387 */ /* 0x0081e20000100800 */
[----:B------:R-:W-:-:S06]  /*39170*/  PRMT R57, RZ, 0x7610, R57 ;  /* 0x00007610ff397816 */ /* 0x000fcc0000000039 */
[----:B------:R1:W3:Y:S04]  /*39180*/  @P4 LDG.E.U16 R57, desc[UR6][R68.64] ;  /* 0x0000000644394981 */ /* 0x0002e8000c1e1500 */
[----:B0-----:R-:W2:Y:S04]  /*39190*/  LDL.64 R58, [R1+0x268] ;  /* 0x00026800013a7983 */ /* 0x001ea80000100a00 */
[----:B------:R-:W2:Y:S04]  /*391a0*/  LDL.LU.64 R2, [R1+0x2520] ;  /* 0x0025200001027983 */ /* 0x000ea80000300a00 */
[----:B------:R0:W-:Y:S04]  /*391b0*/  STL [R1+0x1744], R64 ;  /* 0x0017444001007387 */ /* 0x0001e80000100800 */
[----:B0-----:R-:W4:Y:S04]  /*391c0*/  LDL.64 R64, [R1+0x260] ;  /* 0x0002600001407983 */ /* 0x001f280000100a00 */
[----:B------:R-:W4:Y:S04]  /*391d0*/  LDL.LU.64 R6, [R1+0x2518] ;  /* 0x0025180001067983 */ /* 0x000f280000300a00 */
[----:B------:R0:W-:Y:S04]  /*391e0*/  STL [R1+0x1740], R0 ;  /* 0x0017400001007387 */ /* 0x0001e80000100800 */
[----:B0-----:R-:W4:Y:S01]  /*391f0*/  LDL.LU R0, [R1+0x2510] ;  /* 0x0025100001007983 */ /* 0x001f220000300800 */
[----:B------:R-:W-:-:S02]  /*39200*/  ISETP.GT.AND P1, PT, R86, 0xe1, PT ;  /* 0x000000e15600780c */ /* 0x000fc40003f24270 */
[----:B------:R-:W-:Y:S02]  /*39210*/  PRMT R56, RZ, 0x7610, R56 ;  /* 0x00007610ff387816 */ /* 0x000fe40000000038 */
[----:B--2---:R-:W-:Y:S01]  /*39220*/  PRMT R3, RZ, 0x7610, R3 ;  /* 0x00007610ff037816 */ /* 0x004fe20000000003 */
[----:B-1----:R-:W-:Y:S01]  /*39230*/  IMAD.MOV.U32 R69, RZ, RZ, R67 ;  /* 0x000000ffff457224 */ /* 0x002fe200078e0043 */
[----:B---3--:R0:W-:Y:S07]  /*39240*/  STL [R1+0x173c], R57 ;  /* 0x00173c3901007387 */ /* 0x0081ee0000100800 */
[----:B------:R1:W2:Y:S04]  /*39250*/  @P1 LDG.E.U16 R3, desc[UR6][R4.64] ;  /* 0x0000000604031981 */ /* 0x0002a8000c1e1500 */
[----:B0-----:R-:W3:Y:S01]  /*39260*/  LDL.LU R57, [R1+0x1ef4] ;  /* 0x001ef40001397983 */ /* 0x001ee20000300800 */
[----:B----4-:R-:W-:-:S03]  /*39270*/  IMAD.MOV.U32 R68, RZ, RZ, R0 ;  /* 0x000000ffff447224 */ /* 0x010fc600078e0000 */
[----:B------:R-:W4:Y:S04]  /*39280*/  LDL.LU R0, [R1+0x250c] ;  /* 0x00250c0001007983 */ /* 0x000f280000300800 */
[----:B------:R0:W-:Y:S04]  /*39290*/  STL.64 [R1+0x298], R68 ;  /* 0x0002984401007387 */ /* 0x0001e80000100a00 */
[----:B------:R-:W2:Y:S04]  /*392a0*/  @P1 LDG.E.U16 R56, desc[UR6][R68.64] ;  /* 0x0000000644381981 */ /* 0x000ea8000c1e1500 */
[----:B0-----:R-:W2:Y:S04]  /*392b0*/  LDL.64 R68, [R1+0x250] ;  /* 0x0002500001447983 */ /* 0x001ea80000100a00 */
[----:B------:R-:W1:Y:S01]  /*392c0*/  LDL.LU R4, [R1+0x2508] ;  /* 0x0025080001047983 */ /* 0x000e620000300800 */
[----:B------:R-:W-:-:S02]  /*392d0*/  ISETP.GT.AND P3, PT, R86, 0xe2, PT ;  /* 0x000000e25600780c */ /* 0x000fc40003f64270 */
[----:B------:R-:W-:-:S11]  /*392e0*/  PRMT R2, RZ, 0x7610, R2 ;  /* 0x00007610ff027816 */ /* 0x000fd60000000002 */
[----:B------:R-:W2:Y:S01]  /*392f0*/  @P3 LDG.E.U16 R2, desc[UR6][R52.64] ;  /* 0x0000000634023981 */ /* 0x000ea2000c1e1500 */
[----:B------:R-:W-:Y:S02]  /*39300*/  ISETP.GT.AND P4, PT, R86, 0xe3, PT ;  /* 0x000000e35600780c */ /* 0x000fe40003f84270 */
[----:B------:R-:W-:Y:S01]  /*39310*/  PRMT R7, RZ, 0x7610, R7 ;  /* 0x00007610ff077816 */ /* 0x000fe20000000007 */
[----:B------:R-:W3:Y:S10]  /*39320*/  LDL.LU R52, [R1+0x2504] ;  /* 0x0025040001347983 */ /* 0x000ef40000300800 */
[----:B------:R0:W3:Y:S01]  /*39330*/  @P4 LDG.E.U16 R7, desc[UR6][R54.64] ;  /* 0x0000000636074981 */ /* 0x0000e2000c1e1500 */
[----:B-1----:R-:W-:-:S06]  /*39340*/  PRMT R4, RZ, 0x7610, R4 ;  /* 0x00007610ff047816 */ /* 0x002fcc0000000004 */
[----:B------:R-:W3:Y:S04]  /*39350*/  @P3 LDG.E.U16 R4, desc[UR6][R60.64] ;  /* 0x000000063c043981 */ /* 0x000ee8000c1e1500 */
[----:B--2---:R-:W-:Y:S04]  /*39360*/  STL [R1+0x115c], R2 ;  /* 0x00115c0201007387 */ /* 0x004fe80000100800 */
[----:B------:R1:W-:Y:S04]  /*39370*/  STL [R1+0x1160], R3 ;  /* 0x0011600301007387 */ /* 0x0003e80000100800 */
[----:B-1----:R-:W2:Y:S04]  /*39380*/  LDL.64 R2, [R1+0x248] ;  /* 0x0002480001027983 */ /* 0x002ea80000100a00 */
[----:B---3--:R1:W-:Y:S04]  /*39390*/  STL [R1+0x1158], R4 ;  /* 0x0011580401007387 */ /* 0x0083e80000100800 */
[----:B------:R-:W3:Y:S04]  /*393a0*/  LDL.64 R60, [R1+0x238] ;  /* 0x00023800013c7983 */ /* 0x000ee80000100a00 */
[----:B-1----:R-:W2:Y:S04]  /*393b0*/  LDL.64 R4, [R1+0x240] ;  /* 0x0002400001047983 */ /* 0x002ea80000100a00 */
[----:B------:R-:W0:Y:S01]  /*393c0*/  LDL.LU R54, [R1+0x2500] ;  /* 0x0025000001367983 */ /* 0x000e220000300800 */
[----:B------:R-:W-:-:S02]  /*393d0*/  ISETP.GT.AND P1, PT, R86, 0xe4, PT ;  /* 0x000000e45600780c */ /* 0x000fc40003f24270 */
[----:B------:R-:W-:Y:S02]  /*393e0*/  PRMT R6, RZ, 0x7610, R6 ;  /* 0x00007610ff067816 */ /* 0x000fe40000000006 */
[----:B------:R-:W-:-:S04]  /*393f0*/  PRMT R52, RZ, 0x7610, R52 ;  /* 0x00007610ff347816 */ /* 0x000fc80000000034 */
[----:B------:R-:W2:Y:S05]  /*39400*/  @P4 LDG.E.U16 R6, desc[UR6][R62.64] ;  /* 0x000000063e064981 */ /* 0x000eaa000c1e1500 */
[----:B------:R-:W3:Y:S04]  /*39410*/  @P1 LDG.E.U16 R52, desc[UR6][R58.64] ;  /* 0x000000063a341981 */ /* 0x000ee8000c1e1500 */
[----:B------:R-:W3:Y:S01]  /*39420*/  LDL.LU.64 R62, [R1+0x24f8] ;  /* 0x0024f800013e7983 */ /* 0x000ee20000300a00 */
[----:B0-----:R-:W-:-:S06]  /*39430*/  PRMT R54, RZ, 0x7610, R54 ;  /* 0x00007610ff367816 */ /* 0x001fcc0000000036 */
[----:B------:R4:W4:Y:S01]  /*39440*/  @P1 LDG.E.U16 R54, desc[UR6][R64.64] ;  /* 0x0000000640361981 */ /* 0x000922000c1e1500 */
[----:B------:R-:W-:-:S03]  /*39450*/  ISETP.GT.AND P3, PT, R86, 0xe5, PT ;  /* 0x000000e55600780c */ /* 0x000fc60003f64270 */
[----:B--2---:R-:W-:Y:S04]  /*39460*/  STL [R1+0x1150], R6 ;  /* 0x0011500601007387 */ /* 0x004fe80000100800 */
[----:B------:R0:W-:Y:S04]  /*39470*/  STL [R1+0x1154], R7 ;  /* 0x0011540701007387 */ /* 0x0001e80000100800 */
[----:B0-----:R-:W2:Y:S04]  /*39480*/  LDL.64 R6, [R1+0x230] ;  /* 0x0002300001067983 */ /* 0x001ea80000100a00 */
[----:B---3--:R0:W-:Y:S01]  /*39490*/  STL [R1+0x114c], R52 ;  /* 0x00114c3401007387 */ /* 0x0081e20000100800 */
[----:B------:R-:W-:Y:S01]  /*394a0*/  PRMT R63, RZ, 0x7610, R63 ;  /* 0x00007610ff3f7816 */ /* 0x000fe2000000003f */
[----:B----4-:R-:W-:-:S02]  /*394b0*/  IMAD.MOV.U32 R64, RZ, RZ, R0 ;  /* 0x000000ffff407224 */ /* 0x010fc400078e0000 */
[----:B------:R-:W-:-:S05]  /*394c0*/  IMAD.MOV.U32 R65, RZ, RZ, R57 ;  /* 0x000000ffff417224 */ /* 0x000fca00078e0039 */
[----:B------:R1:W3:Y:S04]  /*394d0*/  @P3 LDG.E.U16 R63, desc[UR6][R64.64] ;  /* 0x00000006403f3981 */ /* 0x0002e8000c1e1500 */
[----:B0-----:R-:W4:Y:S04]  /*394e0*/  LDL.64 R52, [R1+0x218] ;  /* 0x0002180001347983 */ /* 0x001f280000100a00 */
[----:B------:R-:W-:Y:S04]  /*394f0*/  STL [R1+0x1164], R56 ;  /* 0x0011643801007387 */ /* 0x000fe80000100800 */
[----:B------:R-:W2:Y:S04]  /*39500*/  LDL.64 R58, [R1+0x210] ;  /* 0x00021000013a7983 */ /* 0x000ea80000100a00 */
[----:B------:R0:W-:Y:S04]  /*39510*/  STL [R1+0x1148], R54 ;  /* 0x0011483601007387 */ /* 0x0001e80000100800 */
[----:B0-----:R-:W2:Y:S04]  /*39520*/  LDL.LU R54, [R1+0x1efc] ;  /* 0x001efc0001367983 */ /* 0x001ea80000300800 */
[----:B------:R-:W2:Y:S04]  /*39530*/  LDL.LU R55, [R1+0x1f00] ;  /* 0x001f000001377983 */ /* 0x000ea80000300800 */
[----:B------:R-:W2:Y:S04]  /*39540*/  LDL.LU R0, [R1+0x24f4] ;  /* 0x0024f40001007983 */ /* 0x000ea80000300800 */
[----:B------:R-:W2:Y:S04]  /*39550*/  LDL.64 R56, [R1+0x200] ;  /* 0x0002000001387983 */ /* 0x000ea80000100a00 */
[----:B------:R0:W-:Y:S04]  /*39560*/  STL.64 [R1+0x258], R64 ;  /* 0x0002584001007387 */ /* 0x0001e80000100a00 */
[----:B0-----:R-:W1:Y:S01]  /*39570*/  LDL.LU R64, [R1+0x24f0] ;  /* 0x0024f00001407983 */ /* 0x001e620000300800 */
[----:B------:R-:W-:-:S02]  /*39580*/  ISETP.GT.AND P4, PT, R86, 0xe6, PT ;  /* 0x000000e65600780c */ /* 0x000fc40003f84270 */
[----:B------:R-:W-:-:S06]  /*39590*/  PRMT R62, RZ, 0x7610, R62 ;  /* 0x00007610ff3e7816 */ /* 0x000fcc000000003e */
[----:B------:R-:W2:Y:S01]  /*395a0*/  @P3 LDG.E.U16 R62, desc[UR6][R68.64] ;  /* 0x00000006443e3981 */ /* 0x000ea2000c1e1500 */
[----:B-1----:R-:W-:Y:S02]  /*395b0*/  PRMT R64, RZ, 0x7610, R64 ;  /* 0x00007610ff407816 */ /* 0x002fe40000000040 */
[C---:B------:R-:W-:Y:S02]  /*395c0*/  ISETP.GT.AND P1, PT, R86.reuse, 0xe7, PT ;  /* 0x000000e75600780c */ /* 0x040fe40003f24270 */
[----:B------:R-:W-:Y:S01]  /*395d0*/  PRMT R8, RZ, 0x7610, R8 ;  /* 0x00007610ff087816 */ /* 0x000fe20000000008 */
[----:B------:R-:W4:Y:S04]  /*395e0*/  LDL.64 R68, [R1+0x1f8] ;  /* 0x0001f80001447983 */ /* 0x000f280000100a00 */
[----:B------:R-:W4:Y:S01]  /*395f0*/  @P4 LDG.E.U16 R64, desc[UR6][R2.64] ;  /* 0x0000000602404981 */ /* 0x000f22000c1e1500 */
[----:B------:R-:W-:-:S02]  /*39600*/  ISETP.GT.AND P3, PT, R86, 0xe9, PT ;  /* 0x000000e95600780c */ /* 0x000fc40003f64270 */
[----:B------:R-:W-:Y:S01]  /*39610*/  PRMT R9, RZ, 0x7610, R9 ;  /* 0x00007610ff097816 */ /* 0x000fe20000000009 */
[----:B--2---:R-:W-:Y:S04]  /*39620*/  STL [R1+0x1140], R62 ;  /* 0x0011403e01007387 */ /* 0x004fe80000100800 */
[----:B---3--:R0:W-:Y:S01]  /*39630*/  STL [R1+0x1144], R63 ;  /* 0x0011443f01007387 */ /* 0x0081e20000100800 */
[----:B------:R-:W-:Y:S02]  /*39640*/  PRMT R66, RZ, 0x7610, R66 ;  /* 0x00007610ff427816 */ /* 0x000fe40000000042 */
[----:B------:R-:W-:Y:S01]  /*39650*/  PRMT R0, RZ, 0x7610, R0 ;  /* 0x00007610ff007816 */ /* 0x000fe20000000000 */
[----:B------:R-:W2:Y:S04]  /*39660*/  @P4 LDG.E.U16 R9, desc[UR6][R4.64] ;  /* 0x0000000604094981 */ /* 0x000ea8000c1e1500 */
[----:B------:R-:W3:Y:S04]  /*39670*/  @P1 LDG.E.U16 R8, desc[UR6][R60.64] ;  /* 0x000000063c081981 */ /* 0x000ee8000c1e1500 */
[----:B------:R-:W2:Y:S04]  /*39680*/  @P1 LDG.E.U16 R66, desc[UR6][R6.64] ;  /* 0x0000000606421981 */ /* 0x000ea8000c1e1500 */
[----:B----4-:R-:W4:Y:S04]  /*39690*/  @P3 LDG.E.U16 R0, desc[UR6][R52.64] ;  /* 0x0000000634003981 */ /* 0x010f28000c1e1500 */
[----:B0-----:R-:W4:Y:S04]  /*396a0*/  LDL.64 R62, [R1+0x1f0] ;  /* 0x0001f000013e7983 */ /* 0x001f280000100a00 */
[----:B------:R-:W4:Y:S04]  /*396b0*/  LDL.LU.64 R2, [R1+0x24e8] ;  /* 0x0024e80001027983 */ /* 0x000f280000300a00 */
[----:B------:R0:W-:Y:S04]  /*396c0*/  STL [R1+0x1738], R64 ;  /* 0x0017384001007387 */ /* 0x0001e80000100800 */
[----:B0-----:R-:W4:Y:S04]  /*396d0*/  LDL.64 R64, [R1+0x1e8] ;  /* 0x0001e80001407983 */ /* 0x001f280000100a00 */
[----:B------:R-:W4:Y:S04]  /*396e0*/  LDL.LU.64 R4, [R1+0x24e0] ;  /* 0x0024e00001047983 */ /* 0x000f280000300a00 */
[----:B---3--:R-:W-:Y:S04]  /*396f0*/  STL [R1+0x1730], R8 ;  /* 0x0017300801007387 */ /* 0x008fe80000100800 */
[----:B--2---:R0:W-:Y:S04]  /*39700*/  STL [R1+0x1734], R9 ;  /* 0x0017340901007387 */ /* 0x0041e80000100800 */
[----:B------:R-:W2:Y:S04]  /*39710*/  LDL.64 R60, [R1+0x1d8] ;  /* 0x0001d800013c7983 */ /* 0x000ea80000100a00 */
[----:B0-----:R-:W3:Y:S04]  /*39720*/  LDL.64 R8, [R1+0x1e0] ;  /* 0x0001e00001087983 */ /* 0x001ee80000100a00 */
[----:B------:R-:W2:Y:S04]  /*39730*/  LDL.LU.64 R6, [R1+0x24d8] ;  /* 0x0024d80001067983 */ /* 0x000ea80000300a00 */
[----:B------:R0:W-:Y:S04]  /*39740*/  STL [R1+0x172c], R66 ;  /* 0x00172c4201007387 */ /* 0x0001e80000100800 */
[----:B0-----:R-:W2:Y:S04]  /*39750*/  LDL.64 R66, [R1+0x1d0] ;  /* 0x0001d00001427983 */ /* 0x001ea80000100a00 */
[----:B------:R-:W2:Y:S04]  /*39760*/  LDL.LU.64 R52, [R1+0x24d0] ;  /* 0x0024d00001347983 */ /* 0x000ea80000300a00 */
[----:B----4-:R0:W-:Y:S04]  /*39770*/  STL [R1+0x1134], R0 ;  /* 0x0011340001007387 */ /* 0x0101e80000100800 */
[----:B0-----:R-:W4:Y:S01]  /*39780*/  LDL.LU R0, [R1+0x24cc] ;  /* 0x0024cc0001007983 */ /* 0x001f220000300800 */
[----:B------:R-:W-:-:S06]  /*39790*/  PRMT R5, RZ, 0x7610, R5 ;  /* 0x00007610ff057816 */ /* 0x000fcc0000000005 */
[----:B------:R0:W2:Y:S04]  /*397a0*/  @P3 LDG.E.U16 R5, desc[UR6][R58.64] ;  /* 0x000000063a053981 */ /* 0x0000a8000c1e1500 */
[----:B------:R-:W0:Y:S01]  /*397b0*/  LDL.LU R58, [R1+0x24c8] ;  /* 0x0024c800013a7983 */ /* 0x000e220000300800 */
[----:B------:R-:W-:Y:S02]  /*397c0*/  ISETP.GT.AND P4, PT, R86, 0xea, PT ;  /* 0x000000ea5600780c */ /* 0x000fe40003f84270 */
[----:B------:R-:W-:-:S04]  /*397d0*/  LOP3.LUT R55, R55, R54, RZ, 0x3c, !PT ;  /* 0x0000003637377212 */ /* 0x000fc800078e3cff */
[----:B------:R-:W-:-:S04]  /*397e0*/  LOP3.LUT R54, R55, R54, RZ, 0x3c, !PT ;  /* 0x0000003637367212 */ /* 0x000fc800078e3cff */
[----:B------:R-:W-:Y:S02]  /*397f0*/  LOP3.LUT R55, R55, R54, RZ, 0x3c, !PT ;  /* 0x0000003637377212 */ /* 0x000fe400078e3cff */
[----:B----4-:R-:W-:-:S06]  /*39800*/  PRMT R0, RZ, 0x7610, R0 ;  /* 0x00007610ff007816 */ /* 0x010fcc0000000000 */
[----:B------:R-:W4:Y:S01]  /*39810*/  @P4 LDG.E.U16 R0, desc[UR6][R56.64] ;  /* 0x0000000638004981 */ /* 0x000f22000c1e1500 */
[----:B0-----:R-:W-:-:S06]  /*39820*/  PRMT R58, RZ, 0x7610, R58 ;  /* 0x00007610ff3a7816 */ /* 0x001fcc000000003a */
[----:B------:R-:W3:Y:S01]  /*39830*/  @P4 LDG.E.U16 R58, desc[UR6][R54.64] ;  /* 0x00000006363a4981 */ /* 0x000ee2000c1e1500 */
[----:B------:R-:W-:-:S03]  /*39840*/  ISETP.GT.AND P1, PT, R86, 0xeb, PT ;  /* 0x000000eb5600780c */ /* 0x000fc60003f24270 */
[----:B--2---:R0:W-:Y:S01]  /*39850*/  STL [R1+0x1130], R5 ;  /* 0x0011300501007387 */ /* 0x0041e20000100800 */
[----:B------:R-:W-:Y:S02]  /*39860*/  PRMT R10, RZ, 0x7610, R10 ;  /* 0x00007610ff0a7816 */ /* 0x000fe4000000000a */
[----:B------:R-:W-:Y:S01]  /*39870*/  PRMT R11, RZ, 0x7610, R11 ;  /* 0x00007610ff0b7816 */ /* 0x000fe2000000000b */
[----:B0-----:R-:W2:Y:S04]  /*39880*/  LDL.LU R5, [R1+0x1f04] ;  /* 0x001f040001057983 */ /* 0x001ea80000300800 */
[----:B------:R0:W-:Y:S04]  /*39890*/  STL.64 [R1+0x208], R54 ;  /* 0x0002083601007387 */ /* 0x0001e80000100a00 */
[----:B------:R-:W2:Y:S04]  /*398a0*/  @P1 LDG.E.U16 R10, desc[UR6][R62.64] ;  /* 0x000000063e0a1981 */ /* 0x000ea8000c1e1500 */
[----:B------:R-:W2:Y:S04]  /*398b0*/  @P1 LDG.E.U16 R11, desc[UR6][R68.64] ;  /* 0x00000006440b1981 */ /* 0x000ea8000c1e1500 */
[----:B0-----:R-:W2:Y:S04]  /*398c0*/  LDL.LU.64 R54, [R1+0x24c0] ;  /* 0x0024c00001367983 */ /* 0x001ea80000300a00 */
[----:B---3--:R0:W-:Y:S04]  /*398d0*/  STL [R1+0x112c], R58 ;  /* 0x00112c3a01007387 */ /* 0x0081e80000100800 */
[----:B0-----:R-:W3:Y:S04]  /*398e0*/  LDL.64 R58, [R1+0x1c0] ;  /* 0x0001c000013a7983 */ /* 0x001ee80000100a00 */
[----:B------:R-:W3:Y:S04]  /*398f0*/  LDL.LU.64 R56, [R1+0x24b8] ;  /* 0x0024b80001387983 */ /* 0x000ee80000300a00 */
[----:B----4-:R0:W-:Y:S04]  /*39900*/  STL [R1+0x1128], R0 ;  /* 0x0011280001007387 */ /* 0x0101e80000100800 */
[----:B0-----:R-:W4:Y:S01]  /*39910*/  LDL.LU R0, [R1+0x24b4] ;  /* 0x0024b40001007983 */ /* 0x001f220000300800 */
[----:B------:R-:W-:-:S02]  /*39920*/  ISETP.GT.AND P4, PT, R86, 0xed, PT ;  /* 0x000000ed5600780c */ /* 0x000fc40003f84270 */
[C---:B------:R-:W-:Y:S02]  /*39930*/  ISETP.GT.AND P3, PT, R86.reuse, 0xec, PT ;  /* 0x000000ec5600780c */ /* 0x040fe40003f64270 */
[----:B------:R-:W-:Y:S02]  /*39940*/  PRMT R2, RZ, 0x7610, R2 ;  /* 0x00007610ff027816 */ /* 0x000fe40000000002 */
[----:B------:R-:W-:Y:S02]  /*39950*/  PRMT R3, RZ, 0x7610, R3 ;  /* 0x00007610ff037816 */ /* 0x000fe40000000003 */
[----:B------:R-:W-:Y:S02]  /*39960*/  ISETP.GT.AND P1, PT, R86, 0xee, PT ;  /* 0x000000ee5600780c */ /* 0x000fe40003f24270 */
[----:B------:R-:W-:Y:S02]  /*39970*/  PRMT R7, RZ, 0x7610, R7 ;  /* 0x00007610ff077816 */ /* 0x000fe40000000007 */
[----:B------:R-:W-:-:S02]  /*39980*/  PRMT R53, RZ, 0x7610, R53 ;  /* 0x00007610ff357816 */ /* 0x000fc40000000035 */
[----:B------:R-:W-:Y:S01]  /*39990*/  PRMT R4, RZ, 0x7610, R4 ;  /* 0x00007610ff047816 */ /* 0x000fe20000000004 */
[----:B------:R-:W3:Y:S04]  /*399a0*/  @P4 LDG.E.U16 R2, desc[UR6][R60.64] ;  /* 0x000000063c024981 */ /* 0x000ee8000c1e1500 */
[----:B------:R-:W3:Y:S04]  /*399b0*/  @P3 LDG.E.U16 R3, desc[UR6][R8.64] ;  /* 0x0000000608033981 */ /* 0x000ee8000c1e1500 */
[----:B------:R0:W3:Y:S04]  /*399c0*/  @P4 LDG.E.U16 R7, desc[UR6][R66.64] ;  /* 0x0000000642074981 */ /* 0x0000e8000c1e1500 */
[----:B------:R-:W3:Y:S04]  /*399d0*/  @P3 LDG.E.U16 R53, desc[UR6][R64.64] ;  /* 0x0000000640353981 */ /* 0x000ee8000c1e1500 */
[----:B--2---:R-:W-:Y:S04]  /*399e0*/  STL [R1+0x1120], R10 ;  /* 0x0011200a01007387 */ /* 0x004fe80000100800 */
[----:B------:R1:W-:Y:S04]  /*399f0*/  STL [R1+0x1124], R11 ;  /* 0x0011240b01007387 */ /* 0x0003e80000100800 */
[----:B------:R-:W2:Y:S01]  /*39a00*/  LDL.64 R62, [R1+0x1b0] ;  /* 0x0001b000013e7983 */ /* 0x000ea20000100a00 */
[----:B0-----:R-:W-:-:S03]  /*39a10*/  IMAD.MOV.U32 R67, RZ, RZ, R5 ;  /* 0x000000ffff437224 */ /* 0x001fc600078e0005 */
[----:B------:R-:W2:Y:S04]  /*39a20*/  LDL.64 R64, [R1+0x198] ;  /* 0x0001980001407983 */ /* 0x000ea80000100a00 */
[----:B-1----:R-:W2:Y:S01]  /*39a30*/  LDL.64 R10, [R1+0x1b8] ;  /* 0x0001b800010a7983 */ /* 0x002ea20000100a00 */
[----:B----4-:R-:W-:Y:S01]  /*39a40*/  IMAD.MOV.U32 R66, RZ, RZ, R0 ;  /* 0x000000ffff427224 */ /* 0x010fe200078e0000 */
[----:B------:R-:W-:Y:S02]  /*39a50*/  ISETP.GT.AND P3, PT, R86, 0xef, PT ;  /* 0x000000ef5600780c */ /* 0x000fe40003f64270 */
[----:B------:R-:W4:Y:S04]  /*39a60*/  LDL.64 R8, [R1+0x190] ;  /* 0x0001900001087983 */ /* 0x000f280000100a00 */
[----:B------:R-:W4:Y:S01]  /*39a70*/  @P1 LDG.E.U16 R4, desc[UR6][R66.64] ;  /* 0x0000000642041981 */ /* 0x000f22000c1e1500 */
[----:B---3--:R-:W-:-:S02]  /*39a80*/  PRMT R57, RZ, 0x7610, R57 ;  /* 0x00007610ff397816 */ /* 0x008fc40000000039 */
[----:B------:R-:W-:Y:S02]  /*39a90*/  PRMT R55, RZ, 0x7610, R55 ;  /* 0x00007610ff377816 */ /* 0x000fe40000000037 */
[----:B------:R-:W-:Y:S02]  /*39aa0*/  PRMT R54, RZ, 0x7610, R54 ;  /* 0x00007610ff367816 */ /* 0x000fe40000000036 */
[----:B------:R-:W3:Y:S04]  /*39ab0*/  @P1 LDG.E.U16 R57, desc[UR6][R58.64] ;  /* 0x000000063a391981 */ /* 0x000ee8000c1e1500 */
[----:B------:R-:W-:Y:S04]  /*39ac0*/  STL [R1+0x1114], R2 ;  /* 0x0011140201007387 */ /* 0x000fe80000100800 */
[----:B------:R0:W-:Y:S04]  /*39ad0*/  STL [R1+0x1118], R3 ;  /* 0x0011180301007387 */ /* 0x0001e80000100800 */
[----:B------:R-:W3:Y:S04]  /*39ae0*/  LDL.64 R60, [R1+0x180] ;  /* 0x00018000013c7983 */ /* 0x000ee80000100a00 */
[----:B--2---:R-:W2:Y:S04]  /*39af0*/  @P3 LDG.E.U16 R54, desc[UR6][R62.64] ;  /* 0x000000063e363981 */ /* 0x004ea8000c1e1500 */
[----:B0-----:R-:W2:Y:S04]  /*39b00*/  LDL.64 R2, [R1+0x188] ;  /* 0x0001880001027983 */ /* 0x001ea80000100a00 */
[----:B------:R0:W-:Y:S04]  /*39b10*/  STL [R1+0x1110], R7 ;  /* 0x0011100701007387 */ /* 0x0001e80000100800 */
[----:B------:R-:W2:Y:S04]  /*39b20*/  @P3 LDG.E.U16 R55, desc[UR6][R10.64] ;  /* 0x000000060a373981 */ /* 0x000ea8000c1e1500 */
[----:B0-----:R-:W2:Y:S04]  /*39b30*/  LDL.LU R7, [R1+0x1f0c] ;  /* 0x001f0c0001077983 */ /* 0x001ea80000300800 */
[----:B------:R0:W-:Y:S04]  /*39b40*/  STL [R1+0x111c], R53 ;  /* 0x00111c3501007387 */ /* 0x0001e80000100800 */
[----:B0-----:R-:W2:Y:S04]  /*39b50*/  LDL.LU R53, [R1+0x1f10] ;  /* 0x001f100001357983 */ /* 0x001ea80000300800 */
[----:B------:R-:W2:Y:S04]  /*39b60*/  LDL.LU R0, [R1+0x24b0] ;  /* 0x0024b00001007983 */ /* 0x000ea80000300800 */
[----:B------:R0:W-:Y:S01]  /*39b70*/  STL.64 [R1+0x1c8], R66 ;  /* 0x0001c84201007387 */ /* 0x0001e20000100a00 */
[----:B------:R-:W-:-:S02]  /*39b80*/  ISETP.GT.AND P4, PT, R86, 0xf1, PT ;  /* 0x000000f15600780c */ /* 0x000fc40003f84270 */
[----:B------:R-:W-:-:S11]  /*39b90*/  PRMT R56, RZ, 0x7610, R56 ;  /* 0x00007610ff387816 */ /* 0x000fd60000000038 */
[----:B------:R-:W2:Y:S04]  /*39ba0*/  @P4 LDG.E.U16 R56, desc[UR6][R64.64] ;  /* 0x0000000640384981 */ /* 0x000ea8000c1e1500 */
[----:B----4-:R1:W-:Y:S04]  /*39bb0*/  STL [R1+0x1728], R4 ;  /* 0x0017280401007387 */ /* 0x0103e80000100800 */
[----:B------:R-:W4:Y:S04]  /*39bc0*/  LDL.64 R58, [R1+0x168] ;  /* 0x00016800013a7983 */ /* 0x000f280000100a00 */
[----:B------:R-:W4:Y:S04]  /*39bd0*/  LDL.64 R68, [R1+0x160] ;  /* 0x0001600001447983 */ /* 0x000f280000100a00 */
[----:B0-----:R-:W4:Y:S04]  /*39be0*/  LDL.64 R66, [R1+0x158] ;  /* 0x0001580001427983 */ /* 0x001f280000100a00 */
[----:B-1----:R-:W4:Y:S04]  /*39bf0*/  LDL.64 R4, [R1+0x170] ;  /* 0x0001700001047983 */ /* 0x002f280000100a00 */
[----:B------:R-:W4:Y:S04]  /*39c00*/  LDL.LU.64 R10, [R1+0x24a8] ;  /* 0x0024a800010a7983 */ /* 0x000f280000300a00 */
[----:B------:R-:W4:Y:S01]  /*39c10*/  LDL.LU.64 R62, [R1+0x24a0] ;  /* 0x0024a000013e7983 */ /* 0x000f220000300a00 */
[----:B------:R-:W-:-:S02]  /*39c20*/  ISETP.GT.AND P1, PT, R86, 0xf2, PT ;  /* 0x000000f25600780c */ /* 0x000fc40003f24270 */
[----:B------:R-:W-:-:S11]  /*39c30*/  PRMT R6, RZ, 0x7610, R6 ;  /* 0x00007610ff067816 */ /* 0x000fd60000000006 */
[----:B---3--:R-:W3:Y:S04]  /*39c40*/  @P1 LDG.E.U16 R6, desc[UR6][R60.64] ;  /* 0x000000063c061981 */ /* 0x008ee8000c1e1500 */
[----:B--2---:R-:W-:Y:S04]  /*39c50*/  STL [R1+0x171c], R54 ;  /* 0x00171c3601007387 */ /* 0x004fe80000100800 */
[----:B------:R0:W-:Y:S04]  /*39c60*/  STL [R1+0x1720], R55 ;  /* 0x0017203701007387 */ /* 0x0001e80000100800 */
[----:B------:R-:W2:Y:S04]  /*39c70*/  LDL.64 R64, [R1+0x148] ;  /* 0x0001480001407983 */ /* 0x000ea80000100a00 */
[----:B0-----:R-:W2:Y:S04]  /*39c80*/  LDL.64 R54, [R1+0x150] ;  /* 0x0001500001367983 */ /* 0x001ea80000100a00 */
[----:B------:R-:W-:Y:S04]  /*39c90*/  STL [R1+0x1104], R56 ;  /* 0x0011043801007387 */ /* 0x000fe80000100800 */
[----:B------:R0:W-:Y:S04]  /*39ca0*/  STL [R1+0x1724], R57 ;  /* 0x0017243901007387 */ /* 0x0001e80000100800 */
[----:B0-----:R-:W2:Y:S01]  /*39cb0*/  LDL.64 R56, [R1+0x140] ;  /* 0x0001400001387983 */ /* 0x001ea20000100a00 */
[----:B----4-:R-:W-:-:S02]  /*39cc0*/  PRMT R62, RZ, 0x7610, R62 ;  /* 0x00007610ff3e7816 */ /* 0x010fc4000000003e */
[----:B------:R-:W-:-:S04]  /*39cd0*/  PRMT R63, RZ, 0x7610, R63 ;  /* 0x00007610ff3f7816 */ /* 0x000fc8000000003f */
[----:B------:R-:W4:Y:S04]  /*39ce0*/  @P1 LDG.E.U16 R62, desc[UR6][R2.64] ;  /* 0x00000006023e1981 */ /* 0x000f28000c1e1500 */
[----:B------:R-:W2:Y:S04]  /*39cf0*/  @P4 LDG.E.U16 R63, desc[UR6][R8.64] ;  /* 0x00000006083f4981 */ /* 0x000ea8000c1e1500 */
[----:B------:R-:W3:Y:S01]  /*39d00*/  LDL.LU.64 R8, [R1+0x2498] ;  /* 0x0024980001087983 */ /* 0x000ee20000300a00 */
[----:B------:R-:W-:-:S03]  /*39d10*/  ISETP.GT.AND P3, PT, R86, 0xf3, PT ;  /* 0x000000f35600780c */ /* 0x000fc60003f64270 */
[----:B------:R-:W3:Y:S01]  /*39d20*/  LDL.LU.64 R2, [R1+0x2490] ;  /* 0x0024900001027983 */ /* 0x000ee20000300a00 */
[----:B------:R-:W-:Y:S02]  /*39d30*/  PRMT R52, RZ, 0x7610, R52 ;  /* 0x00007610ff347816 */ /* 0x000fe40000000034 */
[----:B------:R-:W-:Y:S02]  /*39d40*/  PRMT R0, RZ, 0x7610, R0 ;  /* 0x00007610ff007816 */ /* 0x000fe40000000000 */
[C---:B------:R-:W-:Y:S02]  /*39d50*/  ISETP.GT.AND P1, PT, R86.reuse, 0xf5, PT ;  /* 0x000000f55600780c */ /* 0x040fe40003f24270 */
[----:B------:R-:W-:-:S03]  /*39d60*/  ISETP.GT.AND P4, PT, R86, 0xf4, PT ;  /* 0x000000f45600780c */ /* 0x000fc60003f84270 */
[----:B------:R-:W3:Y:S04]  /*39d70*/  @P3 LDG.E.U16 R0, desc[UR6][R4.64] ;  /* 0x0000000604003981 */ /* 0x000ee8000c1e1500 */
[----:B----4-:R-:W-:Y:S04]  /*39d80*/  STL [R1+0x10fc], R62 ;  /* 0x0010fc3e01007387 */ /* 0x010fe80000100800 */
[----:B--2---:R0:W-:Y:S04]  /*39d90*/  STL [R1+0x1100], R63 ;  /* 0x0011003f01007387 */ /* 0x0041e80000100800 */
[----:B------:R-:W2:Y:S04]  /*39da0*/  LDL.64 R60, [R1+0x130] ;  /* 0x00013000013c7983 */ /* 0x000ea80000100a00 */
[----:B0-----:R-:W4:Y:S04]  /*39db0*/  LDL.64 R62, [R1+0x138] ;  /* 0x00013800013e7983 */ /* 0x001f280000100a00 */
[----:B---3--:R0:W-:Y:S02]  /*39dc0*/  STL [R1+0x10f8], R6 ;  /* 0x0010f80601007387 */ /* 0x0081e40000100800 */
[----:B0-----:R-:W-:-:S05]  /*39dd0*/  IMAD.MOV.U32 R6, RZ, RZ, R53 ;  /* 0x000000ffff067224 */ /* 0x001fca00078e0035 */
[----:B------:R-:W3:Y:S01]  /*39de0*/  @P3 LDG.E.U16 R52, desc[UR6][R6.64] ;  /* 0x0000000606343981 */ /* 0x000ee2000c1e1500 */
[----:B------:R-:W-:Y:S02]  /*39df0*/  PRMT R8, RZ, 0x7610, R8 ;  /* 0x00007610ff087816 */ /* 0x000fe40000000008 */
[----:B------:R-:W-:-:S04]  /*39e00*/  PRMT R9, RZ, 0x7610, R9 ;  /* 0x00007610ff097816 */ /* 0x000fc80000000009 */
[----:B------:R-:W2:Y:S04]  /*39e10*/  @P1 LDG.E.U16 R8, desc[UR6][R66.64] ;  /* 0x0000000642081981 */ /* 0x000ea8000c1e1500 */
[----:B------:R-:W2:Y:S04]  /*39e20*/  @P4 LDG.E.U16 R9, desc[UR6][R68.64] ;  /* 0x0000000644094981 */ /* 0x000ea8000c1e1500 */
[----:B------:R0:W-:Y:S04]  /*39e30*/  STL.64 [R1+0x178], R6 ;  /* 0x0001780601007387 */ /* 0x0001e80000100a00 */
[----:B0-----:R-:W2:Y:S01]  /*39e40*/  LDL.LU.64 R6, [R1+0x2488] ;  /* 0x0024880001067983 */ /* 0x001ea20000300a00 */
[----:B------:R-:W-:-:S06]  /*39e50*/  PRMT R87, RZ, 0x7610, R87 ;  /* 0x00007610ff577816 */ /* 0x000fcc0000000057 */
[----:B------:R0:W2:Y:S04]  /*39e60*/  @P4 LDG.E.U16 R87, desc[UR6][R58.64] ;  /* 0x000000063a574981 */ /* 0x0000a8000c1e1500 */
[----:B---3--:R1:W-:Y:S04]  /*39e70*/  STL [R1+0x10f4], R52 ;  /* 0x0010f43401007387 */ /* 0x0083e80000100800 */
[----:B-1----:R-:W3:Y:S04]  /*39e80*/  LDL.64 R52, [R1+0x118] ;  /* 0x0001180001347983 */ /* 0x002ee80000100a00 */
[----:B------:R-:W3:Y:S04]  /*39e90*/  LDL.LU.64 R4, [R1+0x2480] ;  /* 0x0024800001047983 */ /* 0x000ee80000300a00 */
[----:B------:R1:W-:Y:S04]  /*39ea0*/  STL [R1+0x10f0], R0 ;  /* 0x0010f00001007387 */ /* 0x0003e80000100800 */
[----:B-1----:R-:W3:Y:S04]  /*39eb0*/  LDL.LU R0, [R1+0x2478] ;  /* 0x0024780001007983 */ /* 0x002ee80000300800 */
[----:B------:R-:W0:Y:S04]  /*39ec0*/  LDL.LU.64 R58, [R1+0x2470] ;  /* 0x00247000013a7983 */ /* 0x000e280000300a00 */
[----:B------:R-:W3:Y:S04]  /*39ed0*/  LDL.64 R68, [R1+0x110] ;  /* 0x0001100001447983 */ /* 0x000ee80000100a00 */
[----:B--2---:R-:W-:Y:S04]  /*39ee0*/  STL [R1+0x10e4], R8 ;  /* 0x0010e40801007387 */ /* 0x004fe80000100800 */
[----:B------:R1:W-:Y:S01]  /*39ef0*/  STL [R1+0x10e8], R9 ;  /* 0x0010e80901007387 */ /* 0x0003e20000100800 */
[----:B------:R-:W-:-:S02]  /*39f00*/  ISETP.GT.AND P3, PT, R86, 0xf6, PT ;  /* 0x000000f65600780c */ /* 0x000fc40003f64270 */
[----:B------:R-:W-:Y:S02]  /*39f10*/  PRMT R7, RZ, 0x7610, R7 ;  /* 0x00007610ff077816 */ /* 0x000fe40000000007 */
[C---:B------:R-:W-:Y:S02]  /*39f20*/  ISETP.GT.AND P4, PT, R86.reuse, 0xf7, PT ;  /* 0x000000f75600780c */ /* 0x040fe40003f84270 */
[----:B------:R-:W-:Y:S02]  /*39f30*/  PRMT R2, RZ, 0x7610, R2 ;  /* 0x00007610ff027816 */ /* 0x000fe40000000002 */
[----:B------:R-:W-:Y:S02]  /*39f40*/  PRMT R3, RZ, 0x7610, R3 ;  /* 0x00007610ff037816 */ /* 0x000fe40000000003 */
[----:B------:R-:W-:Y:S01]  /*39f50*/  PRMT R6, RZ, 0x7610, R6 ;  /* 0x00007610ff067816 */ /* 0x000fe20000000006 */
[----:B------:R-:W2:Y:S04]  /*39f60*/  LDL.64 R66, [R1+0xf8] ;  /* 0x0000f80001427983 */ /* 0x000ea80000100a00 */
[----:B-1----:R-:W2:Y:S04]  /*39f70*/  LDL.64 R8, [R1+0x108] ;  /* 0x0001080001087983 */ /* 0x002ea80000100a00 */
[----:B------:R-:W2:Y:S01]  /*39f80*/  @P1 LDG.E.U16 R7, desc[UR6][R54.64] ;  /* 0x0000000636071981 */ /* 0x000ea2000c1e1500 */
[----:B------:R-:W-:-:S03]  /*39f90*/  ISETP.GT.AND P1, PT, R86, 0xf9, PT ;  /* 0x000000f95600780c */ /* 0x000fc60003f24270 */
[----:B------:R-:W2:Y:S04]  /*39fa0*/  @P3 LDG.E.U16 R2, desc[UR6][R56.64] ;  /* 0x0000000638023981 */ /* 0x000ea8000c1e1500 */
[----:B------:R-:W2:Y:S04]  /*39fb0*/  @P3 LDG.E.U16 R3, desc[UR6][R64.64] ;  /* 0x0000000640033981 */ /* 0x000ea8000c1e1500 */
[----:B----4-:R-:W4:Y:S01]  /*39fc0*/  @P4 LDG.E.U16 R6, desc[UR6][R62.64] ;  /* 0x000000063e064981 */ /* 0x010f22000c1e1500 */
[----:B------:R-:W-:-:S03]  /*39fd0*/  ISETP.GT.AND P3, PT, R86, 0xfa, PT ;  /* 0x000000fa5600780c */ /* 0x000fc60003f64270 */
[----:B------:R-:W4:Y:S01]  /*39fe0*/  LDL.64 R54, [R1+0x100] ;  /* 0x0001000001367983 */ /* 0x000f220000100a00 */
[----:B---3--:R-:W-:Y:S02]  /*39ff0*/  PRMT R4, RZ, 0x7610, R4 ;  /* 0x00007610ff047816 */ /* 0x008fe40000000004 */
[----:B------:R-:W-:-:S04]  /*3a000*/  PRMT R5, RZ, 0x7610, R5 ;  /* 0x00007610ff057816 */ /* 0x000fc80000000005 */
[----:B------:R-:W3:Y:S04]  /*3a010*/  @P1 LDG.E.U16 R4, desc[UR6][R52.64] ;  /* 0x0000000634041981 */ /* 0x000ee8000c1e1500 */
[----:B------:R-:W3:Y:S01]  /*3a020*/  @P4 LDG.E.U16 R5, desc[UR6][R60.64] ;  /* 0x000000063c054981 */ /* 0x000ee2000c1e1500 */
[----:B0-----:R-:W-:Y:S02]  /*3a030*/  PRMT R59, RZ, 0x7610, R59 ;  /* 0x00007610ff3b7816 */ /* 0x001fe4000000003b */
[----:B------:R-:W-:-:S04]  /*3a040*/  PRMT R58, RZ, 0x7610, R58 ;  /* 0x00007610ff3a7816 */ /* 0x000fc8000000003a */
[----:B------:R-:W3:Y:S04]  /*3a050*/  @P1 LDG.E.U16 R59, desc[UR6][R68.64] ;  /* 0x00000006443b1981 */ /* 0x000ee8000c1e1500 */
[----:B--2---:R-:W2:Y:S04]  /*3a060*/  @P3 LDG.E.U16 R58, desc[UR6][R8.64] ;  /* 0x00000006083a3981 */ /* 0x004ea8000c1e1500 */
[----:B------:R-:W-:Y:S04]  /*3a070*/  STL [R1+0x1714], R2 ;  /* 0x0017140201007387 */ /* 0x000fe80000100800 */
[----:B------:R0:W-:Y:S04]  /*3a080*/  STL [R1+0x1718], R3 ;  /* 0x0017180301007387 */ /* 0x0001e80000100800 */
[----:B------:R-:W2:Y:S04]  /*3a090*/  LDL.64 R56, [R1+0xe8] ;  /* 0x0000e80001387983 */ /* 0x000ea80000100a00 */
[----:B0-----:R-:W2:Y:S04]  /*3a0a0*/  LDL.64 R2, [R1+0xf0] ;  /* 0x0000f00001027983 */ /* 0x001ea80000100a00 */
[----:B----4-:R-:W-:Y:S04]  /*3a0b0*/  STL [R1+0x1710], R6 ;  /* 0x0017100601007387 */ /* 0x010fe80000100800 */
[----:B------:R0:W-:Y:S04]  /*3a0c0*/  STL [R1+0x10e0], R7 ;  /* 0x0010e00701007387 */ /* 0x0001e80000100800 */
[----:B------:R-:W-:Y:S04]  /*3a0d0*/  STL [R1+0x10ec], R87 ;  /* 0x0010ec5701007387 */ /* 0x000fe80000100800 */
[----:B------:R-:W4:Y:S04]  /*3a0e0*/  LDL.64 R64, [R1+0xd8] ;  /* 0x0000d80001407983 */ /* 0x000f280000100a00 */
[----:B0-----:R-:W4:Y:S01]  /*3a0f0*/  LDL.64 R6, [R1+0xe0] ;  /* 0x0000e00001067983 */ /* 0x001f220000100a00 */
[----:B------:R-:W-:-:S06]  /*3a100*/  PRMT R0, RZ, 0x7610, R0 ;  /* 0x00007610ff007816 */ /* 0x000fcc0000000000 */
[----:B------:R-:W4:Y:S04]  /*3a110*/  @P3 LDG.E.U16 R0, desc[UR6][R54.64] ;  /* 0x0000000636003981 */ /* 0x000f28000c1e1500 */
[----:B---3--:R-:W-:Y:S04]  /*3a120*/  STL [R1+0x10d4], R4 ;  /* 0x0010d40401007387 */ /* 0x008fe80000100800 */
[----:B------:R0:W-:Y:S04]  /*3a130*/  STL [R1+0x170c], R5 ;  /* 0x00170c0501007387 */ /* 0x0001e80000100800 */
[----:B0-----:R-:W3:Y:S04]  /*3a140*/  LDL.64 R4, [R1+0xd0] ;  /* 0x0000d00001047983 */ /* 0x001ee80000100a00 */
[----:B------:R-:W3:Y:S04]  /*3a150*/  LDL.LU R87, [R1+0x1f24] ;  /* 0x001f240001577983 */ /* 0x000ee80000300800 */
[----:B------:R-:W3:Y:S04]  /*3a160*/  LDL.LU R52, [R1+0x1f18] ;  /* 0x001f180001347983 */ /* 0x000ee80000300800 */
[----:B------:R-:W3:Y:S04]  /*3a170*/  LDL.LU R53, [R1+0x1f28] ;  /* 0x001f280001357983 */ /* 0x000ee80000300800 */
[----:B------:R-:W3:Y:S04]  /*3a180*/  LDL.LU R60, [R1+0x1f1c] ;  /* 0x001f1c00013c7983 */ /* 0x000ee80000300800 */
[----:B------:R-:W3:Y:S04]  /*3a190*/  LDL.LU R61, [R1+0x1f2c] ;  /* 0x001f2c00013d7983 */ /* 0x000ee80000300800 */
[----:B------:R-:W3:Y:S04]  /*3a1a0*/  LDL.LU R62, [R1+0x1f20] ;  /* 0x001f2000013e7983 */ /* 0x000ee80000300800 */
[----:B------:R-:W3:Y:S04]  /*3a1b0*/  LDL.LU R63, [R1+0x1f30] ;  /* 0x001f3000013f7983 */ /* 0x000ee80000300800 */
[----:B------:R-:W3:Y:S04]  /*3a1c0*/  LDL.LU.64 R68, [R1+0x2468] ;  /* 0x0024680001447983 */ /* 0x000ee80000300a00 */
[----:B------:R0:W-:Y:S04]  /*3a1d0*/  STL [R1+0x10d0], R59 ;  /* 0x0010d03b01007387 */ /* 0x0001e80000100800 */
[----:B0-----:R-:W3:Y:S04]  /*3a1e0*/  LDL.LU R59, [R1+0x2460] ;  /* 0x00246000013b7983 */ /* 0x001ee80000300800 */
[----:B------:R-:W3:Y:S04]  /*3a1f0*/  LDL.LU.64 R8, [R1+0x2458] ;  /* 0x0024580001087983 */ /* 0x000ee80000300a00 */
[----:B--2---:R0:W-:Y:S04]  /*3a200*/  STL [R1+0x10cc], R58 ;  /* 0x0010cc3a01007387 */ /* 0x0041e80000100800 */
[----:B0-----:R-:W2:Y:S04]  /*3a210*/  LDL.LU R58, [R1+0x2450] ;  /* 0x00245000013a7983 */ /* 0x001ea80000300800 */
[----:B------:R-:W2:Y:S01]  /*3a220*/  LDL.LU.64 R54, [R1+0x2448] ;  /* 0x0024480001367983 */ /* 0x000ea20000300a00 */
[----:B------:R-:W-:-:S03]  /*3a230*/  ISETP.GT.AND P4, PT, R86, 0xfb, PT ;  /* 0x000000fb5600780c */ /* 0x000fc60003f84270 */
[----:B----4-:R0:W-:Y:S04]  /*3a240*/  STL [R1+0x10c8], R0 ;  /* 0x0010c80001007387 */ /* 0x0101e80000100800 */
[----:B0-----:R-:W4:Y:S01]  /*3a250*/  LDL.LU R0, [R1+0x2440] ;  /* 0x0024400001007983 */ /* 0x001f220000300800 */
[----:B------:R-:W-:Y:S02]  /*3a260*/  ISETP.GT.AND P6, PT, R86, 0xfc, PT ;  /* 0x000000fc5600780c */ /* 0x000fe40003fc4270 */
[----:B---3--:R-:W-:-:S06]  /*3a270*/  PRMT R59, RZ, 0x7610, R59 ;  /* 0x00007610ff3b7816 */ /* 0x008fcc000000003b */
[----:B------:R-:W3:Y:S01]  /*3a280*/  @P4 LDG.E.U16 R59, desc[UR6][R66.64] ;  /* 0x00000006423b4981 */ /* 0x000ee2000c1e1500 */
[----:B--2---:R-:W-:-:S03]  /*3a290*/  PRMT R58, RZ, 0x7610, R58 ;  /* 0x00007610ff3a7816 */ /* 0x004fc6000000003a */
[----:B------:R-:W2:Y:S04]  /*3a2a0*/  LDL.LU.64 R66, [R1+0x2438] ;  /* 0x0024380001427983 */ /* 0x000ea80000300a00 */
[----:B------:R0:W2:Y:S04]  /*3a2b0*/  @P4 LDG.E.U16 R58, desc[UR6][R2.64] ;  /* 0x00000006023a4981 */ /* 0x0000a8000c1e1500 */
[----:B------:R-:W0:Y:S01]  /*3a2c0*/  LDL.LU.64 R2, [R1+0x2430] ;  /* 0x0024300001027983 */ /* 0x000e220000300a00 */
[----:B------:R-:W-:-:S06]  /*3a2d0*/  PRMT R55, RZ, 0x7610, R55 ;  /* 0x00007610ff377816 */ /* 0x000fcc0000000037 */
[----:B------:R-:W2:Y:S01]  /*3a2e0*/  @P6 LDG.E.U16 R55, desc[UR6][R56.64] ;  /* 0x0000000638376981 */ /* 0x000ea2000c1e1500 */
[----:B------:R-:W-:Y:S02]  /*3a2f0*/  ISETP.GT.AND P1, PT, R86, 0xfd, PT ;  /* 0x000000fd5600780c */ /* 0x000fe40003f24270 */
[----:B----4-:R-:W-:Y:S02]  /*3a300*/  PRMT R0, RZ, 0x7610, R0 ;  /* 0x00007610ff007816 */ /* 0x010fe40000000000 */
[----:B------:R-:W-:-:S04]  /*3a310*/  PRMT R54, RZ, 0x7610, R54 ;  /* 0x00007610ff367816 */ /* 0x000fc80000000036 */
[----:B------:R-:W4:Y:S05]  /*3a320*/  @P6 LDG.E.U16 R0, desc[UR6][R6.64] ;  /* 0x0000000606006981 */ /* 0x000f2a000c1e1500 */
[----:B------:R-:W3:Y:S01]  /*3a330*/  @P1 LDG.E.U16 R54, desc[UR6][R64.64] ;  /* 0x0000000640361981 */ /* 0x000ee2000c1e1500 */
[----:B0-----:R-:W-:-:S06]  /*3a340*/  PRMT R2, RZ, 0x7610, R2 ;  /* 0x00007610ff027816 */ /* 0x001fcc0000000002 */
[----:B------:R-:W4:Y:S04]  /*3a350*/  @P1 LDG.E.U16 R2, desc[UR6][R4.64] ;  /* 0x0000000604021981 */ /* 0x000f28000c1e1500 */
[----:B--2---:R0:W-:Y:S04]  /*3a360*/  STL [R1+0x10bc], R55 ;  /* 0x0010bc3701007387 */ /* 0x0041e80000100800 */
[----:B0-----:R-:W2:Y:S04]  /*3a370*/  LDL.LU R55, [R1+0x16f0] ;  /* 0x0016f00001377983 */ /* 0x001ea80000300800 */
[----:B------:R0:W-:Y:S04]  /*3a380*/  STL [R1+0x10c0], R58 ;  /* 0x0010c03a01007387 */ /* 0x0001e80000100800 */
[----:B0-----:R-:W2:Y:S04]  /*3a390*/  LDL.LU R58, [R1+0x16ec] ;  /* 0x0016ec00013a7983 */ /* 0x001ea80000300800 */
[----:B------:R-:W2:Y:S04]  /*3a3a0*/  LDL.LU R57, [R1+0x16b8] ;  /* 0x0016b80001397983 */ /* 0x000ea80000300800 */
[----:B------:R-:W2:Y:S04]  /*3a3b0*/  LDL.LU R56, [R1+0x16b4] ;  /* 0x0016b40001387983 */ /* 0x000ea80000300800 */
[----:B---3--:R0:W-:Y:S04]  /*3a3c0*/  STL [R1+0x10c4], R59 ;  /* 0x0010c43b01007387 */ /* 0x0081e80000100800 */
[----:B------:R-:W3:Y:S01]  /*3a3d0*/  LDL.LU.64 R6, [R1+0x2428] ;  /* 0x0024280001067983 */ /* 0x000ee20000300a00 */
[----:B0-----:R-:W0:Y:S03]  /*3a3e0*/  S2R R59, SR_TID.X ;  /* 0x00000000003b7919 */ /* 0x001e260000002100 */
[----:B----4-:R1:W-:Y:S01]  /*3a3f0*/  STL [R1+0x10b8], R0 ;  /* 0x0010b80001007387 */ /* 0x0103e20000100800 */
[----:B0-----:R-:W-:-:S04]  /*3a400*/  LOP3.LUT R59, R59, 0x7f, RZ, 0xc0, !PT ;  /* 0x0000007f3b3b7812 */ /* 0x001fc800078ec0ff */
[C---:B-1----:R-:W-:Y:S02]  /*3a410*/  LOP3.LUT R0, R59.reuse, 0x80, RZ, 0xfc, !PT ;  /* 0x000000803b007812 */ /* 0x042fe400078efcff */
[-C--:B------:R-:W-:Y:S02]  /*3a420*/  ISETP.GE.AND P6, PT, R59, R86.reuse, PT ;  /* 0x000000563b00720c */ /* 0x080fe40003fc6270 */
[----:B------:R-:W4:Y:S04]  /*3a430*/  LDL.LU R59, [R1+0x2420] ;  /* 0x00242000013b7983 */ /* 0x000f280000300800 */
[----:B------:R-:W2:Y:S04]  /*3a440*/  LDL.LU.64 R64, [R1+0x2418] ;  /* 0x0024180001407983 */ /* 0x000ea80000300a00 */
[----:B------:R0:W-:Y:S01]  /*3a450*/  STL [R1+0x10a4], R54 ;  /* 0x0010a43601007387 */ /* 0x0001e20000100800 */
[----:B------:R-:W-:-:S03]  /*3a460*/  ISETP.GE.AND P1, PT, R0, R86, PT ;  /* 0x000000560000720c */ /* 0x000fc60003f26270 */
[----:B0-----:R-:W2:Y:S04]  /*3a470*/  LDL.LU R54, [R1+0x2410] ;  /* 0x0024100001367983 */ /* 0x001ea80000300800 */
[----:B------:R-:W3:Y:S04]  /*3a480*/  LDL.LU.64 R4, [R1+0x2408] ;  /* 0x0024080001047983 */ /* 0x000ee80000300a00 */
[----:B------:R0:W-:Y:S04]  /*3a490*/  STL [R1+0x10a0], R2 ;  /* 0x0010a00201007387 */ /* 0x0001e80000100800 */
[----:B0-----:R-:W3:Y:S04]  /*3a4a0*/  LDL.LU R2, [R1+0x2404] ;  /* 0x0024040001027983 */ /* 0x001ee80000300800 */
[----:B------:R-:W3:Y:S01]  /*3a4b0*/  LDL.LU R0, [R1+0x2400] ;  /* 0x0024000001007983 */ /* 0x000ee20000300800 */
[----:B------:R-:W-:-:S02]  /*3a4c0*/  ISETP.GT.AND P3, PT, R86, 0xfe, PT ;  /* 0x000000fe5600780c */ /* 0x000fc40003f64270 */
[----:B------:R-:W-:Y:S02]  /*3a4d0*/  ISETP.GT.AND P4, PT, R86, 0xff, PT ;  /* 0x000000ff5600780c */ /* 0x000fe40003f84270 */
[----:B------:R-:W-:Y:S01]  /*3a4e0*/  LOP3.LUT R63, R63, R62, RZ, 0x3c, !PT ;  /* 0x0000003e3f3f7212 */ /* 0x000fe200078e3cff */
[----:B------:R-:W3:Y:S01]  /*3a4f0*/  LDL.LU R86, [R1+0x1f14] ;  /* 0x001f140001567983 */ /* 0x000ee20000300800 */
[----:B------:R-:W-:Y:S02]  /*3a500*/  LOP3.LUT R61, R61, R60, RZ, 0x3c, !PT ;  /* 0x0000003c3d3d7212 */ /* 0x000fe400078e3cff */
[----:B------:R-:W-:Y:S02]  /*3a510*/  LOP3.LUT R62, R63, R62, RZ, 0x3c, !PT ;  /* 0x0000003e3f3e7212 */ /* 0x000fe400078e3cff */
[----:B------:R-:W-:Y:S02]  /*3a520*/  LOP3.LUT R53, R53, R52, RZ, 0x3c, !PT ;  /* 0x0000003435357212 */ /* 0x000fe400078e3cff */
[----:B------:R-:W-:-:S02]  /*3a530*/  LOP3.LUT R60, R61, R60, RZ, 0x3c, !PT ;  /* 0x0000003c3d3c7212 */ /* 0x000fc400078e3cff */
[----:B------:R-:W-:Y:S02]  /*3a540*/  LOP3.LUT R63, R63, R62, RZ, 0x3c, !PT ;  /* 0x0000003e3f3f7212 */ /* 0x000fe400078e3cff */
[----:B------:R-:W-:Y:S02]  /*3a550*/  LOP3.LUT R52, R53, R52, RZ, 0x3c, !PT ;  /* 0x0000003435347212 */ /* 0x000fe400078e3cff */
[----:B------:R-:W-:Y:S02]  /*3a560*/  LOP3.LUT R61, R61, R60, RZ, 0x3c, !PT ;  /* 0x0000003c3d3d7212 */ /* 0x000fe400078e3cff */
[----:B------:R-:W-:Y:S02]  /*3a570*/  LOP3.LUT R53, R53, R52, RZ, 0x3c, !PT ;  /* 0x0000003435357212 */ /* 0x000fe400078e3cff */
[----:B----4-:R-:W-:-:S06]  /*3a580*/  PRMT R59, RZ, 0x7610, R59 ;  /* 0x00007610ff3b7816 */ /* 0x010fcc000000003b */
[----:B------:R-:W4:Y:S01]  /*3a590*/  @P3 LDG.E.U16 R59, desc[UR6][R62.64] ;  /* 0x000000063e3b3981 */ /* 0x000f22000c1e1500 */
[----:B--2---:R-:W-:-:S06]  /*3a5a0*/  PRMT R54, RZ, 0x7610, R54 ;  /* 0x00007610ff367816 */ /* 0x004fcc0000000036 */
[----:B------:R-:W2:Y:S01]  /*3a5b0*/  @P3 LDG.E.U16 R54, desc[UR6][R60.64] ;  /* 0x000000063c363981 */ /* 0x000ea2000c1e1500 */
[----:B---3--:R-:W-:-:S06]  /*3a5c0*/  PRMT R0, RZ, 0x7610, R0 ;  /* 0x00007610ff007816 */ /* 0x008fcc0000000000 */
[----:B------:R-:W3:Y:S01]  /*3a5d0*/  @P4 LDG.E.U16 R0, desc[UR6][R52.64] ;  /* 0x0000000634004981 */ /* 0x000ee2000c1e1500 */
[-C--:B------:R-:W-:Y:S02]  /*3a5e0*/  LOP3.LUT R87, R87, R86.reuse, RZ, 0x3c, !PT ;  /* 0x0000005657577212 */ /* 0x080fe400078e3cff */
[----:B------:R-:W-:Y:S02]  /*3a5f0*/  PRMT R2, RZ, 0x7610, R2 ;  /* 0x00007610ff027816 */ /* 0x000fe40000000002 */
[C---:B------:R-:W-:Y:S01]  /*3a600*/  LOP3.LUT R86, R87.reuse, R86, RZ, 0x3c, !PT ;  /* 0x0000005657567212 */ /* 0x040fe200078e3cff */
[----:B------:R-:W-:Y:S04]  /*3a610*/  STL.64 [R1], R52 ;  /* 0x0000003401007387 */ /* 0x000fe80000100a00 */
[----:B------:R-:W-:Y:S01]  /*3a620*/  STL.64 [R1+0x8], R60 ;  /* 0x0000083c01007387 */ /* 0x000fe20000100a00 */
[----:B------:R-:W-:-:S03]  /*3a630*/  LOP3.LUT R87, R87, R86, RZ, 0x3c, !PT ;  /* 0x0000005657577212 */ /* 0x000fc600078e3cff */
[----:B------:R0:W-:Y:S04]  /*3a640*/  STL.64 [R1+0x10], R62 ;  /* 0x0000103e01007387 */ /* 0x0001e80000100a00 */
[----:B------:R-:W3:Y:S01]  /*3a650*/  @P4 LDG.E.U16 R2, desc[UR6][R86.64] ;  /* 0x0000000656024981 */ /* 0x000ee2000c1e1500 */
[----:B------:R-:W-:Y:S06]  /*3a660*/  BAR.SYNC.DEFER_BLOCKING 0x0 ;  /* 0x0000000000007b1d */ /* 0x000fec0000010000 */
[----:B0-----:R-:W3:Y:S04]  /*3a670*/  LDL.LU.64 R62, [R1+0x23f8] ;  /* 0x0023f800013e7983 */ /* 0x001ee80000300a00 */
[----:B----4-:R0:W-:Y:S04]  /*3a680*/  STL [R1+0x1708], R59 ;  /* 0x0017083b01007387 */ /* 0x0101e80000100800 */
[----:B0-----:R-:W4:Y:S04]  /*3a690*/  LDL.LU R59, [R1+0x23f0] ;  /* 0x0023f000013b7983 */ /* 0x001f280000300800 */
[----:B------:R-:W4:Y:S04]  /*3a6a0*/  LDL.LU.64 R60, [R1+0x23e8] ;  /* 0x0023e800013c7983 */ /* 0x000f280000300a00 */
[----:B--2---:R0:W-:Y:S04]  /*3a6b0*/  STL [R1+0x1704], R54 ;  /* 0x0017043601007387 */ /* 0x0041e80000100800 */
[----:B0-----:R-:W2:Y:S04]  /*3a6c0*/  LDL.LU R54, [R1+0x23e0] ;  /* 0x0023e00001367983 */ /* 0x001ea80000300800 */
[----:B------:R-:W2:Y:S04]  /*3a6d0*/  LDL.LU.64 R52, [R1+0x23d8] ;  /* 0x0023d80001347983 */ /* 0x000ea80000300a00 */
[----:B---3--:R0:W-:Y:S04]  /*3a6e0*/  STL [R1+0x1700], R0 ;  /* 0x0017000001007387 */ /* 0x0081e80000100800 */
[----:B0-----:R-:W3:Y:S04]  /*3a6f0*/  LDL.LU R0, [R1+0x23d4] ;  /* 0x0023d40001007983 */ /* 0x001ee80000300800 */
[----:B------:R0:W-:Y:S04]  /*3a700*/  STL [R1+0x2064], R2 ;  /* 0x0020640201007387 */ /* 0x0001e80000100800 */
[----:B0-----:R-:W2:Y:S04]  /*3a710*/  LDL.LU R2, [R1+0x1648] ;  /* 0x0016480001027983 */ /* 0x001ea80000300800 */
[----:B------:R-:W-:Y:S04]  /*3a720*/  STL [R1+0x1f78], R86 ;  /* 0x001f785601007387 */ /* 0x000fe80000100800 */
[----:B------:R0:W-:Y:S04]  /*3a730*/  STL [R1+0x21b8], R86 ;  /* 0x0021b85601007387 */ /* 0x0001e80000100800 */
[----:B0-----:R-:W4:Y:S04]  /*3a740*/  LDL.LU R86, [R1+0x167c] ;  /* 0x00167c0001567983 */ /* 0x001f280000300800 */
[----:B------:R-:W-:Y:S04]  /*3a750*/  STL [R1+0x1f74], R87 ;  /* 0x001f745701007387 */ /* 0x000fe80000100800 */
[----:B------:R0:W-:Y:S04]  /*3a760*/  STL [R1+0x21bc], R87 ;  /* 0x0021bc5701007387 */ /* 0x0001e80000100800 */
[----:B0-----:R-:W4:Y:S04]  /*3a770*/  LDL.LU R87, [R1+0x1680] ;  /* 0x0016800001577983 */ /* 0x001f280000300800 */
[----:B---3--:R0:W-:Y:S04]  /*3a780*/  STS.U16 [R0+UR76+0x20000], R55 ;  /* 0x0200003700007988 */ /* 0x0081e8000800044c */
[----:B------:R1:W-:Y:S04]  /*3a790*/  STS.U16 [R0+UR76+0x30000], R58 ;  /* 0x0300003a00007988 */ /* 0x0003e8000800044c */
[----:B------:R3:W-:Y:S04]  /*3a7a0*/  STS.U16 [R0+UR76+0x20400], R57 ;  /* 0x0204003900007988 */ /* 0x0007e8000800044c */
[----:B------:R2:W-:Y:S04]  /*3a7b0*/  STS.U16 [R0+UR76+0x30400], R56 ;  /* 0x0304003800007988 */ /* 0x0005e8000800044c */
[----:B0-----:R-:W4:Y:S04]  /*3a7c0*/  LDL.LU R55, [R1+0x23d0] ;  /* 0x0023d00001377983 */ /* 0x001f280000300800 */
[----:B-1----:R-:W4:Y:S04]  /*3a7d0*/  LDL.LU R58, [R1+0x23cc] ;  /* 0x0023cc00013a7983 */ /* 0x002f280000300800 */
[----:B---3--:R-:W3:Y:S04]  /*3a7e0*/  LDL.LU R57, [R1+0x23c8] ;  /* 0x0023c80001397983 */ /* 0x008ee80000300800 */
[----:B--2---:R-:W2:Y:S04]  /*3a7f0*/  LDL.LU R56, [R1+0x23c4] ;  /* 0x0023c40001387983 */ /* 0x004ea80000300800 */
        /* <DEDUP_REMOVED lines=30> */
[----:B----4-:R-:W-:Y:S04]  /*3a9e0*/  STS.U16 [R0+UR76+0x21000], R55 ;  /* 0x0210003700007988 */ /* 0x010fe8000800044c */
[----:B--2---:R0:W-:Y:S04]  /*3a9f0*/  STS.U16 [R0+UR76+0x30c00], R56 ;  /* 0x030c003800007988 */ /* 0x0041e8000800044c */
[----:B0-----:R-:W2:Y:S04]  /*3aa00*/  LDL.LU R56, [R1+0x23c0] ;  /* 0x0023c00001387983 */ /* 0x001ea80000300800 */
[----:B------:R-:W4:Y:S04]  /*3aa10*/  LDL.LU R55, [R1+0x23bc] ;  /* 0x0023bc0001377983 */ /* 0x000f280000300800 */
[----:B------:R-:W2:Y:S04]  /*3aa20*/  LDL.LU R54, [R1+0x23b8] ;  /* 0x0023b80001367983 */ /* 0x000ea80000300800 */
[----:B------:R-:W2:Y:S04]  /*3aa30*/  LDL.LU R53, [R1+0x23b4] ;  /* 0x0023b40001357983 */ /* 0x000ea80000300800 */
[----:B------:R-:W2:Y:S04]  /*3aa40*/  LDL.LU R52, [R1+0x23b0] ;  /* 0x0023b00001347983 */ /* 0x000ea80000300800 */
[----:B------:R-:W2:Y:S04]  /*3aa50*/  LDL.LU R51, [R1+0x23ac] ;  /* 0x0023ac0001337983 */ /* 0x000ea80000300800 */
[----:B------:R-:W2:Y:S04]  /*3aa60*/  LDL.LU R4, [R1+0x23a8] ;  /* 0x0023a80001047983 */ /* 0x000ea80000300800 */
[----:B------:R-:W2:Y:S04]  /*3aa70*/  LDL.LU R5, [R1+0x23a4] ;  /* 0x0023a40001057983 */ /* 0x000ea80000300800 */
[----:B------:R-:W2:Y:S04]  /*3aa80*/  LDL.LU R6, [R1+0x23a0] ;  /* 0x0023a00001067983 */ /* 0x000ea80000300800 */
        /* <DEDUP_REMOVED lines=23> */
[----:B------:R0:W-:Y:S04]  /*3ac00*/  STS.U16 [R0+UR76+0x34c00], R29 ;  /* 0x034c001d00007988 */ /* 0x0001e8000800044c */
[----:B------:R1:W-:Y:S04]  /*3ac10*/  STS.U16 [R0+UR76+0x25000], R30 ;  /* 0x0250001e00007988 */ /* 0x0003e8000800044c */
[----:B------:R1:W-:Y:S04]  /*3ac20*/  STS.U16 [R0+UR76+0x35000], R31 ;  /* 0x0350001f00007988 */ /* 0x0003e8000800044c */
[----:B------:R1:W-:Y:S04]  /*3ac30*/  STS.U16 [R0+UR76+0x25400], R32 ;  /* 0x0254002000007988 */ /* 0x0003e8000800044c */
[----:B0-----:R-:W3:Y:S04]  /*3ac40*/  LDL.LU R29, [R1+0x2340] ;  /* 0x00234000011d7983 */ /* 0x001ee80000300800 */
[----:B-1----:R-:W3:Y:S04]  /*3ac50*/  LDL.LU R30, [R1+0x233c] ;  /* 0x00233c00011e7983 */ /* 0x002ee80000300800 */
[----:B------:R-:W3:Y:S04]  /*3ac60*/  LDL.LU R31, [R1+0x2338] ;  /* 0x00233800011f7983 */ /* 0x000ee80000300800 */
[----:B------:R-:W3:Y:S04]  /*3ac70*/  LDL.LU R32, [R1+0x2334] ;  /* 0x0023340001207983 */ /* 0x000ee80000300800 */
[----:B------:R0:W-:Y:S04]  /*3ac80*/  STS.U16 [R0+UR76+0x35400], R33 ;  /* 0x0354002100007988 */ /* 0x0001e8000800044c */
        /* <DEDUP_REMOVED lines=23> */
[----:B------:R-:W-:Y:S04]  /*3ae00*/  STS.U16 [R0+UR76+0x20c00], R2 ;  /* 0x020c000200007988 */ /* 0x000fe8000800044c */
[----:B------:R1:W-:Y:S04]  /*3ae10*/  STS.U16 [R0+UR76+0x37000], R47 ;  /* 0x0370002f00007988 */ /* 0x0003e8000800044c */
[----:B0-----:R-:W3:Y:S04]  /*3ae20*/  LDL.LU R43, [R1+0x2308] ;  /* 0x00230800012b7983 */ /* 0x001ee80000300800 */
[----:B-1----:R-:W3:Y:S04]  /*3ae30*/  LDL.LU R44, [R1+0x2304] ;  /* 0x00230400012c7983 */ /* 0x002ee80000300800 */
[----:B------:R-:W3:Y:S04]  /*3ae40*/  LDL.LU R45, [R1+0x2300] ;  /* 0x00230000012d7983 */ /* 0x000ee80000300800 */
[----:B------:R-:W3:Y:S04]  /*3ae50*/  LDL.LU R46, [R1+0x22fc] ;  /* 0x0022fc00012e7983 */ /* 0x000ee80000300800 */
[----:B------:R0:W-:Y:S04]  /*3ae60*/  STS.U16 [R0+UR76+0x27400], R48 ;  /* 0x0274003000007988 */ /* 0x0001e8000800044c */
[----:B------:R-:W3:Y:S01]  /*3ae70*/  LDL.LU R47, [R1+0x22f8] ;  /* 0x0022f800012f7983 */ /* 0x000ee20000300800 */
[----:B------:R-:W-:-:S03]  /*3ae80*/  LOP3.LUT R2, R0, 0x10, RZ, 0x3c, !PT ;  /* 0x0000001000027812 */ /* 0x000fc600078e3cff */
[----:B------:R1:W-:Y:S04]  /*3ae90*/  STS.U16 [R0+UR76+0x37400], R49 ;  /* 0x0374003100007988 */ /* 0x0003e8000800044c */
[----:B------:R0:W-:Y:S04]  /*3aea0*/  STS.U16 [R0+UR76+0x27800], R50 ;  /* 0x0278003200007988 */ /* 0x0001e8000800044c */
[----:B------:R-:W-:Y:S04]  /*3aeb0*/  STS.U16 [R0+UR76+0x20800], R87 ;  /* 0x0208005700007988 */ /* 0x000fe8000800044c */
[----:B------:R-:W-:Y:S04]  /*3aec0*/  STS.U16 [R0+UR76+0x30800], R86 ;  /* 0x0308005600007988 */ /* 0x000fe8000800044c */
[----:B------:R-:W-:Y:S04]  /*3aed0*/  STS.U16 [R0+UR76+0x37800], R92 ;  /* 0x0378005c00007988 */ /* 0x000fe8000800044c */
[----:B0-----:R-:W3:Y:S04]  /*3aee0*/  LDL.LU R48, [R1+0x22f4] ;  /* 0x0022f40001307983 */ /* 0x001ee80000300800 */
[----:B------:R-:W-:Y:S04]  /*3aef0*/  STS.U16 [R0+UR76+0x27c00], R91 ;  /* 0x027c005b00007988 */ /* 0x000fe8000800044c */
[----:B------:R0:W-:Y:S04]  /*3af00*/  STS.U16 [R0+UR76+0x37c00], R89 ;  /* 0x037c005900007988 */ /* 0x0001e8000800044c */
[----:B-1----:R-:W3:Y:S04]  /*3af10*/  LDL.LU R49, [R1+0x22f0] ;  /* 0x0022f00001317983 */ /* 0x002ee80000300800 */
[----:B------:R-:W3:Y:S04]  /*3af20*/  LDL.LU R50, [R1+0x22ec] ;  /* 0x0022ec0001327983 */ /* 0x000ee80000300800 */
[----:B------:R-:W-:Y:S04]  /*3af30*/  STL [R1+0x1f7c], R0 ;  /* 0x001f7c0001007387 */ /* 0x000fe80000100800 */
[----:B------:R-:W-:Y:S01]  /*3af40*/  STL [R1+0x21c0], R0 ;  /* 0x0021c00001007387 */ /* 0x000fe20000100800 */
[----:B0-----:R-:W0:Y:S03]  /*3af50*/  LDC R89, c[0x0][0x3ac] ;  /* 0x0000eb00ff597b82 */ /* 0x001e260000000800 */
[----:B--2---:R1:W-:Y:S04]  /*3af60*/  STS.U16 [R2+UR76+0x20080], R51 ;  /* 0x0200803302007988 */ /* 0x0043e8000800044c */
[----:B------:R2:W-:Y:S04]  /*3af70*/  STS.U16 [R2+UR76+0x30080], R52 ;  /* 0x0300803402007988 */ /* 0x0005e8000800044c */
[----:B------:R1:W-:Y:S04]  /*3af80*/  STS.U16 [R2+UR76+0x20480], R53 ;  /* 0x0204803502007988 */ /* 0x0003e8000800044c */
[----:B------:R2:W-:Y:S04]  /*3af90*/  STS.U16 [R2+UR76+0x30480], R54 ;  /* 0x0304803602007988 */ /* 0x0005e8000800044c */
[----:B----4-:R4:W-:Y:S04]  /*3afa0*/  STS.U16 [R2+UR76+0x20880], R55 ;  /* 0x0208803702007988 */ /* 0x0109e8000800044c */
[----:B-1----:R-:W3:Y:S04]  /*3afb0*/  LDL.LU R51, [R1+0x22e8] ;  /* 0x0022e80001337983 */ /* 0x002ee80000300800 */
[----:B--2---:R-:W2:Y:S04]  /*3afc0*/  LDL.LU R52, [R1+0x22e4] ;  /* 0x0022e40001347983 */ /* 0x004ea80000300800 */
[----:B------:R-:W2:Y:S04]  /*3afd0*/  LDL.LU R53, [R1+0x22e0] ;  /* 0x0022e00001357983 */ /* 0x000ea80000300800 */
[----:B------:R-:W2:Y:S04]  /*3afe0*/  LDL.LU R54, [R1+0x22dc] ;  /* 0x0022dc0001367983 */ /* 0x000ea80000300800 */
[----:B----4-:R-:W4:Y:S04]  /*3aff0*/  LDL.LU R55, [R1+0x22d8] ;  /* 0x0022d80001377983 */ /* 0x010f280000300800 */
[----:B------:R1:W-:Y:S04]  /*3b000*/  STS.U16 [R2+UR76+0x30880], R56 ;  /* 0x0308803802007988 */ /* 0x0003e8000800044c */
[----:B---3--:R3:W-:Y:S04]  /*3b010*/  STS.U16 [R2+UR76+0x20c80], R57 ;  /* 0x020c803902007988 */ /* 0x0087e8000800044c */
[----:B------:R0:W-:Y:S04]  /*3b020*/  STS.U16 [R2+UR76+0x30c80], R58 ;  /* 0x030c803a02007988 */ /* 0x0001e8000800044c */
[----:B------:R0:W-:Y:S04]  /*3b030*/  STS.U16 [R2+UR76+0x21080], R59 ;  /* 0x0210803b02007988 */ /* 0x0001e8000800044c */
[----:B------:R0:W-:Y:S04]  /*3b040*/  STS.U16 [R2+UR76+0x31080], R60 ;  /* 0x0310803c02007988 */ /* 0x0001e8000800044c */
[----:B-1----:R-:W2:Y:S04]  /*3b050*/  LDL.LU R56, [R1+0x22d4] ;  /* 0x0022d40001387983 */ /* 0x002ea80000300800 */
[----:B---3--:R-:W3:Y:S04]  /*3b060*/  LDL.LU R57, [R1+0x22d0] ;  /* 0x0022d00001397983 */ /* 0x008ee80000300800 */
[----:B0-----:R-:W2:Y:S04]  /*3b070*/  LDL.LU R58, [R1+0x22cc] ;  /* 0x0022cc00013a7983 */ /* 0x001ea80000300800 */
[----:B------:R-:W2:Y:S04]  /*3b080*/  LDL.LU R59, [R1+0x22c8] ;  /* 0x0022c800013b7983 */ /* 0x000ea80000300800 */
[----:B------:R-:W2:Y:S04]  /*3b090*/  LDL.LU R60, [R1+0x22c4] ;  /* 0x0022c400013c7983 */ /* 0x000ea80000300800 */
[----:B------:R0:W-:Y:S04]  /*3b0a0*/  STS.U16 [R2+UR76+0x21480], R61 ;  /* 0x0214803d02007988 */ /* 0x0001e8000800044c */
[----:B------:R1:W-:Y:S04]  /*3b0b0*/  STS.U16 [R2+UR76+0x31480], R62 ;  /* 0x0314803e02007988 */ /* 0x0003e8000800044c */
[----:B------:R0:W-:Y:S04]  /*3b0c0*/  STS.U16 [R2+UR76+0x21880], R63 ;  /* 0x0218803f02007988 */ /* 0x0001e8000800044c */
[----:B------:R1:W-:Y:S04]  /*3b0d0*/  STS.U16 [R2+UR76+0x31880], R64 ;  /* 0x0318804002007988 */ /* 0x0003e8000800044c */
[----:B------:R1:W-:Y:S04]  /*3b0e0*/  STS.U16 [R2+UR76+0x21c80], R65 ;  /* 0x021c804102007988 */ /* 0x0003e8000800044c */
[----:B0-----:R-:W2:Y:S04]  /*3b0f0*/  LDL.LU R61, [R1+0x22c0] ;  /* 0x0022c000013d7983 */ /* 0x001ea80000300800 */
[----:B-1----:R-:W2:Y:S04]  /*3b100*/  LDL.LU R62, [R1+0x22bc] ;  /* 0x0022bc00013e7983 */ /* 0x002ea80000300800 */
[----:B------:R-:W2:Y:S04]  /*3b110*/  LDL.LU R63, [R1+0x22b8] ;  /* 0x0022b800013f7983 */ /* 0x000ea80000300800 */
        /* <DEDUP_REMOVED lines=14> */
[----:B0-----:R-:W2:Y:S04]  /*3b200*/  LDL.LU R71, [R1+0x2298] ;  /* 0x0022980001477983 */ /* 0x001ea80000300800 */
[----:B-1----:R-:W2:Y:S01]  /*3b210*/  LDL.LU R72, [R1+0x2294] ;  /* 0x0022940001487983 */ /* 0x002ea20000300800 */
[----:B------:R-:W-:-:S03]  /*3b220*/  IMAD.SHL.U32 R89, R89, 0x100, RZ ;  /* 0x0000010059597824 */ /* 0x000fc600078e00ff */
[----:B------:R0:W-:Y:S04]  /*3b230*/  STS.U16 [R2+UR76+0x22c80], R73 ;  /* 0x022c804902007988 */ /* 0x0001e8000800044c */
[----:B------:R1:W-:Y:S04]  /*3b240*/  STS.U16 [R2+UR76+0x32c80], R74 ;  /* 0x032c804a02007988 */ /* 0x0003e8000800044c */
[----:B------:R0:W-:Y:S01]  /*3b250*/  STS.U16 [R2+UR76+0x23080], R75 ;  /* 0x0230804b02007988 */ /* 0x0001e2000800044c */
[----:B------:R-:W-:-:S03]  /*3b260*/  IMAD.SHL.U32 R0, R89, 0x2, RZ ;  /* 0x0000000259007824 */ /* 0x000fc600078e00ff */
[----:B------:R0:W-:Y:S01]  /*3b270*/  STS.U16 [R2+UR76+0x33080], R76 ;  /* 0x0330804c02007988 */ /* 0x0001e2000800044c */
[----:B------:R-:W4:Y:S03]  /*3b280*/  LDC R89, c[0x0][0x3ac] ;  /* 0x0000eb00ff597b82 */ /* 0x000f260000000800 */
[----:B------:R1:W-:Y:S04]  /*3b290*/  STS.U16 [R2+UR76+0x23480], R77 ;  /* 0x0234804d02007988 */ /* 0x0003e8000800044c */
[----:B------:R1:W-:Y:S04]  /*3b2a0*/  STS.U16 [R2+UR76+0x33480], R78 ;  /* 0x0334804e02007988 */ /* 0x0003e8000800044c */
[----:B0-----:R-:W2:Y:S04]  /*3b2b0*/  LDL.LU R73, [R1+0x2290] ;  /* 0x0022900001497983 */ /* 0x001ea80000300800 */
[----:B-1----:R-:W2:Y:S04]  /*3b2c0*/  LDL.LU R74, [R1+0x228c] ;  /* 0x00228c00014a7983 */ /* 0x002ea80000300800 */
[----:B------:R-:W2:Y:S04]  /*3b2d0*/  LDL.LU R75, [R1+0x2288] ;  /* 0x00228800014b7983 */ /* 0x000ea80000300800 */
[----:B------:R0:W-:Y:S04]  /*3b2e0*/  STS.U16 [R2+UR76+0x23880], R79 ;  /* 0x0238804f02007988 */ /* 0x0001e8000800044c */
[----:B------:R-:W2:Y:S04]  /*3b2f0*/  LDL.LU R76, [R1+0x2284] ;  /* 0x00228400014c7983 */ /* 0x000ea80000300800 */
[----:B------:R-:W2:Y:S04]  /*3b300*/  LDL.LU R77, [R1+0x2280] ;  /* 0x00228000014d7983 */ /* 0x000ea80000300800 */
[----:B------:R1:W-:Y:S01]  /*3b310*/  STS.U16 [R2+UR76+0x33880], R80 ;  /* 0x0338805002007988 */ /* 0x0003e2000800044c */
[----:B------:R-:W-:-:S03]  /*3b320*/  IADD3 R86, P3, PT, R4, R0, RZ ;  /* 0x0000000004567210 */ /* 0x000fc60007f7e0ff */
[----:B------:R-:W2:Y:S04]  /*3b330*/  LDL.LU R78, [R1+0x227c] ;  /* 0x00227c00014e7983 */ /* 0x000ea80000300800 */
[----:B------:R1:W-:Y:S04]  /*3b340*/  STS.U16 [R2+UR76+0x23c80], R81 ;  /* 0x023c805102007988 */ /* 0x0003e8000800044c */
[----:B------:R1:W-:Y:S04]  /*3b350*/  STS.U16 [R2+UR76+0x33c80], R82 ;  /* 0x033c805202007988 */ /* 0x0003e8000800044c */
[----:B0-----:R-:W2:Y:S04]  /*3b360*/  LDL.LU R79, [R1+0x2278] ;  /* 0x00227800014f7983 */ /* 0x001ea80000300800 */
[----:B------:R0:W-:Y:S04]  /*3b370*/  STS.U16 [R2+UR76+0x24080], R83 ;  /* 0x0240805302007988 */ /* 0x0001e8000800044c */
[----:B------:R0:W-:Y:S04]  /*3b380*/  STS.U16 [R2+UR76+0x34080], R84 ;  /* 0x0340805402007988 */ /* 0x0001e8000800044c */
[----:B------:R0:W-:Y:S04]  /*3b390*/  STS.U16 [R2+UR76+0x24480], R85 ;  /* 0x0244805502007988 */ /* 0x0001e8000800044c */
[----:B-1----:R-:W3:Y:S04]  /*3b3a0*/  LDL.LU R80, [R1+0x2274] ;  /* 0x0022740001507983 */ /* 0x002ee80000300800 */
[----:B------:R-:W3:Y:S01]  /*3b3b0*/  LDL.LU R81, [R1+0x2270] ;  /* 0x0022700001517983 */ /* 0x000ee20000300800 */
[----:B------:R-:W-:-:S03]  /*3b3c0*/  IMAD.X R4, R5, 0x1, R3, P3 ;  /* 0x0000000105047824 */ /* 0x000fc600018e0603 */
[----:B------:R-:W3:Y:S04]  /*3b3d0*/  LDL.LU R82, [R1+0x226c] ;  /* 0x00226c0001527983 */ /* 0x000ee80000300800 */
[----:B0-----:R-:W3:Y:S04]  /*3b3e0*/  LDL.LU R83, [R1+0x2268] ;  /* 0x0022680001537983 */ /* 0x001ee80000300800 */
[----:B------:R-:W3:Y:S01]  /*3b3f0*/  LDL.LU R84, [R1+0x2264] ;  /* 0x0022640001547983 */ /* 0x000ee20000300800 */
[----:B------:R-:W-:-:S03]  /*3b400*/  IADD3 R2, P4, PT, R6, R0, RZ ;  /* 0x0000000006027210 */ /* 0x000fc60007f9e0ff */
[----:B------:R-:W3:Y:S04]  /*3b410*/  LDL.LU R85, [R1+0x2260] ;  /* 0x0022600001557983 */ /* 0x000ee80000300800 */
[----:B------:R-:W-:Y:S04]  /*3b420*/  STL [R1+0x11c8], R86 ;  /* 0x0011c85601007387 */ /* 0x000fe80000100800 */
[----:B------:R-:W-:Y:S04]  /*3b430*/  STL [R1+0x21c8], R4 ;  /* 0x0021c80401007387 */ /* 0x000fe80000100800 */
[----:B------:R0:W-:Y:S01]  /*3b440*/  STL [R1+0x11cc], R2 ;  /* 0x0011cc0201007387 */ /* 0x0001e20000100800 */
[----:B------:R-:W-:-:S03]  /*3b450*/  IMAD.X R6, R7, 0x1, R3, P4 ;  /* 0x0000000107067824 */ /* 0x000fc600020e0603 */
[----:B------:R-:W-:Y:S01]  /*3b460*/  STL [R1+0x21c4], R5 ;  /* 0x0021c40501007387 */ /* 0x000fe20000100800 */
[-C--:B0-----:R-:W-:Y:S02]  /*3b470*/  IADD3 R2, P3, PT, R8, R0.reuse, RZ ;  /* 0x0000000008027210 */ /* 0x081fe40007f7e0ff */
[----:B------:R-:W-:Y:S01]  /*3b480*/  IADD3 R0, P4, PT, R10, R0, RZ ;  /* 0x000000000a007210 */ /* 0x000fe20007f9e0ff */
[----:B------:R-:W-:Y:S04]  /*3b490*/  STL [R1+0x21d0], R6 ;  /* 0x0021d00601007387 */ /* 0x000fe80000100800 */
[----:B------:R-:W-:Y:S01]  /*3b4a0*/  STL [R1+0x21cc], R7 ;  /* 0x0021cc0701007387 */ /* 0x000fe20000100800 */
[--C-:B------:R-:W-:Y:S02]  /*3b4b0*/  IMAD.X R8, R9, 0x1, R3.reuse, P3 ;  /* 0x0000000109087824 */ /* 0x100fe400018e0603 */
[----:B----4-:R-:W-:Y:S01]  /*3b4c0*/  IMAD.SHL.U32 R89, R89, 0x100, RZ ;  /* 0x0000010059597824 */ /* 0x010fe200078e00ff */
[----:B------:R-:W-:Y:S04]  /*3b4d0*/  STL [R1+0x11f8], R2 ;  /* 0x0011f80201007387 */ /* 0x000fe80000100800 */
[----:B------:R-:W-:Y:S04]  /*3b4e0*/  STL [R1+0x11fc], R0 ;  /* 0x0011fc0001007387 */ /* 0x000fe80000100800 */
[----:B------:R-:W-:Y:S04]  /*3b4f0*/  STL [R1+0x21d8], R8 ;  /* 0x0021d80801007387 */ /* 0x000fe80000100800 */
[----:B------:R0:W-:Y:S01]  /*3b500*/  STL [R1+0x21d4], R9 ;  /* 0x0021d40901007387 */ /* 0x0001e20000100800 */
[----:B------:R-:W-:-:S02]  /*3b510*/  IMAD.X R10, R11, 0x1, R3, P4 ;  /* 0x000000010b0a7824 */ /* 0x000fc400020e0603 */
[----:B0-----:R-:W-:-:S05]  /*3b520*/  IMAD.SHL.U32 R9, R89, 0x2, RZ ;  /* 0x0000000259097824 */ /* 0x001fca00078e00ff */
[-C--:B------:R-:W-:Y:S02]  /*3b530*/  IADD3 R2, P3, PT, R12, R9.reuse, RZ ;  /* 0x000000090c027210 */ /* 0x080fe40007f7e0ff */
[----:B------:R-:W-:Y:S01]  /*3b540*/  IADD3 R0, P4, PT, R14, R9, RZ ;  /* 0x000000090e007210 */ /* 0x000fe20007f9e0ff */
[----:B------:R-:W-:Y:S04]  /*3b550*/  STL [R1+0x21e0], R10 ;  /* 0x0021e00a01007387 */ /* 0x000fe80000100800 */
[----:B------:R-:W-:Y:S01]  /*3b560*/  STL [R1+0x21dc], R11 ;  /* 0x0021dc0b01007387 */ /* 0x000fe20000100800 */
[----:B------:R-:W-:-:S03]  /*3b570*/  IMAD.X R12, R13, 0x1, R3, P3 ;  /* 0x000000010d0c7824 */ /* 0x000fc600018e0603 */
[----:B------:R0:W-:Y:S01]  /*3b580*/  STL [R1+0x1228], R2 ;  /* 0x0012280201007387 */ /* 0x0001e20000100800 */
[----:B------:R-:W-:-:S03]  /*3b590*/  IMAD.X R14, R15, 0x1, R3, P4 ;  /* 0x000000010f0e7824 */ /* 0x000fc600020e0603 */
[----:B------:R-:W-:Y:S04]  /*3b5a0*/  STL [R1+0x21e8], R12 ;  /* 0x0021e80c01007387 */ /* 0x000fe80000100800 */
[----:B------:R1:W-:Y:S01]  /*3b5b0*/  STL [R1+0x122c], R0 ;  /* 0x00122c0001007387 */ /* 0x0003e20000100800 */
[----:B0-----:R-:W-:-:S03]  /*3b5c0*/  IADD3 R2, P3, PT, R16, R9, RZ ;  /* 0x0000000910027210 */ /* 0x001fc60007f7e0ff */
[----:B------:R-:W-:Y:S04]  /*3b5d0*/  STL [R1+0x21e4], R13 ;  /* 0x0021e40d01007387 */ /* 0x000fe80000100800 */
[----:B------:R-:W-:Y:S01]  /*3b5e0*/  STL [R1+0x21f0], R14 ;  /* 0x0021f00e01007387 */ /* 0x000fe20000100800 */
[--C-:B------:R-:W-:Y:S01]  /*3b5f0*/  IMAD.X R16, R17, 0x1, R3.reuse, P3 ;  /* 0x0000000111107824 */ /* 0x100fe200018e0603 */
[----:B-1----:R-:W-:Y:S02]  /*3b600*/  IADD3 R0, P4, PT, R18, R9, RZ ;  /* 0x0000000912007210 */ /* 0x002fe40007f9e0ff */
[----:B------:R-:W-:Y:S04]  /*3b610*/  STL [R1+0x21ec], R15 ;  /* 0x0021ec0f01007387 */ /* 0x000fe80000100800 */
[----:B------:R0:W-:Y:S01]  /*3b620*/  STL [R1+0x1258], R2 ;  /* 0x0012580201007387 */ /* 0x0001e20000100800 */
[----:B------:R-:W-:-:S03]  /*3b630*/  IMAD.X R18, R19, 0x1, R3, P4 ;  /* 0x0000000113127824 */ /* 0x000fc600020e0603 */
[----:B------:R-:W-:Y:S04]  /*3b640*/  STL [R1+0x21f8], R16 ;  /* 0x0021f81001007387 */ /* 0x000fe80000100800 */
[----:B------:R1:W-:Y:S04]  /*3b650*/  STL [R1+0x125c], R0 ;  /* 0x00125c0001007387 */ /* 0x0003e80000100800 */
[----:B------:R-:W-:Y:S04]  /*3b660*/  STL [R1+0x21f4], R17 ;  /* 0x0021f41101007387 */ /* 0x000fe80000100800 */
[----:B------:R-:W-:Y:S01]  /*3b670*/  STL [R1+0x2200], R18 ;  /* 0x0022001201007387 */ /* 0x000fe20000100800 */
[----:B0-----:R-:W-:-:S02]  /*3b680*/  IADD3 R2, P3, PT, R20, R9, RZ ;  /* 0x0000000914027210 */ /* 0x001fc40007f7e0ff */
[----:B-1----:R-:W-:Y:S01]  /*3b690*/  IADD3 R0, P4, PT, R22, R9, RZ ;  /* 0x0000000916007210 */ /* 0x002fe20007f9e0ff */
[----:B------:R-:W-:Y:S02]  /*3b6a0*/  STL [R1+0x21fc], R19 ;  /* 0x0021fc1301007387 */ /* 0x000fe40000100800 */
[--C-:B------:R-:W-:Y:S02]  /*3b6b0*/  IMAD.X R20, R21, 0x1, R3.reuse, P3 ;  /* 0x0000000115147824 */ /* 0x100fe400018e0603 */
[----:B------:R0:W-:Y:S01]  /*3b6c0*/  STL [R1+0x1288], R2 ;  /* 0x0012880201007387 */ /* 0x0001e20000100800 */
[----:B------:R-:W-:-:S03]  /*3b6d0*/  IMAD.X R22, R23, 0x1, R3, P4 ;  /* 0x0000000117167824 */ /* 0x000fc600020e0603 */
[----:B------:R-:W-:Y:S04]  /*3b6e0*/  STL [R1+0x2208], R20 ;  /* 0x0022081401007387 */ /* 0x000fe80000100800 */
[----:B------:R1:W-:Y:S04]  /*3b6f0*/  STL [R1+0x128c], R0 ;  /* 0x00128c0001007387 */ /* 0x0003e80000100800 */
[----:B------:R-:W-:Y:S01]  /*3b700*/  STL [R1+0x2204], R21 ;  /* 0x0022041501007387 */ /* 0x000fe20000100800 */
[----:B0-----:R-:W-:-:S03]  /*3b710*/  IADD3 R2, P3, PT, R24, R9, RZ ;  /* 0x0000000918027210 */ /* 0x001fc60007f7e0ff */
[----:B------:R-:W-:Y:S04]  /*3b720*/  STL [R1+0x2210], R22 ;  /* 0x0022101601007387 */ /* 0x000fe80000100800 */
[----:B------:R-:W-:Y:S01]  /*3b730*/  STL [R1+0x220c], R23 ;  /* 0x00220c1701007387 */ /* 0x000fe20000100800 */
[--C-:B------:R-:W-:Y:S01]  /*3b740*/  IMAD.X R24, R25, 0x1, R3.reuse, P3 ;  /* 0x0000000119187824 */ /* 0x100fe200018e0603 */
[----:B-1----:R-:W-:Y:S02]  /*3b750*/  IADD3 R0, P4, PT, R26, R9, RZ ;  /* 0x000000091a007210 */ /* 0x002fe40007f9e0ff */
[----:B------:R0:W-:Y:S04]  /*3b760*/  STL [R1+0x12b8], R2 ;  /* 0x0012b80201007387 */ /* 0x0001e80000100800 */
[----:B------:R-:W-:Y:S01]  /*3b770*/  STL [R1+0x2230], R24 ;  /* 0x0022301801007387 */ /* 0x000fe20000100800 */
[----:B------:R-:W-:-:S03]  /*3b780*/  IMAD.X R26, R27, 0x1, R3, P4 ;  /* 0x000000011b1a7824 */ /* 0x000fc600020e0603 */
[----:B------:R1:W-:Y:S01]  /*3b790*/  STL [R1+0x12bc], R0 ;  /* 0x0012bc0001007387 */ /* 0x0003e20000100800 */
[----:B0-----:R-:W-:-:S03]  /*3b7a0*/  IADD3 R2, P3, PT, R28, R9, RZ ;  /* 0x000000091c027210 */ /* 0x001fc60007f7e0ff */
[----:B------:R-:W-:Y:S01]  /*3b7b0*/  STL [R1+0x2218], R25 ;  /* 0x0022181901007387 */ /* 0x000fe20000100800 */
[----:B-1----:R-:W-:Y:S01]  /*3b7c0*/  IADD3 R0, P4, PT, R30, R9, RZ ;  /* 0x000000091e007210 */ /* 0x002fe20007f9e0ff */
[--C-:B------:R-:W-:Y:S02]  /*3b7d0*/  IMAD.X R28, R29, 0x1, R3.reuse, P3 ;  /* 0x000000011d1c7824 */ /* 0x100fe400018e0603 */
[----:B------:R-:W-:Y:S04]  /*3b7e0*/  STL [R1+0x2234], R27 ;  /* 0x0022341b01007387 */ /* 0x000fe80000100800 */
[----:B------:R-:W-:Y:S04]  /*3b7f0*/  STL [R1+0x2248], R26 ;  /* 0x0022481a01007387 */ /* 0x000fe80000100800 */
[----:B------:R0:W-:Y:S01]  /*3b800*/  STL [R1+0x12e8], R2 ;  /* 0x0012e80201007387 */ /* 0x0001e20000100800 */
[----:B------:R-:W-:-:S03]  /*3b810*/  IMAD.X R30, R31, 0x1, R3, P4 ;  /* 0x000000011f1e7824 */ /* 0x000fc600020e0603 */
[----:B------:R-:W-:Y:S04]  /*3b820*/  STL.64 [R1+0x2250], R28 ;  /* 0x0022501c01007387 */ /* 0x000fe80000100a00 */
[----:B------:R1:W-:Y:S04]  /*3b830*/  STL [R1+0x12ec], R0 ;  /* 0x0012ec0001007387 */ /* 0x0003e80000100800 */
[----:B------:R-:W-:Y:S01]  /*3b840*/  STL.64 [R1+0x2258], R30 ;  /* 0x0022581e01007387 */ /* 0x000fe20000100a00 */
[-C--:B0-----:R-:W-:Y:S02]  /*3b850*/  IADD3 R2, P3, PT, R32, R9.reuse, RZ ;  /* 0x0000000920027210 */ /* 0x081fe40007f7e0ff */
[----:B-1----:R-:W-:-:S03]  /*3b860*/  IADD3 R0, P4, PT, R34, R9, RZ ;  /* 0x0000000922007210 */ /* 0x002fc60007f9e0ff */
[--C-:B------:R-:W-:Y:S01]  /*3b870*/  IMAD.X R32, R33, 0x1, R3.reuse, P3 ;  /* 0x0000000121207824 */ /* 0x100fe200018e0603 */
[----:B------:R0:W-:Y:S04]  /*3b880*/  STL [R1+0x1318], R2 ;  /* 0x0013180201007387 */ /* 0x0001e80000100800 */
[----:B------:R1:W-:Y:S01]  /*3b890*/  STL [R1+0x131c], R0 ;  /* 0x00131c0001007387 */ /* 0x0003e20000100800 */
[----:B------:R-:W-:Y:S01]  /*3b8a0*/  IMAD.X R34, R35, 0x1, R3, P4 ;  /* 0x0000000123227824 */ /* 0x000fe200020e0603 */
[-C--:B0-----:R-:W-:Y:S02]  /*3b8b0*/  IADD3 R2, P3, PT, R36, R9.reuse, RZ ;  /* 0x0000000924027210 */ /* 0x081fe40007f7e0ff */
[----:B-1----:R-:W-:-:S03]  /*3b8c0*/  IADD3 R0, P4, PT, R38, R9, RZ ;  /* 0x0000000926007210 */ /* 0x002fc60007f9e0ff */
[--C-:B------:R-:W-:Y:S01]  /*3b8d0*/  IMAD.X R36, R37, 0x1, R3.reuse, P3 ;  /* 0x0000000125247824 */ /* 0x100fe200018e0603 */
[----:B------:R0:W-:Y:S01]  /*3b8e0*/  STL [R1+0x1348], R2 ;  /* 0x0013480201007387 */ /* 0x0001e20000100800 */
[----:B------:R-:W-:-:S03]  /*3b8f0*/  IMAD.X R38, R39, 0x1, R3, P4 ;  /* 0x0000000127267824 */ /* 0x000fc600020e0603 */
[----:B------:R1:W-:Y:S01]  /*3b900*/  STL [R1+0x134c], R0 ;  /* 0x00134c0001007387 */ /* 0x0003e20000100800 */
        /* <DEDUP_REMOVED lines=15> */
[----:B------:R2:W-:Y:S04]  /*3ba00*/  STL [R1+0x13a4], R2 ;  /* 0x0013a40201007387 */ /* 0x0005e80000100800 */
[----:B------:R0:W-:Y:S01]  /*3ba10*/  STL [R1+0x13a8], R0 ;  /* 0x0013a80001007387 */ /* 0x0001e20000100800 */
[----:B------:R-:W-:Y:S01]  /*3ba20*/  IMAD.X R50, R51, 0x1, R3, P4 ;  /* 0x0000000133327824 */ /* 0x000fe200020e0603 */
[-C--:B--2---:R-:W-:Y:S02]  /*3ba30*/  IADD3 R2, P3, PT, R52, R9.reuse, RZ ;  /* 0x0000000934027210 */ /* 0x084fe40007f7e0ff */
[----:B0-----:R-:W-:-:S03]  /*3ba40*/  IADD3 R0, P4, PT, R54, R9, RZ ;  /* 0x0000000936007210 */ /* 0x001fc60007f9e0ff */
[--C-:B------:R-:W-:Y:S01]  /*3ba50*/  IMAD.X R52, R53, 0x1, R3.reuse, P3 ;  /* 0x0000000135347824 */ /* 0x100fe200018e0603 */
[----:B------:R0:W-:Y:S01]  /*3ba60*/  STL [R1+0x13ac], R2 ;  /* 0x0013ac0201007387 */ /* 0x0001e20000100800 */
[----:B------:R-:W-:-:S03]  /*3ba70*/  IMAD.X R54, R55, 0x1, R3, P4 ;  /* 0x0000000137367824 */ /* 0x000fc600020e0603 */
[----:B------:R1:W-:Y:S04]  /*3ba80*/  STL [R1+0x13d0], R0 ;  /* 0x0013d00001007387 */ /* 0x0003e80000100800 */
[----:B------:R-:W2:Y:S01]  /*3ba90*/  LDL.LU.64 R14, [R1+0x18] ;  /* 0x00001800010e7983 */ /* 0x000ea20000300a00 */
[-C--:B0-----:R-:W-:Y:S02]  /*3baa0*/  IADD3 R2, P3, PT, R56, R9.reuse, RZ ;  /* 0x0000000938027210 */ /* 0x081fe40007f7e0ff */
[----:B-1----:R-:W-:-:S03]  /*3bab0*/  IADD3 R0, P4, PT, R58, R9, RZ ;  /* 0x000000093a007210 */ /* 0x002fc60007f9e0ff */
[----:B------:R0:W-:Y:S01]  /*3bac0*/  STL [R1+0x13d4], R2 ;  /* 0x0013d40201007387 */ /* 0x0001e20000100800 */
[----:B---3--:R-:W-:-:S03]  /*3bad0*/  IMAD.X R56, R57, 0x1, R3, P3 ;  /* 0x0000000139387824 */ /* 0x008fc600018e0603 */
[----:B------:R1:W-:Y:S01]  /*3bae0*/  STL [R1+0x13d8], R0 ;  /* 0x0013d80001007387 */ /* 0x0003e20000100800 */
[----:B------:R-:W-:-:S03]  /*3baf0*/  IMAD.X R58, R59, 0x1, R3, P4 ;  /* 0x000000013b3a7824 */ /* 0x000fc600020e0603 */
[----:B------:R-:W3:Y:S01]  /*3bb00*/  LDL.LU.64 R12, [R1+0x20] ;  /* 0x00002000010c7983 */ /* 0x000ee20000300a00 */
[-C--:B0-----:R-:W-:Y:S02]  /*3bb10*/  IADD3 R2, P3, PT, R60, R9.reuse, RZ ;  /* 0x000000093c027210 */ /* 0x081fe40007f7e0ff */
[----:B-1----:R-:W-:-:S03]  /*3bb20*/  IADD3 R0, P4, PT, R62, R9, RZ ;  /* 0x000000093e007210 */ /* 0x002fc60007f9e0ff */
[----:B------:R0:W-:Y:S04]  /*3bb30*/  STL [R1+0x13dc], R2 ;  /* 0x0013dc0201007387 */ /* 0x0001e80000100800 */
[----:B------:R-:W4:Y:S01]  /*3bb40*/  LDL.LU.64 R10, [R1+0x28] ;  /* 0x00002800010a7983 */ /* 0x000f220000300a00 */
[----:B------:R-:W-:-:S03]  /*3bb50*/  IMAD.X R60, R61, 0x1, R3, P3 ;  /* 0x000000013d3c7824 */ /* 0x000fc600018e0603 */
[----:B------:R1:W-:Y:S01]  /*3bb60*/  STL [R1+0x1400], R0 ;  /* 0x0014000001007387 */ /* 0x0003e20000100800 */
[----:B------:R-:W-:Y:S01]  /*3bb70*/  IMAD.X R62, R63, 0x1, R3, P4 ;  /* 0x000000013f3e7824 */ /* 0x000fe200020e0603 */
        /* <DEDUP_REMOVED lines=8> */
[----:B------:R0:W-:Y:S01]  /*3bc00*/  STL [R1+0x140c], R2 ;  /* 0x00140c0201007387 */ /* 0x0001e20000100800 */
[----:B------:R-:W-:-:S03]  /*3bc10*/  IMAD.X R68, R69, 0x1, R3, P3 ;  /* 0x0000000145447824 */ /* 0x000fc600018e0603 */
[----:B------:R1:W-:Y:S04]  /*3bc20*/  STL [R1+0x1430], R0 ;  /* 0x0014300001007387 */ /* 0x0003e80000100800 */
[----:B------:R-:W4:Y:S01]  /*3bc30*/  LDL.LU.64 R6, [R1+0x30] ;  /* 0x0000300001067983 */ /* 0x000f220000300a00 */
[----:B0-----:R-:W-:-:S05]  /*3bc40*/  IADD3 R2, P3, PT, R72, R9, RZ ;  /* 0x0000000948027210 */ /* 0x001fca0007f7e0ff */
[----:B------:R0:W-:Y:S04]  /*3bc50*/  STL [R1+0x1434], R2 ;  /* 0x0014340201007387 */ /* 0x0001e80000100800 */
[----:B------:R-:W4:Y:S01]  /*3bc60*/  LDL.LU.64 R4, [R1+0x38] ;  /* 0x0000380001047983 */ /* 0x000f220000300a00 */
[--C-:B------:R-:W-:Y:S01]  /*3bc70*/  IMAD.X R70, R71, 0x1, R3.reuse, P4 ;  /* 0x0000000147467824 */ /* 0x100fe200020e0603 */
[----:B-1----:R-:W-:Y:S01]  /*3bc80*/  IADD3 R0, P4, PT, R74, R9, RZ ;  /* 0x000000094a007210 */ /* 0x002fe20007f9e0ff */
[----:B------:R-:W-:-:S04]  /*3bc90*/  IMAD.X R72, R73, 0x1, R3, P3 ;  /* 0x0000000149487824 */ /* 0x000fc800018e0603 */
        /* <DEDUP_REMOVED lines=10> */
[----:B------:R-:W-:Y:S01]  /*3bd40*/  STL [R1+0x1464], R2 ;  /* 0x0014640201007387 */ /* 0x000fe20000100800 */
[----:B------:R-:W-:-:S03]  /*3bd50*/  IMAD.X R80, R81, 0x1, R3, P3 ;  /* 0x0000000151507824 */ /* 0x000fc600018e0603 */
[----:B------:R0:W-:Y:S01]  /*3bd60*/  STL [R1+0x1468], R0 ;  /* 0x0014680001007387 */ /* 0x0001e20000100800 */
[----:B------:R-:W-:Y:S01]  /*3bd70*/  IMAD.X R82, R83, 0x1, R3, P4 ;  /* 0x0000000153527824 */ /* 0x000fe200020e0603 */
[----:B0-----:R-:W-:-:S05]  /*3bd80*/  IADD3 R0, P3, PT, R84, R9, RZ ;  /* 0x0000000954007210 */ /* 0x001fca0007f7e0ff */
[----:B------:R0:W-:Y:S01]  /*3bd90*/  STL [R1+0x146c], R0 ;  /* 0x00146c0001007387 */ /* 0x0001e20000100800 */
[----:B------:R-:W-:Y:S01]  /*3bda0*/  IMAD.X R84, R85, 0x1, R3, P3 ;  /* 0x0000000155547824 */ /* 0x000fe200018e0603 */
[----:B--2---:R-:W-:-:S05]  /*3bdb0*/  IADD3 R2, P4, PT, R14, R9, RZ ;  /* 0x000000090e027210 */ /* 0x004fca0007f9e0ff */
[----:B------:R-:W-:Y:S04]  /*3bdc0*/  STL [R1+0x1490], R2 ;  /* 0x0014900201007387 */ /* 0x000fe80000100800 */
[----:B------:R-:W2:Y:S01]  /*3bdd0*/  LDL.LU.64 R20, [R1+0x40] ;  /* 0x0000400001147983 */ /* 0x000ea20000300a00 */
[----:B0-----:R-:W-:-:S03]  /*3bde0*/  IMAD.X R0, R15, 0x1, R3, P4 ;  /* 0x000000010f007824 */ /* 0x001fc600020e0603 */
[----:B------:R-:W2:Y:S04]  /*3bdf0*/  LDL.LU.64 R18, [R1+0x48] ;  /* 0x0000480001127983 */ /* 0x000ea80000300a00 */
[----:B------:R0:W-:Y:S01]  /*3be00*/  STL [R1+0x18], R0 ;  /* 0x0000180001007387 */ /* 0x0001e20000100800 */
[----:B---3--:R-:W-:-:S05]  /*3be10*/  IADD3 R8, P3, PT, R12, R9, RZ ;  /* 0x000000090c087210 */ /* 0x008fca0007f7e0ff */
[----:B------:R-:W-:Y:S01]  /*3be20*/  STL [R1+0x1494], R8 ;  /* 0x0014940801007387 */ /* 0x000fe20000100800 */
[----:B0-----:R-:W-:-:S03]  /*3be30*/  IMAD.X R0, R13, 0x1, R3, P3 ;  /* 0x000000010d007824 */ /* 0x001fc600018e0603 */
[----:B------:R-:W3:Y:S01]  /*3be40*/  LDL.LU.64 R12, [R1+0x50] ;  /* 0x00005000010c7983 */ /* 0x000ee20000300a00 */
[----:B----4-:R-:W-:-:S05]  /*3be50*/  IADD3 R2, P4, PT, R10, R9, RZ ;  /* 0x000000090a027210 */ /* 0x010fca0007f9e0ff */
[----:B------:R-:W-:Y:S04]  /*3be60*/  STL [R1+0x1498], R2 ;  /* 0x0014980201007387 */ /* 0x000fe80000100800 */
[----:B------:R-:W4:Y:S04]  /*3be70*/  LDL.LU.64 R16, [R1+0x58] ;  /* 0x0000580001107983 */ /* 0x000f280000300a00 */
[----:B------:R0:W-:Y:S04]  /*3be80*/  STL [R1+0x20], R0 ;  /* 0x0000200001007387 */ /* 0x0001e80000100800 */
[----:B------:R-:W4:Y:S01]  /*3be90*/  LDL.LU.64 R14, [R1+0x60] ;  /* 0x00006000010e7983 */ /* 0x000f220000300a00 */
[----:B0-----:R-:W-:-:S05]  /*3bea0*/  IMAD.X R0, R11, 0x1, R3, P4 ;  /* 0x000000010b007824 */ /* 0x001fca00020e0603 */
[----:B------:R0:W-:Y:S01]  /*3beb0*/  STL [R1+0x28], R0 ;  /* 0x0000280001007387 */ /* 0x0001e20000100800 */
[----:B------:R-:W-:-:S05]  /*3bec0*/  IADD3 R2, P3, PT, R6, R9, RZ ;  /* 0x0000000906027210 */ /* 0x000fca0007f7e0ff */
[----:B------:R1:W-:Y:S04]  /*3bed0*/  STL [R1+0x149c], R2 ;  /* 0x00149c0201007387 */ /* 0x0003e80000100800 */
[----:B------:R-:W4:Y:S01]  /*3bee0*/  LDL.LU.64 R10, [R1+0x68] ;  /* 0x00006800010a7983 */ /* 0x000f220000300a00 */
[----:B0-----:R-:W-:Y:S01]  /*3bef0*/  IADD3 R0, P4, PT, R4, R9, RZ ;  /* 0x0000000904007210 */ /* 0x001fe20007f9e0ff */
[----:B-1----:R-:W-:-:S04]  /*3bf00*/  IMAD.X R2, R7, 0x1, R3, P3 ;  /* 0x0000000107027824 */ /* 0x002fc800018e0603 */
[----:B------:R0:W-:Y:S04]  /*3bf10*/  STL [R1+0x14c0], R0 ;  /* 0x0014c00001007387 */ /* 0x0001e80000100800 */
[----:B------:R-:W4:Y:S04]  /*3bf20*/  LDL.LU.64 R6, [R1+0x70] ;  /* 0x0000700001067983 */ /* 0x000f280000300a00 */
[----:B------:R-:W-:Y:S01]  /*3bf30*/  STL [R1+0x30], R2 ;  /* 0x0000300201007387 */ /* 0x000fe20000100800 */
[----:B0-----:R-:W-:-:S03]  /*3bf40*/  IMAD.X R0, R5, 0x1, R3, P4 ;  /* 0x0000000105007824 */ /* 0x001fc600020e0603 */
[----:B------:R-:W4:Y:S04]  /*3bf50*/  LDL.LU.64 R4, [R1+0x78] ;  /* 0x0000780001047983 */ /* 0x000f280000300a00 */
[----:B------:R2:W-:Y:S04]  /*3bf60*/  STL [R1+0x38], R0 ;  /* 0x0000380001007387 */ /* 0x0005e80000100800 */
[----:B------:R-:W4:Y:S01]  /*3bf70*/  LDL.LU.64 R30, [R1+0x80] ;  /* 0x00008000011e7983 */ /* 0x000f220000300a00 */
[-C--:B--2---:R-:W-:Y:S02]  /*3bf80*/  IADD3 R0, P3, PT, R20, R9.reuse, RZ ;  /* 0x0000000914007210 */ /* 0x084fe40007f7e0ff */
[----:B------:R-:W-:-:S03]  /*3bf90*/  IADD3 R2, P4, PT, R18, R9, RZ ;  /* 0x0000000912027210 */ /* 0x000fc60007f9e0ff */
[----:B------:R0:W-:Y:S04]  /*3bfa0*/  STL [R1+0x14c4], R0 ;  /* 0x0014c40001007387 */ /* 0x0001e80000100800 */
[----:B------:R1:W-:Y:S01]  /*3bfb0*/  STL [R1+0x14c8], R2 ;  /* 0x0014c80201007387 */ /* 0x0003e20000100800 */
[--C-:B0-----:R-:W-:Y:S02]  /*3bfc0*/  IMAD.X R0, R21, 0x1, R3.reuse, P3 ;  /* 0x0000000115007824 */ /* 0x101fe400018e0603 */
[--C-:B-1----:R-:W-:Y:S01]  /*3bfd0*/  IMAD.X R2, R19, 0x1, R3.reuse, P4 ;  /* 0x0000000113027824 */ /* 0x102fe200020e0603 */
[-C--:B---3--:R-:W-:Y:S02]  /*3bfe0*/  IADD3 R8, P3, PT, R12, R9.reuse, RZ ;  /* 0x000000090c087210 */ /* 0x088fe40007f7e0ff */
[----:B------:R4:W-:Y:S04]  /*3bff0*/  STL [R1+0x40], R0 ;  /* 0x0000400001007387 */ /* 0x0009e80000100800 */
[----:B------:R0:W-:Y:S04]  /*3c000*/  STL [R1+0x48], R2 ;  /* 0x0000480201007387 */ /* 0x0001e80000100800 */
[----:B------:R-:W-:Y:S04]  /*3c010*/  STL [R1+0x14cc], R8 ;  /* 0x0014cc0801007387 */ /* 0x000fe80000100800 */
[----:B------:R-:W2:Y:S01]  /*3c020*/  LDL R12, [R1+0x1c64] ;  /* 0x001c6400010c7983 */ /* 0x000ea20000100800 */
[----:B----4-:R-:W-:Y:S01]  /*3c030*/  IADD3 R0, P4, PT, R16, R9, RZ ;  /* 0x0000000910007210 */ /* 0x010fe20007f9e0ff */
[----:B0-----:R-:W-:-:S04]  /*3c040*/  IMAD.X R2, R13, 0x1, R3, P3 ;  /* 0x000000010d027824 */ /* 0x001fc800018e0603 */
[----:B------:R0:W-:Y:S04]  /*3c050*/  STL [R1+0x14f0], R0 ;  /* 0x0014f00001007387 */ /* 0x0001e80000100800 */
[----:B------:R1:W-:Y:S01]  /*3c060*/  STL [R1+0x50], R2 ;  /* 0x0000500201007387 */ /* 0x0003e20000100800 */
[----:B0-----:R-:W-:Y:S01]  /*3c070*/  IMAD.X R0, R17, 0x1, R3, P4 ;  /* 0x0000000111007824 */ /* 0x001fe200020e0603 */
[----:B-1----:R-:W-:-:S04]  /*3c080*/  IADD3 R2, P3, PT, R14, R9, RZ ;  /* 0x000000090e027210 */ /* 0x002fc80007f7e0ff */
[----:B------:R0:W-:Y:S01]  /*3c090*/  STL [R1+0x58], R0 ;  /* 0x0000580001007387 */ /* 0x0001e20000100800 */
[----:B------:R-:W-:Y:S01]  /*3c0a0*/  IADD3 R8, P4, PT, R10, R9, RZ ;  /* 0x000000090a087210 */ /* 0x000fe20007f9e0ff */
[----:B0-----:R-:W-:-:S04]  /*3c0b0*/  IMAD.X R0, R15, 0x1, R3, P3 ;  /* 0x000000010f007824 */ /* 0x001fc800018e0603 */
[----:B------:R0:W-:Y:S01]  /*3c0c0*/  STL [R1+0x14f8], R8 ;  /* 0x0014f80801007387 */ /* 0x0001e20000100800 */
[----:B------:R-:W-:-:S03]  /*3c0d0*/  IMAD.X R10, R11, 0x1, R3, P4 ;  /* 0x000000010b0a7824 */ /* 0x000fc600020e0603 */
[----:B------:R1:W-:Y:S01]  /*3c0e0*/  STL [R1+0x60], R0 ;  /* 0x0000600001007387 */ /* 0x0003e20000100800 */
[----:B0-----:R-:W-:-:S03]  /*3c0f0*/  IADD3 R8, P3, PT, R6, R9, RZ ;  /* 0x0000000906087210 */ /* 0x001fc60007f7e0ff */
[----:B------:R-:W-:Y:S02]  /*3c100*/  STL [R1+0x68], R10 ;  /* 0x0000680a01007387 */ /* 0x000fe40000100800 */
[--C-:B------:R-:W-:Y:S01]  /*3c110*/  IMAD.X R6, R7, 0x1, R3.reuse, P3 ;  /* 0x0000000107067824 */ /* 0x100fe200018e0603 */
[----:B-1----:R-:W-:Y:S01]  /*3c120*/  IADD3 R0, P4, PT, R4, R9, RZ ;  /* 0x0000000904007210 */ /* 0x002fe20007f9e0ff */
[----:B------:R-:W-:Y:S04]  /*3c130*/  STL [R1+0x14fc], R8 ;  /* 0x0014fc0801007387 */ /* 0x000fe80000100800 */
[----:B------:R0:W-:Y:S04]  /*3c140*/  STL [R1+0x1524], R0 ;  /* 0x0015240001007387 */ /* 0x0001e80000100800 */
[----:B------:R1:W-:Y:S04]  /*3c150*/  STL [R1+0x70], R6 ;  /* 0x0000700601007387 */ /* 0x0003e80000100800 */
[----:B------:R-:W3:Y:S01]  /*3c160*/  LDL.LU.64 R28, [R1+0x88] ;  /* 0x00008800011c7983 */ /* 0x000ee20000300a00 */
[----:B------:R-:W-:-:S05]  /*3c170*/  IMAD.X R4, R5, 0x1, R3, P4 ;  /* 0x0000000105047824 */ /* 0x000fca00020e0603 */
[----:B------:R4:W-:Y:S04]  /*3c180*/  STL [R1+0x78], R4 ;  /* 0x0000780401007387 */ /* 0x0009e80000100800 */
[----:B------:R-:W2:Y:S01]  /*3c190*/  LDL.LU.64 R26, [R1+0x90] ;  /* 0x00009000011a7983 */ /* 0x000ea20000300a00 */
[----:B0-----:R-:W-:-:S05]  /*3c1a0*/  IADD3 R0, P3, PT, R30, R9, RZ ;  /* 0x000000091e007210 */ /* 0x001fca0007f7e0ff */
[----:B------:R0:W-:Y:S04]  /*3c1b0*/  STL [R1+0x1528], R0 ;  /* 0x0015280001007387 */ /* 0x0001e80000100800 */
[----:B------:R-:W2:Y:S04]  /*3c1c0*/  LDL.LU.64 R24, [R1+0x98] ;  /* 0x0000980001187983 */ /* 0x000ea80000300a00 */
[----:B------:R-:W2:Y:S04]  /*3c1d0*/  LDL.LU.64 R22, [R1+0xa0] ;  /* 0x0000a00001167983 */ /* 0x000ea80000300a00 */
[----:B------:R-:W2:Y:S04]  /*3c1e0*/  LDL.LU.64 R20, [R1+0xa8] ;  /* 0x0000a80001147983 */ /* 0x000ea80000300a00 */
[----:B------:R-:W2:Y:S04]  /*3c1f0*/  LDL.LU.64 R18, [R1+0xb0] ;  /* 0x0000b00001127983 */ /* 0x000ea80000300a00 */
[----:B------:R-:W2:Y:S04]  /*3c200*/  LDL.LU.64 R16, [R1+0xb8] ;  /* 0x0000b80001107983 */ /* 0x000ea80000300a00 */
[----:B------:R-:W2:Y:S04]  /*3c210*/  LDL.LU R8, [R1+0x1370] ;  /* 0x0013700001087983 */ /* 0x000ea80000300800 */
[----:B------:R-:W2:Y:S04]  /*3c220*/  LDL.LU R7, [R1+0x1344] ;  /* 0x0013440001077983 */ /* 0x000ea80000300800 */
[----:B-1----:R-:W2:Y:S04]  /*3c230*/  LDL.LU R6, [R1+0x1340] ;  /* 0x0013400001067983 */ /* 0x002ea80000300800 */
[----:B------:R-:W2:Y:S04]  /*3c240*/  LDL.LU R5, [R1+0x1314] ;  /* 0x0013140001057983 */ /* 0x000ea80000300800 */
[----:B----4-:R-:W4:Y:S04]  /*3c250*/  LDL.LU R4, [R1+0x1310] ;  /* 0x0013100001047983 */ /* 0x010f280000300800 */
[----:B0-----:R-:W4:Y:S04]  /*3c260*/  LDL.LU R0, [R1+0x12e4] ;  /* 0x0012e40001007983 */ /* 0x001f280000300800 */
[----:B------:R-:W4:Y:S04]  /*3c270*/  LDL.LU R87, [R1+0x12e0] ;  /* 0x0012e00001577983 */ /* 0x000f280000300800 */
[----:B------:R-:W4:Y:S04]  /*3c280*/  LDL.LU R86, [R1+0x12b4] ;  /* 0x0012b40001567983 */ /* 0x000f280000300800 */
[----:B------:R-:W4:Y:S04]  /*3c290*/  LDL.LU R92, [R1+0x12b0] ;  /* 0x0012b000015c7983 */ /* 0x000f280000300800 */
[----:B------:R-:W4:Y:S04]  /*3c2a0*/  LDL.LU R91, [R1+0x1284] ;  /* 0x00128400015b7983 */ /* 0x000f280000300800 */
[----:B------:R-:W4:Y:S04]  /*3c2b0*/  LDL.LU R89, [R1+0x1280] ;  /* 0x0012800001597983 */ /* 0x000f280000300800 */
[----:B------:R-:W4:Y:S04]  /*3c2c0*/  LDL.LU.64 R14, [R1+0xc0] ;  /* 0x0000c000010e7983 */ /* 0x000f280000300a00 */
[----:B------:R-:W4:Y:S01]  /*3c2d0*/  LDL.LU.64 R10, [R1+0xc8] ;  /* 0x0000c800010a7983 */ /* 0x000f220000300a00 */
[----:B---3--:R-:W-:-:S05]  /*3c2e0*/  IADD3 R13, P4, PT, R28, R9, RZ ;  /* 0x000000091c0d7210 */ /* 0x008fca0007f9e0ff */
[----:B------:R0:W-:Y:S02]  /*3c2f0*/  STL [R1+0x152c], R13 ;  /* 0x00152c0d01007387 */ /* 0x0001e40000100800 */
[--C-:B0-----:R-:W-:Y:S02]  /*3c300*/  IMAD.X R13, R31, 0x1, R3.reuse, P3 ;  /* 0x000000011f0d7824 */ /* 0x101fe400018e0603 */
[----:B------:R-:W3:Y:S04]  /*3c310*/  LDL.LU.64 R30, [R1+0x2258] ;  /* 0x00225800011e7983 */ /* 0x000ee80000300a00 */
[----:B------:R0:W-:Y:S02]  /*3c320*/  STL [R1+0x80], R13 ;  /* 0x0000800d01007387 */ /* 0x0001e40000100800 */
[----:B0-----:R-:W-:-:S02]  /*3c330*/  IMAD.X R13, R29, 0x1, R3, P4 ;  /* 0x000000011d0d7824 */ /* 0x001fc400020e0603 */
[----:B------:R-:W3:Y:S04]  /*3c340*/  LDL.LU.64 R28, [R1+0x2250] ;  /* 0x00225000011c7983 */ /* 0x000ee80000300a00 */
[----:B------:R2:W-:Y:S02]  /*3c350*/  STL [R1+0x88], R13 ;  /* 0x0000880d01007387 */ /* 0x0005e40000100800 */
[----:B--2---:R-:W-:-:S05]  /*3c360*/  IADD3 R13, P3, PT, R26, R9, RZ ;  /* 0x000000091a0d7210 */ /* 0x004fca0007f7e0ff */
[----:B------:R0:W-:Y:S02]  /*3c370*/  STL [R1+0x1530], R13 ;  /* 0x0015300d01007387 */ /* 0x0001e40000100800 */
[----:B0-----:R-:W-:-:S05]  /*3c380*/  IADD3 R13, P4, PT, R24, R9, RZ ;  /* 0x00000009180d7210 */ /* 0x001fca0007f9e0ff */
[----:B------:R0:W-:Y:S04]  /*3c390*/  STL [R1+0x155c], R13 ;  /* 0x00155c0d01007387 */ /* 0x0001e80000100800 */
[----:B------:R-:W2:Y:S01]  /*3c3a0*/  LDL.LU R26, [R1+0x2248] ;  /* 0x00224800011a7983 */ /* 0x000ea20000300800 */
[--C-:B------:R-:W-:Y:S02]  /*3c3b0*/  IMAD.X R25, R25, 0x1, R3.reuse, P4 ;  /* 0x0000000119197824 */ /* 0x100fe400020e0603 */
[----:B0-----:R-:W-:Y:S01]  /*3c3c0*/  IMAD.X R13, R27, 0x1, R3, P3 ;  /* 0x000000011b0d7824 */ /* 0x001fe200018e0603 */
[----:B------:R-:W-:-:S04]  /*3c3d0*/  IADD3 R24, P3, PT, R22, R9, RZ ;  /* 0x0000000916187210 */ /* 0x000fc80007f7e0ff */
[----:B------:R0:W-:Y:S04]  /*3c3e0*/  STL [R1+0x90], R13 ;  /* 0x0000900d01007387 */ /* 0x0001e80000100800 */
[----:B------:R-:W-:Y:S01]  /*3c3f0*/  STL [R1+0x98], R25 ;  /* 0x0000981901007387 */ /* 0x000fe20000100800 */
[----:B------:R-:W-:-:S03]  /*3c400*/  IMAD.X R22, R23, 0x1, R3, P3 ;  /* 0x0000000117167824 */ /* 0x000fc600018e0603 */
[----:B------:R-:W-:Y:S01]  /*3c410*/  STL [R1+0x1560], R24 ;  /* 0x0015601801007387 */ /* 0x000fe20000100800 */
[----:B0-----:R-:W-:-:S05]  /*3c420*/  IADD3 R13, P4, PT, R20, R9, RZ ;  /* 0x00000009140d7210 */ /* 0x001fca0007f9e0ff */
[----:B------:R-:W-:Y:S01]  /*3c430*/  IMAD.X R21, R21, 0x1, R3, P4 ;  /* 0x0000000115157824 */ /* 0x000fe200020e0603 */
[----:B------:R0:W-:Y:S01]  /*3c440*/  STL [R1+0x1564], R13 ;  /* 0x0015640d01007387 */ /* 0x0001e20000100800 */
[----:B------:R-:W-:-:S03]  /*3c450*/  IADD3 R20, P4, PT, R16, R9, RZ ;  /* 0x0000000910147210 */ /* 0x000fc60007f9e0ff */
[----:B------:R-:W-:Y:S04]  /*3c460*/  STL [R1+0xa0], R22 ;  /* 0x0000a01601007387 */ /* 0x000fe80000100800 */
[----:B------:R-:W-:Y:S01]  /*3c470*/  STL [R1+0xa8], R21 ;  /* 0x0000a81501007387 */ /* 0x000fe20000100800 */
[----:B0-----:R-:W-:-:S05]  /*3c480*/  IADD3 R13, P3, PT, R18, R9, RZ ;  /* 0x00000009120d7210 */ /* 0x001fca0007f7e0ff */
[--C-:B------:R-:W-:Y:S01]  /*3c490*/  IMAD.X R18, R19, 0x1, R3.reuse, P3 ;  /* 0x0000000113127824 */ /* 0x100fe200018e0603 */
[----:B------:R0:W-:Y:S04]  /*3c4a0*/  STL [R1+0x1568], R13 ;  /* 0x0015680d01007387 */ /* 0x0001e80000100800 */
[----:B------:R-:W-:Y:S04]  /*3c4b0*/  STL [R1+0x1594], R20 ;  /* 0x0015941401007387 */ /* 0x000fe80000100800 */
[----:B------:R-:W-:Y:S01]  /*3c4c0*/  STL [R1+0xb0], R18 ;  /* 0x0000b01201007387 */ /* 0x000fe20000100800 */
[----:B0-----:R-:W-:Y:S01]  /*3c4d0*/  IMAD.X R13, R17, 0x1, R3, P4 ;  /* 0x00000001110d7824 */ /* 0x001fe200020e0603 */
[----:B----4-:R-:W-:-:S02]  /*3c4e0*/  IADD3 R17, P3, PT, R14, R9, RZ ;  /* 0x000000090e117210 */ /* 0x010fc40007f7e0ff */
[----:B------:R-:W-:Y:S02]  /*3c4f0*/  IADD3 R16, P4, PT, R10, R9, RZ ;  /* 0x000000090a107210 */ /* 0x000fe40007f9e0ff */
[----:B------:R0:W-:Y:S04]  /*3c500*/  STL [R1+0xb8], R13 ;  /* 0x0000b80d01007387 */ /* 0x0001e80000100800 */
[----:B------:R1:W-:Y:S01]  /*3c510*/  STL [R1+0x1598], R17 ;  /* 0x0015981101007387 */ /* 0x0003e20000100800 */
[----:B------:R-:W-:-:S03]  /*3c520*/  IMAD.X R9, R11, 0x1, R3, P4 ;  /* 0x000000010b097824 */ /* 0x000fc600020e0603 */
[----:B------:R4:W-:Y:S04]  /*3c530*/  STL [R1+0x159c], R16 ;  /* 0x00159c1001007387 */ /* 0x0009e80000100800 */
[----:B------:R-:W-:Y:S01]  /*3c540*/  STL [R1+0x1f80], R3 ;  /* 0x001f800301007387 */ /* 0x000fe20000100800 */
[----:B0-----:R-:W-:-:S05]  /*3c550*/  IMAD.X R13, R15, 0x1, R3, P3 ;  /* 0x000000010f0d7824 */ /* 0x001fca00018e0603 */
[----:B------:R0:W-:Y:S04]  /*3c560*/  STL [R1+0xc0], R13 ;  /* 0x0000c00d01007387 */ /* 0x0001e80000100800 */
[----:B------:R0:W-:Y:S04]  /*3c570*/  STL [R1+0xc8], R9 ;  /* 0x0000c80901007387 */ /* 0x0001e80000100800 */
        /* <DEDUP_REMOVED lines=9> */
[----:B-1----:R-:W3:Y:S04]  /*3c610*/  LDL.LU R17, [R1+0x1134] ;  /* 0x0011340001117983 */ /* 0x002ee80000300800 */
[----:B----4-:R-:W4:Y:S04]  /*3c620*/  LDL.LU R16, [R1+0x1130] ;  /* 0x0011300001107983 */ /* 0x010f280000300800 */
[----:B------:R-:W4:Y:S04]  /*3c630*/  LDL.LU R15, [R1+0x1104] ;  /* 0x00110400010f7983 */ /* 0x000f280000300800 */
[----:B------:R-:W4:Y:S04]  /*3c640*/  LDL.LU R14, [R1+0x1100] ;  /* 0x00110000010e7983 */ /* 0x000f280000300800 */
[----:B0-----:R-:W4:Y:S04]  /*3c650*/  LDL.LU R13, [R1+0x10d4] ;  /* 0x0010d400010d7983 */ /* 0x001f280000300800 */
[----:B------:R-:W4:Y:S04]  /*3c660*/  LDL.LU R11, [R1+0x10d0] ;  /* 0x0010d000010b7983 */ /* 0x000f280000300800 */
[----:B------:R0:W-:Y:S04]  /*3c670*/  STS.U16 [R12+UR76+0x34480], R8 ;  /* 0x034480080c007988 */ /* 0x0001e8000800044c */
[----:B------:R-:W4:Y:S04]  /*3c680*/  LDL.LU R9, [R1+0x16e0] ;  /* 0x0016e00001097983 */ /* 0x000f280000300800 */
[----:B------:R1:W-:Y:S04]  /*3c690*/  STS.U16 [R12+UR76+0x24880], R7 ;  /* 0x024880070c007988 */ /* 0x0003e8000800044c */
[----:B------:R0:W-:Y:S04]  /*3c6a0*/  STS.U16 [R12+UR76+0x34880], R6 ;  /* 0x034880060c007988 */ /* 0x0001e8000800044c */
[----:B------:R0:W-:Y:S04]  /*3c6b0*/  STS.U16 [R12+UR76+0x24c80], R5 ;  /* 0x024c80050c007988 */ /* 0x0001e8000800044c */
[----:B------:R1:W-:Y:S04]  /*3c6c0*/  STS.U16 [R12+UR76+0x34c80], R4 ;  /* 0x034c80040c007988 */ /* 0x0003e8000800044c */
[----:B------:R1:W-:Y:S04]  /*3c6d0*/  STS.U16 [R12+UR76+0x25080], R0 ;  /* 0x025080000c007988 */ /* 0x0003e8000800044c */
[----:B0-----:R-:W4:Y:S04]  /*3c6e0*/  LDL.LU R8, [R1+0x16dc] ;  /* 0x0016dc0001087983 */ /* 0x001f280000300800 */
[----:B-1----:R-:W4:Y:S04]  /*3c6f0*/  LDL.LU R7, [R1+0x16a8] ;  /* 0x0016a80001077983 */ /* 0x002f280000300800 */
[----:B------:R-:W4:Y:S04]  /*3c700*/  LDL.LU R6, [R1+0x16a4] ;  /* 0x0016a40001067983 */ /* 0x000f280000300800 */
[----:B------:R-:W4:Y:S04]  /*3c710*/  LDL.LU R5, [R1+0x1670] ;  /* 0x0016700001057983 */ /* 0x000f280000300800 */
        /* <DEDUP_REMOVED lines=16> */
[----:B0-----:R-:W4:Y:S04]  /*3c820*/  LDL.LU R93, [R1+0x158c] ;  /* 0x00158c00015d7983 */ /* 0x001f280000300800 */
[----:B-1----:R-:W4:Y:S04]  /*3c830*/  LDL.LU R90, [R1+0x1558] ;  /* 0x00155800015a7983 */ /* 0x002f280000300800 */
[----:B------:R-:W4:Y:S04]  /*3c840*/  LDL R10, [R1+0x1c60] ;  /* 0x001c6000010a7983 */ /* 0x000f280000100800 */
[----:B--2---:R-:W-:Y:S04]  /*3c850*/  STS.U16 [R12+UR76+0x36080], R27 ;  /* 0x0360801b0c007988 */ /* 0x004fe8000800044c */
[----:B---3--:R-:W-:Y:S04]  /*3c860*/  STS.U16 [R12+UR76+0x26480], R25 ;  /* 0x026480190c007988 */ /* 0x008fe8000800044c */
        /* <DEDUP_REMOVED lines=24> */
[----:B0-----:R-:W2:Y:S04]  /*3c9f0*/  LDL.LU R91, [R1+0x1554] ;  /* 0x00155400015b7983 */ /* 0x001ea80000300800 */
[----:B------:R-:W3:Y:S04]  /*3ca00*/  LDL.LU R27, [R1+0x1520] ;  /* 0x00152000011b7983 */ /* 0x000ee80000300800 */
        /* <DEDUP_REMOVED lines=17> */
[----:B------:R1:W-:Y:S04]  /*3cb20*/  STS.U16 [R10+UR76+0x21900], R88 ;  /* 0x021900580a007988 */ /* 0x0003e8000800044c */
[----:B------:R0:W-:Y:S04]  /*3cb30*/  STS.U16 [R10+UR76+0x31900], R93 ;  /* 0x0319005d0a007988 */ /* 0x0001e8000800044c */
[----:B------:R0:W-:Y:S04]  /*3cb40*/  STS.U16 [R10+UR76+0x21d00], R90 ;  /* 0x021d005a0a007988 */ /* 0x0001e8000800044c */
        /* <DEDUP_REMOVED lines=10> */
[----:B-1----:R-:W4:Y:S04]  /*3cbf0*/  LDL.LU R88, [R1+0x12a8] ;  /* 0x0012a80001587983 */ /* 0x002f280000300800 */
[----:B------:R-:W4:Y:S04]  /*3cc00*/  LDL.LU R93, [R1+0x127c] ;  /* 0x00127c00015d7983 */ /* 0x000f280000300800 */
[----:B------:R-:W4:Y:S04]  /*3cc10*/  LDL.LU R90, [R1+0x1278] ;  /* 0x00127800015a7983 */ /* 0x000f280000300800 */
[----:B--2---:R0:W-:Y:S04]  /*3cc20*/  STS.U16 [R10+UR76+0x31d00], R91 ;  /* 0x031d005b0a007988 */ /* 0x0041e8000800044c */
[----:B---3--:R-:W-:Y:S04]  /*3cc30*/  STS.U16 [R10+UR76+0x22100], R27 ;  /* 0x0221001b0a007988 */ /* 0x008fe8000800044c */
[----:B----4-:R1:W-:Y:S04]  /*3cc40*/  STS.U16 [R10+UR76+0x32100], R25 ;  /* 0x032100190a007988 */ /* 0x0103e8000800044c */
        /* <DEDUP_REMOVED lines=13> */
[----:B0-----:R-:W2:Y:S04]  /*3cd20*/  LDL.LU R91, [R1+0x2244] ;  /* 0x00224400015b7983 */ /* 0x001ea80000300800 */
[----:B------:R-:W-:Y:S04]  /*3cd30*/  STS.U16 [R10+UR76+0x33d00], R11 ;  /* 0x033d000b0a007988 */ /* 0x000fe8000800044c */
[----:B------:R0:W-:Y:S04]  /*3cd40*/  STS.U16 [R10+UR76+0x24100], R9 ;  /* 0x024100090a007988 */ /* 0x0001e8000800044c */
[----:B-1----:R-:W3:Y:S04]  /*3cd50*/  LDL.LU R25, [R1+0x1248] ;  /* 0x0012480001197983 */ /* 0x002ee80000300800 */
        /* <DEDUP_REMOVED lines=16> */
[----:B------:R-:W4:Y:S04]  /*3ce60*/  LDL.LU R11, [R1+0x10cc] ;  /* 0x0010cc00010b7983 */ /* 0x000f280000300800 */
[----:B------:R0:W-:Y:S04]  /*3ce70*/  STS.U16 [R10+UR76+0x34500], R6 ;  /* 0x034500060a007988 */ /* 0x0001e8000800044c */
[----:B------:R0:W-:Y:S04]  /*3ce80*/  STS.U16 [R10+UR76+0x24900], R5 ;  /* 0x024900050a007988 */ /* 0x0001e8000800044c */
[----:B------:R1:W-:Y:S04]  /*3ce90*/  STS.U16 [R10+UR76+0x34900], R4 ;  /* 0x034900040a007988 */ /* 0x0003e8000800044c */
[----:B------:R1:W-:Y:S04]  /*3cea0*/  STS.U16 [R10+UR76+0x24d00], R0 ;  /* 0x024d00000a007988 */ /* 0x0003e8000800044c */
[----:B0-----:R-:W4:Y:S04]  /*3ceb0*/  LDL.LU R8, [R1+0x10c8] ;  /* 0x0010c80001087983 */ /* 0x001f280000300800 */
[----:B-1----:R-:W4:Y:S04]  /*3cec0*/  LDL.LU R7, [R1+0x16d8] ;  /* 0x0016d80001077983 */ /* 0x002f280000300800 */
[----:B------:R0:W-:Y:S04]  /*3ced0*/  STS.U16 [R10+UR76+0x34d00], R87 ;  /* 0x034d00570a007988 */ /* 0x0001e8000800044c */
        /* <DEDUP_REMOVED lines=8> */
[----:B0-----:R-:W4:Y:S04]  /*3cf60*/  LDL.LU R87, [R1+0x1664] ;  /* 0x0016640001577983 */ /* 0x001f280000300800 */
[----:B------:R0:W-:Y:S04]  /*3cf70*/  STS.U16 [R10+UR76+0x25900], R93 ;  /* 0x0259005d0a007988 */ /* 0x0001e8000800044c */
[----:B-1----:R-:W4:Y:S04]  /*3cf80*/  LDL.LU R86, [R1+0x1630] ;  /* 0x0016300001567983 */ /* 0x002f280000300800 */
[----:B------:R-:W4:Y:S04]  /*3cf90*/  LDL.LU R92, [R1+0x162c] ;  /* 0x00162c00015c7983 */ /* 0x000f280000300800 */
[----:B------:R-:W4:Y:S04]  /*3cfa0*/  LDL.LU R89, [R1+0x15f8] ;  /* 0x0015f80001597983 */ /* 0x000f280000300800 */
[----:B------:R1:W-:Y:S04]  /*3cfb0*/  STS.U16 [R10+UR76+0x35900], R90 ;  /* 0x0359005a0a007988 */ /* 0x0003e8000800044c */
[----:B------:R-:W4:Y:S04]  /*3cfc0*/  LDL.LU R88, [R1+0x15f4] ;  /* 0x0015f40001587983 */ /* 0x000f280000300800 */
[----:B0-----:R-:W4:Y:S04]  /*3cfd0*/  LDL.LU R93, [R1+0x15c0] ;  /* 0x0015c000015d7983 */ /* 0x001f280000300800 */
[----:B-1----:R-:W4:Y:S04]  /*3cfe0*/  LDL.LU R90, [R1+0x15bc] ;  /* 0x0015bc00015a7983 */ /* 0x002f280000300800 */
[----:B--2---:R0:W-:Y:S04]  /*3cff0*/  STS.U16 [R10+UR76+0x25d00], R91 ;  /* 0x025d005b0a007988 */ /* 0x0041e8000800044c */
[----:B---3--:R-:W-:Y:S04]  /*3d000*/  STS.U16 [R10+UR76+0x35d00], R25 ;  /* 0x035d00190a007988 */ /* 0x008fe8000800044c */
[----:B0-----:R-:W2:Y:S04]  /*3d010*/  LDL.LU R91, [R1+0x1588] ;  /* 0x00158800015b7983 */ /* 0x001ea80000300800 */
[----:B----4-:R0:W-:Y:S04]  /*3d020*/  STS.U16 [R10+UR76+0x26100], R9 ;  /* 0x026100090a007988 */ /* 0x0101e8000800044c */
[----:B0-----:R-:W3:Y:S04]  /*3d030*/  LDL R9, [R1+0x1c5c] ;  /* 0x001c5c0001097983 */ /* 0x001ee80000100800 */
        /* <DEDUP_REMOVED lines=27> */
[----:B0-----:R-:W3:Y:S04]  /*3d1f0*/  LDL.LU R93, [R1+0x1584] ;  /* 0x00158400015d7983 */ /* 0x001ee80000300800 */
[----:B-1----:R-:W4:Y:S04]  /*3d200*/  LDL.LU R90, [R1+0x1550] ;  /* 0x00155000015a7983 */ /* 0x002f280000300800 */
        /* <DEDUP_REMOVED lines=20> */
[----:B--2---:R0:W-:Y:S04]  /*3d350*/  STS.U16 [R9+UR76+0x21980], R91 ;  /* 0x0219805b09007988 */ /* 0x0041e8000800044c */
        /* <DEDUP_REMOVED lines=8> */
[----:B0-----:R-:W2:Y:S04]  /*3d3e0*/  LDL.LU R91, [R1+0x12a0] ;  /* 0x0012a000015b7983 */ /* 0x001ea80000300800 */
[----:B---3--:R0:W-:Y:S04]  /*3d3f0*/  STS.U16 [R9+UR76+0x31980], R93 ;  /* 0x0319805d09007988 */ /* 0x0081e8000800044c */
[----:B----4-:R1:W-:Y:S04]  /*3d400*/  STS.U16 [R9+UR76+0x21d80], R90 ;  /* 0x021d805a09007988 */ /* 0x0103e8000800044c */
[----:B------:R-:W-:Y:S04]  /*3d410*/  STS.U16 [R9+UR76+0x31d80], R27 ;  /* 0x031d801b09007988 */ /* 0x000fe8000800044c */
[----:B------:R3:W-:Y:S04]  /*3d420*/  STS.U16 [R9+UR76+0x22180], R25 ;  /* 0x0221801909007988 */ /* 0x0007e8000800044c */
[----:B------:R4:W-:Y:S04]  /*3d430*/  STS.U16 [R9+UR76+0x32180], R24 ;  /* 0x0321801809007988 */ /* 0x0009e8000800044c */
        /* <DEDUP_REMOVED lines=14> */
[----:B-1----:R-:W2:Y:S04]  /*3d520*/  LDL.LU R90, [R1+0x223c] ;  /* 0x00223c00015a7983 */ /* 0x002ea80000300800 */
[----:B------:R-:W-:Y:S04]  /*3d530*/  STS.U16 [R9+UR76+0x33d80], R10 ;  /* 0x033d800a09007988 */ /* 0x000fe8000800044c */
[----:B------:R-:W-:Y:S04]  /*3d540*/  STS.U16 [R9+UR76+0x24180], R8 ;  /* 0x0241800809007988 */ /* 0x000fe8000800044c */
[----:B------:R-:W-:Y:S04]  /*3d550*/  STS.U16 [R9+UR76+0x34180], R7 ;  /* 0x0341800709007988 */ /* 0x000fe8000800044c */
[----:B---3--:R-:W3:Y:S04]  /*3d560*/  LDL.LU R25, [R1+0x1244] ;  /* 0x0012440001197983 */ /* 0x008ee80000300800 */
[----:B------:R0:W-:Y:S04]  /*3d570*/  STS.U16 [R9+UR76+0x24580], R6 ;  /* 0x0245800609007988 */ /* 0x0001e8000800044c */
[----:B----4-:R-:W4:Y:S04]  /*3d580*/  LDL.LU R24, [R1+0x1240] ;  /* 0x0012400001187983 */ /* 0x010f280000300800 */
        /* <DEDUP_REMOVED lines=16> */
[----:B------:R1:W-:Y:S04]  /*3d690*/  STS.U16 [R9+UR76+0x24980], R4 ;  /* 0x0249800409007988 */ /* 0x0003e8000800044c */
[----:B------:R-:W2:Y:S04]  /*3d6a0*/  LDL.LU R8, [R1+0x10c0] ;  /* 0x0010c00001087983 */ /* 0x000ea80000300800 */
[----:B------:R0:W-:Y:S04]  /*3d6b0*/  STS.U16 [R9+UR76+0x34980], R0 ;  /* 0x0349800009007988 */ /* 0x0001e8000800044c */
[----:B------:R-:W2:Y:S04]  /*3d6c0*/  LDL.LU R7, [R1+0x16d0] ;  /* 0x0016d00001077983 */ /* 0x000ea80000300800 */
[----:B------:R0:W-:Y:S04]  /*3d6d0*/  STS.U16 [R9+UR76+0x24d80], R87 ;  /* 0x024d805709007988 */ /* 0x0001e8000800044c */
[----:B------:R1:W-:Y:S04]  /*3d6e0*/  STS.U16 [R9+UR76+0x34d80], R86 ;  /* 0x034d805609007988 */ /* 0x0003e8000800044c */
[----:B------:R1:W-:Y:S04]  /*3d6f0*/  STS.U16 [R9+UR76+0x25180], R92 ;  /* 0x0251805c09007988 */ /* 0x0003e8000800044c */
[----:B0-----:R-:W2:Y:S04]  /*3d700*/  LDL.LU R5, [R1+0x16cc] ;  /* 0x0016cc0001057983 */ /* 0x001ea80000300800 */
[----:B-1----:R-:W2:Y:S04]  /*3d710*/  LDL.LU R4, [R1+0x1698] ;  /* 0x0016980001047983 */ /* 0x002ea80000300800 */
[----:B------:R0:W-:Y:S04]  /*3d720*/  STS.U16 [R9+UR76+0x35180], R89 ;  /* 0x0351805909007988 */ /* 0x0001e8000800044c */
[----:B------:R-:W2:Y:S04]  /*3d730*/  LDL.LU R0, [R1+0x1694] ;  /* 0x0016940001007983 */ /* 0x000ea80000300800 */
[----:B------:R-:W2:Y:S04]  /*3d740*/  LDL.LU R87, [R1+0x1660] ;  /* 0x0016600001577983 */ /* 0x000ea80000300800 */
[----:B------:R1:W-:Y:S04]  /*3d750*/  STS.U16 [R9+UR76+0x25580], R88 ;  /* 0x0255805809007988 */ /* 0x0003e8000800044c */
[----:B------:R0:W-:Y:S04]  /*3d760*/  STS.U16 [R9+UR76+0x35580], R91 ;  /* 0x0355805b09007988 */ /* 0x0001e8000800044c */
[----:B------:R-:W2:Y:S04]  /*3d770*/  LDL.LU R86, [R1+0x165c] ;  /* 0x00165c0001567983 */ /* 0x000ea80000300800 */
[----:B------:R-:W2:Y:S04]  /*3d780*/  LDL.LU R92, [R1+0x1628] ;  /* 0x00162800015c7983 */ /* 0x000ea80000300800 */
[----:B0-----:R-:W2:Y:S04]  /*3d790*/  LDL.LU R89, [R1+0x1624] ;  /* 0x0016240001597983 */ /* 0x001ea80000300800 */
[----:B-1----:R-:W2:Y:S04]  /*3d7a0*/  LDL.LU R88, [R1+0x15f0] ;  /* 0x0015f00001587983 */ /* 0x002ea80000300800 */
[----:B------:R-:W2:Y:S04]  /*3d7b0*/  LDL.LU R91, [R1+0x15ec] ;  /* 0x0015ec00015b7983 */ /* 0x000ea80000300800 */
[----:B------:R0:W-:Y:S04]  /*3d7c0*/  STS.U16 [R9+UR76+0x25980], R90 ;  /* 0x0259805a09007988 */ /* 0x0001e8000800044c */
[----:B------:R1:W-:Y:S04]  /*3d7d0*/  STS.U16 [R9+UR76+0x35980], R93 ;  /* 0x0359805d09007988 */ /* 0x0003e8000800044c */
[----:B---3--:R-:W-:Y:S04]  /*3d7e0*/  STS.U16 [R9+UR76+0x25d80], R25 ;  /* 0x025d801909007988 */ /* 0x008fe8000800044c */
[----:B----4-:R-:W-:Y:S04]  /*3d7f0*/  STS.U16 [R9+UR76+0x35d80], R24 ;  /* 0x035d801809007988 */ /* 0x010fe8000800044c */
[----:B0-----:R-:W3:Y:S04]  /*3d800*/  LDL.LU R90, [R1+0x15b8] ;  /* 0x0015b800015a7983 */ /* 0x001ee80000300800 */
[----:B-1----:R-:W4:Y:S04]  /*3d810*/  LDL.LU R93, [R1+0x15b4] ;  /* 0x0015b400015d7983 */ /* 0x002f280000300800 */
[----:B------:R0:W-:Y:S04]  /*3d820*/  STS.U16 [R9+UR76+0x26180], R6 ;  /* 0x0261800609007988 */ /* 0x0001e8000800044c */
        /* <DEDUP_REMOVED lines=14> */
[----:B--2---:R-:W-:Y:S04]  /*3d910*/  STS.U16 [R9+UR76+0x27d80], R10 ;  /* 0x027d800a09007988 */ /* 0x004fe8000800044c */
        /* <DEDUP_REMOVED lines=12> */
[----:B----4-:R0:W-:Y:S04]  /*3d9e0*/  STS.U16 [R6+UR76+0x31600], R93 ;  /* 0x0316005d06007988 */ /* 0x0101e8000800044c */
        /* <DEDUP_REMOVED lines=32> */
[----:B---3--:R-:W-:Y:S04]  /*3dbf0*/  STS.U16 [R6+UR76+0x31a00], R27 ;  /* 0x031a001b06007988 */ /* 0x008fe8000800044c */
[----:B----4-:R1:W-:Y:S04]  /*3dc00*/  STS.U16 [R6+UR76+0x21e00], R25 ;  /* 0x021e001906007988 */ /* 0x0103e8000800044c */
[----:B------:R2:W-:Y:S04]  /*3dc10*/  STS.U16 [R6+UR76+0x31e00], R24 ;  /* 0x031e001806007988 */ /* 0x0005e8000800044c */
        /* <DEDUP_REMOVED lines=11> */
[----:B0-----:R-:W4:Y:S04]  /*3dcd0*/  LDL.LU R93, [R1+0x2238] ;  /* 0x00223800015d7983 */ /* 0x001f280000300800 */
[----:B------:R-:W-:Y:S04]  /*3dce0*/  STS.U16 [R6+UR76+0x33600], R12 ;  /* 0x0336000c06007988 */ /* 0x000fe8000800044c */
[----:B------:R-:W-:Y:S04]  /*3dcf0*/  STS.U16 [R6+UR76+0x23a00], R11 ;  /* 0x023a000b06007988 */ /* 0x000fe8000800044c */
[----:B-1----:R-:W4:Y:S04]  /*3dd00*/  LDL.LU R25, [R1+0x126c] ;  /* 0x00126c0001197983 */ /* 0x002f280000300800 */
[----:B------:R-:W-:Y:S04]  /*3dd10*/  STS.U16 [R6+UR76+0x33a00], R10 ;  /* 0x033a000a06007988 */ /* 0x000fe8000800044c */
[----:B--2---:R-:W2:Y:S04]  /*3dd20*/  LDL.LU R24, [R1+0x1268] ;  /* 0x0012680001187983 */ /* 0x004ea80000300800 */
        /* <DEDUP_REMOVED lines=35> */
[----:B0-----:R-:W4:Y:S04]  /*3df60*/  LDL.LU R92, [R1+0x1658] ;  /* 0x00165800015c7983 */ /* 0x001f280000300800 */
[----:B-1----:R-:W4:Y:S04]  /*3df70*/  LDL.LU R89, [R1+0x1654] ;  /* 0x0016540001597983 */ /* 0x002f280000300800 */
[----:B------:R-:W4:Y:S04]  /*3df80*/  LDL.LU R88, [R1+0x1620] ;  /* 0x0016200001587983 */ /* 0x000f280000300800 */
[----:B------:R-:W4:Y:S04]  /*3df90*/  LDL.LU R91, [R1+0x161c] ;  /* 0x00161c00015b7983 */ /* 0x000f280000300800 */
[----:B------:R-:W4:Y:S04]  /*3dfa0*/  LDL.LU R90, [R1+0x15e8] ;  /* 0x0015e800015a7983 */ /* 0x000f280000300800 */
[----:B------:R0:W-:Y:S04]  /*3dfb0*/  STS.U16 [R6+UR76+0x35600], R93 ;  /* 0x0356005d06007988 */ /* 0x0001e8000800044c */
[----:B------:R-:W-:Y:S04]  /*3dfc0*/  STS.U16 [R6+UR76+0x25a00], R25 ;  /* 0x025a001906007988 */ /* 0x000fe8000800044c */
[----:B--2---:R-:W-:Y:S04]  /*3dfd0*/  STS.U16 [R6+UR76+0x35a00], R24 ;  /* 0x035a001806007988 */ /* 0x004fe8000800044c */
[----:B---3--:R-:W-:Y:S04]  /*3dfe0*/  STS.U16 [R6+UR76+0x25e00], R23 ;  /* 0x025e001706007988 */ /* 0x008fe8000800044c */
[----:B----4-:R-:W-:Y:S04]  /*3dff0*/  STS.U16 [R6+UR76+0x35e00], R22 ;  /* 0x035e001606007988 */ /* 0x010fe8000800044c */
[----:B0-----:R-:W2:Y:S04]  /*3e000*/  LDL.LU R93, [R1+0x15e4] ;  /* 0x0015e400015d7983 */ /* 0x001ea80000300800 */
        /* <DEDUP_REMOVED lines=17> */
[----:B------:R-:W4:Y:S04]  /*3e120*/  LDL.LU R27, [R1+0x15b0] ;  /* 0x0015b000011b7983 */ /* 0x000f280000300800 */
[----:B------:R-:W4:Y:S04]  /*3e130*/  LDL.LU R24, [R1+0x15ac] ;  /* 0x0015ac0001187983 */ /* 0x000f280000300800 */
[----:B---3--:R-:W-:Y:S04]  /*3e140*/  STS.U16 [R8+UR76+0x20280], R4 ;  /* 0x0202800408007988 */ /* 0x008fe8000800044c */
[----:B------:R-:W-:Y:S04]  /*3e150*/  STS.U16 [R8+UR76+0x30280], R0 ;  /* 0x0302800008007988 */ /* 0x000fe8000800044c */
[----:B------:R-:W-:Y:S04]  /*3e160*/  STS.U16 [R8+UR76+0x20680], R87 ;  /* 0x0206805708007988 */ /* 0x000fe8000800044c */
[----:B------:R-:W-:Y:S04]  /*3e170*/  STS.U16 [R8+UR76+0x30680], R86 ;  /* 0x0306805608007988 */ /* 0x000fe8000800044c */
[----:B------:R-:W-:Y:S04]  /*3e180*/  STS.U16 [R8+UR76+0x20a80], R92 ;  /* 0x020a805c08007988 */ /* 0x000fe8000800044c */
[----:B------:R0:W-:Y:S04]  /*3e190*/  STS.U16 [R8+UR76+0x30a80], R89 ;  /* 0x030a805908007988 */ /* 0x0001e8000800044c */
[----:B------:R1:W-:Y:S04]  /*3e1a0*/  STS.U16 [R8+UR76+0x20e80], R88 ;  /* 0x020e805808007988 */ /* 0x0003e8000800044c */
[----:B------:R3:W-:Y:S04]  /*3e1b0*/  STS.U16 [R8+UR76+0x30e80], R91 ;  /* 0x030e805b08007988 */ /* 0x0007e8000800044c */
[----:B------:R1:W-:Y:S04]  /*3e1c0*/  STS.U16 [R8+UR76+0x21280], R90 ;  /* 0x0212805a08007988 */ /* 0x0003e8000800044c */
[----:B--2---:R2:W-:Y:S04]  /*3e1d0*/  STS.U16 [R8+UR76+0x31280], R93 ;  /* 0x0312805d08007988 */ /* 0x0045e8000800044c */
[----:B0-----:R-:W4:Y:S04]  /*3e1e0*/  LDL.LU R89, [R1+0x1578] ;  /* 0x0015780001597983 */ /* 0x001f280000300800 */
[----:B-1----:R-:W4:Y:S04]  /*3e1f0*/  LDL.LU R88, [R1+0x1574] ;  /* 0x0015740001587983 */ /* 0x002f280000300800 */
[----:B---3--:R-:W3:Y:S04]  /*3e200*/  LDL.LU R91, [R1+0x1540] ;  /* 0x00154000015b7983 */ /* 0x008ee80000300800 */
[----:B------:R-:W3:Y:S04]  /*3e210*/  LDL.LU R90, [R1+0x153c] ;  /* 0x00153c00015a7983 */ /* 0x000ee80000300800 */
[----:B--2---:R-:W2:Y:S04]  /*3e220*/  LDL.LU R93, [R1+0x1508] ;  /* 0x00150800015d7983 */ /* 0x004ea80000300800 */
        /* <DEDUP_REMOVED lines=24> */
[----:B----4-:R0:W-:Y:S04]  /*3e3b0*/  STS.U16 [R8+UR76+0x21680], R27 ;  /* 0x0216801b08007988 */ /* 0x0101e8000800044c */
[----:B------:R1:W-:Y:S04]  /*3e3c0*/  STS.U16 [R8+UR76+0x31680], R24 ;  /* 0x0316801808007988 */ /* 0x0003e8000800044c */
[----:B0-----:R-:W4:Y:S04]  /*3e3d0*/  LDL.LU R27, [R1+0x2234] ;  /* 0x00223400011b7983 */ /* 0x001f280000300800 */
[----:B-1----:R-:W4:Y:S04]  /*3e3e0*/  LDL.LU R24, [R1+0x2230] ;  /* 0x0022300001187983 */ /* 0x002f280000300800 */
[----:B------:R0:W-:Y:S04]  /*3e3f0*/  STS.U16 [R8+UR76+0x21a80], R89 ;  /* 0x021a805908007988 */ /* 0x0001e8000800044c */
[----:B------:R1:W-:Y:S04]  /*3e400*/  STS.U16 [R8+UR76+0x31a80], R88 ;  /* 0x031a805808007988 */ /* 0x0003e8000800044c */
[----:B---3--:R3:W-:Y:S04]  /*3e410*/  STS.U16 [R8+UR76+0x21e80], R91 ;  /* 0x021e805b08007988 */ /* 0x0087e8000800044c */
[----:B------:R0:W-:Y:S04]  /*3e420*/  STS.U16 [R8+UR76+0x31e80], R90 ;  /* 0x031e805a08007988 */ /* 0x0001e8000800044c */
[----:B--2---:R2:W-:Y:S04]  /*3e430*/  STS.U16 [R8+UR76+0x22280], R93 ;  /* 0x0222805d08007988 */ /* 0x0045e8000800044c */
        /* <DEDUP_REMOVED lines=16> */
[----:B-1----:R-:W4:Y:S04]  /*3e540*/  LDL.LU R88, [R1+0x2228] ;  /* 0x0022280001587983 */ /* 0x002f280000300800 */
[----:B------:R-:W-:Y:S04]  /*3e550*/  STS.U16 [R8+UR76+0x24280], R9 ;  /* 0x0242800908007988 */ /* 0x000fe8000800044c */
[----:B---3--:R-:W3:Y:S04]  /*3e560*/  LDL.LU R91, [R1+0x2224] ;  /* 0x00222400015b7983 */ /* 0x008ee80000300800 */
[----:B------:R-:W-:Y:S04]  /*3e570*/  STS.U16 [R8+UR76+0x34280], R7 ;  /* 0x0342800708007988 */ /* 0x000fe8000800044c */
[----:B------:R-:W3:Y:S04]  /*3e580*/  LDL.LU R90, [R1+0x2220] ;  /* 0x00222000015a7983 */ /* 0x000ee80000300800 */
[----:B------:R-:W-:Y:S04]  /*3e590*/  STS.U16 [R8+UR76+0x24680], R6 ;  /* 0x0246800608007988 */ /* 0x000fe8000800044c */
[----:B--2---:R-:W2:Y:S04]  /*3e5a0*/  LDL.LU R93, [R1+0x221c] ;  /* 0x00221c00015d7983 */ /* 0x004ea80000300800 */
[----:B------:R-:W-:Y:S04]  /*3e5b0*/  STS.U16 [R8+UR76+0x34680], R5 ;  /* 0x0346800508007988 */ /* 0x000fe8000800044c */
[----:B------:R-:W-:Y:S04]  /*3e5c0*/  STS.U16 [R8+UR76+0x24a80], R4 ;  /* 0x024a800408007988 */ /* 0x000fe8000800044c */
[----:B------:R-:W-:Y:S04]  /*3e5d0*/  STS.U16 [R8+UR76+0x34a80], R0 ;  /* 0x034a800008007988 */ /* 0x000fe8000800044c */
[----:B------:R-:W-:Y:S04]  /*3e5e0*/  STS.U16 [R8+UR76+0x24e80], R87 ;  /* 0x024e805708007988 */ /* 0x000fe8000800044c */
[----:B------:R-:W-:Y:S04]  /*3e5f0*/  STS.U16 [R8+UR76+0x34e80], R86 ;  /* 0x034e805608007988 */ /* 0x000fe8000800044c */
        /* <DEDUP_REMOVED lines=26> */
[----:B---3--:R1:W-:Y:S04]  /*3e7a0*/  STS.U16 [R8+UR76+0x25680], R90 ;  /* 0x0256805a08007988 */ /* 0x0083e8000800044c */
[----:B------:R2:W-:Y:S04]  /*3e7b0*/  STS.U16 [R8+UR76+0x35680], R91 ;  /* 0x0356805b08007988 */ /* 0x0005e8000800044c */
[----:B----4-:R3:W-:Y:S04]  /*3e7c0*/  STS.U16 [R8+UR76+0x25a80], R88 ;  /* 0x025a805808007988 */ /* 0x0107e8000800044c */
[----:B------:R4:W-:Y:S04]  /*3e7d0*/  STS.U16 [R8+UR76+0x35a80], R89 ;  /* 0x035a805908007988 */ /* 0x0009e8000800044c */
[----:B------:R2:W-:Y:S04]  /*3e7e0*/  STS.U16 [R8+UR76+0x25e80], R25 ;  /* 0x025e801908007988 */ /* 0x0005e8000800044c */
[----:B0-----:R-:W4:Y:S04]  /*3e7f0*/  LDL.LU R93, [R1+0x1614] ;  /* 0x00161400015d7983 */ /* 0x001f280000300800 */
[----:B-1----:R-:W4:Y:S04]  /*3e800*/  LDL.LU R90, [R1+0x15e0] ;  /* 0x0015e000015a7983 */ /* 0x002f280000300800 */
[----:B--2---:R-:W2:Y:S04]  /*3e810*/  LDL.LU R91, [R1+0x15dc] ;  /* 0x0015dc00015b7983 */ /* 0x004ea80000300800 */
[----:B---3--:R-:W3:Y:S04]  /*3e820*/  LDL.LU R88, [R1+0x15a8] ;  /* 0x0015a80001587983 */ /* 0x008ee80000300800 */
[----:B----4-:R-:W4:Y:S04]  /*3e830*/  LDL.LU R89, [R1+0x15a4] ;  /* 0x0015a40001597983 */ /* 0x010f280000300800 */
[----:B------:R-:W2:Y:S04]  /*3e840*/  LDL.LU R25, [R1+0x2218] ;  /* 0x0022180001197983 */ /* 0x000ea80000300800 */
[----:B------:R0:W-:Y:S04]  /*3e850*/  STS.U16 [R8+UR76+0x35e80], R92 ;  /* 0x035e805c08007988 */ /* 0x0001e8000800044c */
[----:B0-----:R-:W2:Y:S04]  /*3e860*/  LDL.LU R92, [R1+0x2214] ;  /* 0x00221400015c7983 */ /* 0x001ea80000300800 */
[----:B--2---:R0:W-:Y:S04]  /*3e870*/  STS.U16 [R8+UR76+0x26280], R92 ;  /* 0x0262805c08007988 */ /* 0x0041e8000800044c */
[----:B0-----:R-:W2:Y:S04]  /*3e880*/  LDL R92, [R1+0x18b8] ;  /* 0x0018b800015c7983 */ /* 0x001ea80000100800 */
[----:B------:R0:W-:Y:S04]  /*3e890*/  STS.U16 [R8+UR76+0x36280], R22 ;  /* 0x0362801608007988 */ /* 0x0001e8000800044c */
        /* <DEDUP_REMOVED lines=10> */
[----:B---3--:R-:W3:Y:S04]  /*3e940*/  LDL.LU R19, [R1+0x21fc] ;  /* 0x0021fc0001137983 */ /* 0x008ee80000300800 */
[----:B------:R0:W-:Y:S04]  /*3e950*/  STS.U16 [R8+UR76+0x36e80], R16 ;  /* 0x036e801008007988 */ /* 0x0001e8000800044c */
        /* <DEDUP_REMOVED lines=10> */
[----:B------:R-:W3:Y:S04]  /*3ea00*/  LDL.LU R13, [R1+0x21e4] ;  /* 0x0021e400010d7983 */ /* 0x000ee80000300800 */
[----:B------:R0:W-:Y:S04]  /*3ea10*/  STS.U16 [R8+UR76+0x37a80], R10 ;  /* 0x037a800a08007988 */ /* 0x0001e8000800044c */
[----:B------:R1:W-:Y:S04]  /*3ea20*/  STS.U16 [R8+UR76+0x27e80], R11 ;  /* 0x027e800b08007988 */ /* 0x0003e8000800044c */
[----:B------:R1:W-:Y:S04]  /*3ea30*/  STS.U16 [R8+UR76+0x37e80], R9 ;  /* 0x037e800908007988 */ /* 0x0003e8000800044c */
[----:B0-----:R-:W3:Y:S04]  /*3ea40*/  LDL.LU R10, [R1+0x21e0] ;  /* 0x0021e000010a7983 */ /* 0x001ee80000300800 */
[----:B-1----:R-:W3:Y:S04]  /*3ea50*/  LDL.LU R11, [R1+0x21dc] ;  /* 0x0021dc00010b7983 */ /* 0x002ee80000300800 */
[----:B------:R-:W3:Y:S04]  /*3ea60*/  LDL.LU R8, [R1+0x21d8] ;  /* 0x0021d80001087983 */ /* 0x000ee80000300800 */
[----:B------:R-:W3:Y:S04]  /*3ea70*/  LDL.LU R9, [R1+0x21d4] ;  /* 0x0021d40001097983 */ /* 0x000ee80000300800 */
[----:B--2---:R0:W-:Y:S04]  /*3ea80*/  STS.U16 [R92+UR76+0x20300], R6 ;  /* 0x020300065c007988 */ /* 0x0041e8000800044c */
[----:B------:R1:W-:Y:S04]  /*3ea90*/  STS.U16 [R92+UR76+0x30300], R7 ;  /* 0x030300075c007988 */ /* 0x0003e8000800044c */
[----:B------:R2:W-:Y:S04]  /*3eaa0*/  STS.U16 [R92+UR76+0x20700], R4 ;  /* 0x020700045c007988 */ /* 0x0005e8000800044c */
[----:B------:R0:W-:Y:S04]  /*3eab0*/  STS.U16 [R92+UR76+0x30700], R5 ;  /* 0x030700055c007988 */ /* 0x0001e8000800044c */
[----:B------:R1:W-:Y:S04]  /*3eac0*/  STS.U16 [R92+UR76+0x20b00], R0 ;  /* 0x020b00005c007988 */ /* 0x0003e8000800044c */
[----:B------:R2:W-:Y:S04]  /*3ead0*/  STS.U16 [R92+UR76+0x30b00], R87 ;  /* 0x030b00575c007988 */ /* 0x0005e8000800044c */
[----:B0-----:R-:W3:Y:S04]  /*3eae0*/  LDL.LU R6, [R1+0x21d0] ;  /* 0x0021d00001067983 */ /* 0x001ee80000300800 */
[----:B-1----:R-:W3:Y:S04]  /*3eaf0*/  LDL.LU R7, [R1+0x21cc] ;  /* 0x0021cc0001077983 */ /* 0x002ee80000300800 */
[----:B--2---:R-:W2:Y:S04]  /*3eb00*/  LDL.LU R4, [R1+0x21c8] ;  /* 0x0021c80001047983 */ /* 0x004ea80000300800 */
        /* <DEDUP_REMOVED lines=8> */
[----:B----4-:R4:W-:Y:S04]  /*3eb90*/  STS.U16 [R92+UR76+0x31700], R89 ;  /* 0x031700595c007988 */ /* 0x0109e8000800044c */
[----:B0-----:R-:W2:Y:S04]  /*3eba0*/  LDL.LU R86, [R1+0x21b8] ;  /* 0x0021b80001567983 */ /* 0x001ea80000300800 */
[----:B-1----:R-:W2:Y:S04]  /*3ebb0*/  LDL.LU R93, [R1+0x21b4] ;  /* 0x0021b400015d7983 */ /* 0x002ea80000300800 */
[----:B------:R-:W2:Y:S04]  /*3ebc0*/  LDL.LU R90, [R1+0x21b0] ;  /* 0x0021b000015a7983 */ /* 0x000ea80000300800 */
[----:B------:R-:W2:Y:S04]  /*3ebd0*/  LDL.LU R91, [R1+0x21ac] ;  /* 0x0021ac00015b7983 */ /* 0x000ea80000300800 */
[----:B------:R-:W2:Y:S04]  /*3ebe0*/  LDL.LU R88, [R1+0x21a8] ;  /* 0x0021a80001587983 */ /* 0x000ea80000300800 */
[----:B----4-:R-:W4:Y:S04]  /*3ebf0*/  LDL.LU R89, [R1+0x21a4] ;  /* 0x0021a40001597983 */ /* 0x010f280000300800 */
[----:B----4-:R0:W-:Y:S04]  /*3ec00*/  STS.U16 [R92+UR76+0x21b00], R89 ;  /* 0x021b00595c007988 */ /* 0x0101e8000800044c */
[----:B--2---:R1:W-:Y:S04]  /*3ec10*/  STS.U16 [R92+UR76+0x31b00], R88 ;  /* 0x031b00585c007988 */ /* 0x0043e8000800044c */
[----:B------:R2:W-:Y:S04]  /*3ec20*/  STS.U16 [R92+UR76+0x21f00], R91 ;  /* 0x021f005b5c007988 */ /* 0x0005e8000800044c */
[----:B------:R4:W-:Y:S04]  /*3ec30*/  STS.U16 [R92+UR76+0x31f00], R90 ;  /* 0x031f005a5c007988 */ /* 0x0009e8000800044c */
[----:B------:R2:W-:Y:S04]  /*3ec40*/  STS.U16 [R92+UR76+0x22300], R93 ;  /* 0x0223005d5c007988 */ /* 0x0005e8000800044c */
[----:B0-----:R-:W3:Y:S04]  /*3ec50*/  LDL.LU R89, [R1+0x21a0] ;  /* 0x0021a00001597983 */ /* 0x001ee80000300800 */
[----:B-1----:R-:W3:Y:S04]  /*3ec60*/  LDL.LU R88, [R1+0x219c] ;  /* 0x00219c0001587983 */ /* 0x002ee80000300800 */
[----:B--2---:R-:W2:Y:S04]  /*3ec70*/  LDL.LU R91, [R1+0x2198] ;  /* 0x00219800015b7983 */ /* 0x004ea80000300800 */
[----:B----4-:R-:W4:Y:S04]  /*3ec80*/  LDL.LU R90, [R1+0x2194] ;  /* 0x00219400015a7983 */ /* 0x010f280000300800 */
[----:B------:R-:W2:Y:S04]  /*3ec90*/  LDL.LU R92, [R1+0x2190] ;  /* 0x00219000015c7983 */ /* 0x000ea80000300800 */
[----:B------:R-:W2:Y:S02]  /*3eca0*/  LDL.LU R93, [R1+0x218c] ;  /* 0x00218c00015d7983 */ /* 0x000ea40000300800 */
        /* <DEDUP_REMOVED lines=63> */
[----:B--2---:R-:W-:-:S05]  /*3f0a0*/  PRMT R93, RZ, 0x7610, R93 ;  /* 0x00007610ff5d7816 */ /* 0x004fca000000005d */
[----:B------:R0:W-:Y:S04]  /*3f0b0*/  STL.S16 [R1+0x1124], R93 ;  /* 0x0011245d01007387 */ /* 0x0001e80000100600 */
[----:B0-----:R-:W2:Y:S04]  /*3f0c0*/  LDL.LU R93, [R1+0x2158] ;  /* 0x00215800015d7983 */ /* 0x001ea80000300800 */
        /* <DEDUP_REMOVED lines=22> */
[----:B------:R-:W-:Y:S01]  /*3f230*/  STL.S16 [R1+0x1148], R41 ;  /* 0x0011482901007387 */ /* 0x000fe20000100600 */
        /* <DEDUP_REMOVED lines=13> */
[----:B------:R-:W-:Y:S04]  /*3f310*/  STL.S16 [R1+0x1144], R27 ;  /* 0x0011441b01007387 */ /* 0x000fe80000100600 */
[----:B------:R-:W-:Y:S01]  /*3f320*/  STL.S16 [R1+0x1140], R25 ;  /* 0x0011401901007387 */ /* 0x000fe20000100600 */
[----:B---3--:R-:W-:-:S03]  /*3f330*/  PRMT R19, RZ, 0x7610, R19 ;  /* 0x00007610ff137816 */ /* 0x008fc60000000013 */
[----:B------:R-:W-:Y:S01]  /*3f340*/  STL.S16 [R1+0x1104], R23 ;  /* 0x0011041701007387 */ /* 0x000fe20000100600 */
[----:B------:R-:W-:-:S03]  /*3f350*/  PRMT R7, RZ, 0x7610, R7 ;  /* 0x00007610ff077816 */ /* 0x000fc60000000007 */
[----:B------:R-:W-:Y:S04]  /*3f360*/  STL.S16 [R1+0x1100], R21 ;  /* 0x0011001501007387 */ /* 0x000fe80000100600 */
[----:B------:R0:W-:Y:S01]  /*3f370*/  STL.S16 [R1+0x10c4], R5 ;  /* 0x0010c40501007387 */ /* 0x0001e20000100600 */
[----:B------:R-:W-:Y:S02]  /*3f380*/  PRMT R15, RZ, 0x7610, R15 ;  /* 0x00007610ff0f7816 */ /* 0x000fe4000000000f */
[----:B------:R-:W-:Y:S02]  /*3f390*/  PRMT R9, RZ, 0x7610, R9 ;  /* 0x00007610ff097816 */ /* 0x000fe40000000009 */
[----:B------:R-:W-:Y:S02]  /*3f3a0*/  PRMT R11, RZ, 0x7610, R11 ;  /* 0x00007610ff0b7816 */ /* 0x000fe4000000000b */
[----:B------:R-:W-:Y:S01]  /*3f3b0*/  PRMT R13, RZ, 0x7610, R13 ;  /* 0x00007610ff0d7816 */ /* 0x000fe2000000000d */
[----:B0-----:R-:W3:Y:S04]  /*3f3c0*/  LDL.LU R5, [R1+0x11c8] ;  /* 0x0011c80001057983 */ /* 0x001ee80000300800 */
[----:B------:R-:W-:Y:S04]  /*3f3d0*/  STL.S16 [R1+0x10c0], R19 ;  /* 0x0010c01301007387 */ /* 0x000fe80000100600 */
[----:B------:R0:W-:Y:S01]  /*3f3e0*/  STL.S16 [R1+0x117c], R7 ;  /* 0x00117c0701007387 */ /* 0x0001e20000100600 */
[----:B------:R-:W-:-:S03]  /*3f3f0*/  PRMT R17, RZ, 0x7610, R17 ;  /* 0x00007610ff117816 */ /* 0x000fc60000000011 */
[----:B0-----:R-:W3:Y:S04]  /*3f400*/  LDL.LU R7, [R1+0x11cc] ;  /* 0x0011cc0001077983 */ /* 0x001ee80000300800 */
[----:B------:R-:W-:Y:S04]  /*3f410*/  STL.S16 [R1+0x113c], R15 ;  /* 0x00113c0f01007387 */ /* 0x000fe80000100600 */
[----:B------:R0:W-:Y:S01]  /*3f420*/  STL.S16 [R1+0x1138], R9 ;  /* 0x0011380901007387 */ /* 0x0001e20000100600 */
[----:B------:R-:W-:-:S03]  /*3f430*/  PRMT R3, RZ, 0x7610, R3 ;  /* 0x00007610ff037816 */ /* 0x000fc60000000003 */
[----:B0-----:R-:W3:Y:S04]  /*3f440*/  LDL.LU R9, [R1+0x11f8] ;  /* 0x0011f80001097983 */ /* 0x001ee80000300800 */
[----:B------:R0:W-:Y:S01]  /*3f450*/  STL.S16 [R1+0x10f8], R11 ;  /* 0x0010f80b01007387 */ /* 0x0001e20000100600 */
[----:B------:R-:W-:-:S03]  /*3f460*/  PRMT R0, RZ, 0x7610, R0 ;  /* 0x00007610ff007816 */ /* 0x000fc60000000000 */
[----:B0-----:R-:W3:Y:S04]  /*3f470*/  LDL.LU R11, [R1+0x11fc] ;  /* 0x0011fc00010b7983 */ /* 0x001ee80000300800 */
[----:B------:R0:W-:Y:S01]  /*3f480*/  STL.S16 [R1+0x10bc], R13 ;  /* 0x0010bc0d01007387 */ /* 0x0001e20000100600 */
[----:B------:R-:W-:Y:S02]  /*3f490*/  PRMT R86, RZ, 0x7610, R86 ;  /* 0x00007610ff567816 */ /* 0x000fe40000000056 */
[----:B------:R-:W-:Y:S02]  /*3f4a0*/  PRMT R87, RZ, 0x7610, R87 ;  /* 0x00007610ff577816 */ /* 0x000fe40000000057 */
[----:B------:R-:W-:Y:S01]  /*3f4b0*/  PRMT R88, RZ, 0x7610, R88 ;  /* 0x00007610ff587816 */ /* 0x000fe20000000058 */
[----:B0-----:R-:W3:Y:S04]  /*3f4c0*/  LDL.LU R13, [R1+0x1228] ;  /* 0x00122800010d7983 */ /* 0x001ee80000300800 */
[----:B------:R-:W3:Y:S04]  /*3f4d0*/  LDL.LU R15, [R1+0x122c] ;  /* 0x00122c00010f7983 */ /* 0x000ee80000300800 */
[----:B------:R0:W-:Y:S01]  /*3f4e0*/  STL.S16 [R1+0x10b8], R17 ;  /* 0x0010b81101007387 */ /* 0x0001e20000100600 */
[----:B------:R-:W-:-:S02]  /*3f4f0*/  PRMT R89, RZ, 0x7610, R89 ;  /* 0x00007610ff597816 */ /* 0x000fc40000000059 */
[----:B------:R-:W-:Y:S02]  /*3f500*/  PRMT R91, RZ, 0x7610, R91 ;  /* 0x00007610ff5b7816 */ /* 0x000fe4000000005b */
[----:B----4-:R-:W-:Y:S02]  /*3f510*/  PRMT R90, RZ, 0x7610, R90 ;  /* 0x00007610ff5a7816 */ /* 0x010fe4000000005a */
[----:B------:R-:W-:Y:S01]  /*3f520*/  PRMT R92, RZ, 0x7610, R92 ;  /* 0x00007610ff5c7816 */ /* 0x000fe2000000005c */
[----:B0-----:R-:W4:Y:S04]  /*3f530*/  LDL.LU R17, [R1+0x1258] ;  /* 0x0012580001117983 */ /* 0x001f280000300800 */
[----:B------:R-:W4:Y:S04]  /*3f540*/  LDL.LU R19, [R1+0x125c] ;  /* 0x00125c0001137983 */ /* 0x000f280000300800 */
[----:B------:R-:W4:Y:S04]  /*3f550*/  LDL.LU R21, [R1+0x1288] ;  /* 0x0012880001157983 */ /* 0x000f280000300800 */
[----:B------:R-:W4:Y:S04]  /*3f560*/  LDL.LU R23, [R1+0x128c] ;  /* 0x00128c0001177983 */ /* 0x000f280000300800 */
[----:B------:R-:W-:Y:S04]  /*3f570*/  STL [R1+0x2068], R3 ;  /* 0x0020680301007387 */ /* 0x000fe80000100800 */
[----:B------:R-:W-:Y:S04]  /*3f580*/  STL [R1+0x2098], R0 ;  /* 0x0020980001007387 */ /* 0x000fe80000100800 */
[----:B------:R-:W-:Y:S04]  /*3f590*/  STL.64 [R1+0x2070], R86 ;  /* 0x0020705601007387 */ /* 0x000fe80000100a00 */
[----:B------:R-:W-:Y:S04]  /*3f5a0*/  STL.64 [R1+0x2078], R88 ;  /* 0x0020785801007387 */ /* 0x000fe80000100a00 */
[----:B------:R-:W-:Y:S01]  /*3f5b0*/  STL.64 [R1+0x2080], R90 ;  /* 0x0020805a01007387 */ /* 0x000fe20000100a00 */
[----:B--2---:R-:W-:-:S05]  /*3f5c0*/  PRMT R93, RZ, 0x7610, R93 ;  /* 0x00007610ff5d7816 */ /* 0x004fca000000005d */
[----:B------:R-:W-:Y:S04]  /*3f5d0*/  STL.64 [R1+0x2088], R92 ;  /* 0x0020885c01007387 */ /* 0x000fe80000100a00 */
[----:B------:R-:W2:Y:S01]  /*3f5e0*/  LDL.LU R25, [R1+0x12b8] ;  /* 0x0012b80001197983 */ /* 0x000ea20000300800 */
[----:B---3--:R-:W-:-:S04]  /*3f5f0*/  LOP3.LUT R5, R5, R4, RZ, 0x3c, !PT ;  /* 0x0000000405057212 */ /* 0x008fc800078e3cff */
[----:B------:R-:W-:Y:S02]  /*3f600*/  LOP3.LUT R4, R5, R4, RZ, 0x3c, !PT ;  /* 0x0000000405047212 */ /* 0x000fe400078e3cff */
[----:B------:R-:W-:Y:S02]  /*3f610*/  LOP3.LUT R7, R7, R6, RZ, 0x3c, !PT ;  /* 0x0000000607077212 */ /* 0x000fe400078e3cff */
[----:B------:R-:W-:Y:S02]  /*3f620*/  LOP3.LUT R5, R5, R4, RZ, 0x3c, !PT ;  /* 0x0000000405057212 */ /* 0x000fe400078e3cff */
[----:B------:R-:W-:Y:S02]  /*3f630*/  LOP3.LUT R6, R7, R6, RZ, 0x3c, !PT ;  /* 0x0000000607067212 */ /* 0x000fe400078e3cff */
[----:B------:R-:W-:Y:S02]  /*3f640*/  LOP3.LUT R9, R9, R8, RZ, 0x3c, !PT ;  /* 0x0000000809097212 */ /* 0x000fe400078e3cff */
[----:B------:R-:W-:-:S02]  /*3f650*/  LOP3.LUT R7, R7, R6, RZ, 0x3c, !PT ;  /* 0x0000000607077212 */ /* 0x000fc400078e3cff */
[----:B------:R-:W-:Y:S02]  /*3f660*/  LOP3.LUT R8, R9, R8, RZ, 0x3c, !PT ;  /* 0x0000000809087212 */ /* 0x000fe400078e3cff */
[----:B------:R-:W-:Y:S02]  /*3f670*/  LOP3.LUT R11, R11, R10, RZ, 0x3c, !PT ;  /* 0x0000000a0b0b7212 */ /* 0x000fe400078e3cff */
[----:B------:R-:W-:Y:S02]  /*3f680*/  LOP3.LUT R9, R9, R8, RZ, 0x3c, !PT ;  /* 0x0000000809097212 */ /* 0x000fe400078e3cff */
[----:B------:R-:W-:Y:S01]  /*3f690*/  LOP3.LUT R10, R11, R10, RZ, 0x3c, !PT ;  /* 0x0000000a0b0a7212 */ /* 0x000fe200078e3cff */
[----:B------:R-:W-:Y:S04]  /*3f6a0*/  STL.64 [R1+0x2090], R4 ;  /* 0x0020900401007387 */ /* 0x000fe80000100a00 */
[----:B------:R-:W3:Y:S01]  /*3f6b0*/  LDL.LU R27, [R1+0x12bc] ;  /* 0x0012bc00011b7983 */ /* 0x000ee20000300800 */
[----:B------:R-:W-:-:S02]  /*3f6c0*/  LOP3.LUT R13, R13, R12, RZ, 0x3c, !PT ;  /* 0x0000000c0d0d7212 */ /* 0x000fc400078e3cff */
[----:B------:R-:W-:Y:S02]  /*3f6d0*/  LOP3.LUT R15, R15, R14, RZ, 0x3c, !PT ;  /* 0x0000000e0f0f7212 */ /* 0x000fe400078e3cff */
[----:B------:R-:W-:Y:S02]  /*3f6e0*/  LOP3.LUT R11, R11, R10, RZ, 0x3c, !PT ;  /* 0x0000000a0b0b7212 */ /* 0x000fe400078e3cff */
[C---:B------:R-:W-:Y:S01]  /*3f6f0*/  LOP3.LUT R12, R13.reuse, R12, RZ, 0x3c, !PT ;  /* 0x0000000c0d0c7212 */ /* 0x040fe200078e3cff */
[----:B------:R0:W-:Y:S04]  /*3f700*/  STL [R1+0x20a8], R6 ;  /* 0x0020a80601007387 */ /* 0x0001e80000100800 */
[----:B------:R-:W-:Y:S04]  /*3f710*/  STL [R1+0x209c], R7 ;  /* 0x00209c0701007387 */ /* 0x000fe80000100800 */
[----:B------:R-:W-:Y:S01]  /*3f720*/  STL.64 [R1+0x20a0], R8 ;  /* 0x0020a00801007387 */ /* 0x000fe20000100a00 */
[----:B------:R-:W-:-:S02]  /*3f730*/  LOP3.LUT R13, R13, R12, RZ, 0x3c, !PT ;  /* 0x0000000c0d0d7212 */ /* 0x000fc400078e3cff */
[----:B------:R-:W-:Y:S01]  /*3f740*/  LOP3.LUT R14, R15, R14, RZ, 0x3c, !PT ;  /* 0x0000000e0f0e7212 */ /* 0x000fe200078e3cff */
[----:B------:R-:W3:Y:S01]  /*3f750*/  LDL.LU R29, [R1+0x12e8] ;  /* 0x0012e800011d7983 */ /* 0x000ee20000300800 */
[----:B----4-:R-:W-:-:S03]  /*3f760*/  LOP3.LUT R17, R17, R16, RZ, 0x3c, !PT ;  /* 0x0000001011117212 */ /* 0x010fc600078e3cff */
[----:B------:R-:W-:Y:S04]  /*3f770*/  STL.64 [R1+0x20b0], R10 ;  /* 0x0020b00a01007387 */ /* 0x000fe80000100a00 */
[----:B------:R-:W4:Y:S01]  /*3f780*/  LDL.LU R31, [R1+0x12ec] ;  /* 0x0012ec00011f7983 */ /* 0x000f220000300800 */
[----:B------:R-:W-:Y:S02]  /*3f790*/  LOP3.LUT R19, R19, R18, RZ, 0x3c, !PT ;  /* 0x0000001213137212 */ /* 0x000fe400078e3cff */
[----:B------:R-:W-:Y:S01]  /*3f7a0*/  LOP3.LUT R16, R17, R16, RZ, 0x3c, !PT ;  /* 0x0000001011107212 */ /* 0x000fe200078e3cff */
[----:B------:R-:W4:Y:S01]  /*3f7b0*/  LDL.LU R33, [R1+0x1318] ;  /* 0x0013180001217983 */ /* 0x000f220000300800 */
[----:B------:R-:W-:Y:S02]  /*3f7c0*/  LOP3.LUT R15, R15, R14, RZ, 0x3c, !PT ;  /* 0x0000000e0f0f7212 */ /* 0x000fe400078e3cff */
[----:B------:R-:W-:Y:S01]  /*3f7d0*/  LOP3.LUT R21, R21, R20, RZ, 0x3c, !PT ;  /* 0x0000001415157212 */ /* 0x000fe200078e3cff */
[----:B------:R1:W-:Y:S04]  /*3f7e0*/  STL.64 [R1+0x20b8], R12 ;  /* 0x0020b80c01007387 */ /* 0x0003e80000100a00 */
[----:B------:R-:W4:Y:S01]  /*3f7f0*/  LDL.LU R35, [R1+0x131c] ;  /* 0x00131c0001237983 */ /* 0x000f220000300800 */
[----:B------:R-:W-:-:S02]  /*3f800*/  LOP3.LUT R17, R17, R16, RZ, 0x3c, !PT ;  /* 0x0000001011117212 */ /* 0x000fc400078e3cff */
[----:B------:R-:W-:Y:S01]  /*3f810*/  LOP3.LUT R23, R23, R22, RZ, 0x3c, !PT ;  /* 0x0000001617177212 */ /* 0x000fe200078e3cff */
[----:B------:R-:W4:Y:S01]  /*3f820*/  LDL.LU R37, [R1+0x1348] ;  /* 0x0013480001257983 */ /* 0x000f220000300800 */
[----:B------:R-:W-:-:S03]  /*3f830*/  LOP3.LUT R18, R19, R18, RZ, 0x3c, !PT ;  /* 0x0000001213127212 */ /* 0x000fc600078e3cff */
[----:B------:R0:W-:Y:S01]  /*3f840*/  STL [R1+0x20c4], R14 ;  /* 0x0020c40e01007387 */ /* 0x0001e20000100800 */
[----:B------:R-:W-:-:S03]  /*3f850*/  LOP3.LUT R20, R21, R20, RZ, 0x3c, !PT ;  /* 0x0000001415147212 */ /* 0x000fc600078e3cff */
[----:B------:R-:W-:Y:S04]  /*3f860*/  STL [R1+0x20c0], R15 ;  /* 0x0020c00f01007387 */ /* 0x000fe80000100800 */
[----:B------:R-:W4:Y:S01]  /*3f870*/  LDL.LU R39, [R1+0x134c] ;  /* 0x00134c0001277983 */ /* 0x000f220000300800 */
[----:B------:R-:W-:-:S03]  /*3f880*/  LOP3.LUT R22, R23, R22, RZ, 0x3c, !PT ;  /* 0x0000001617167212 */ /* 0x000fc600078e3cff */
[----:B------:R0:W-:Y:S01]  /*3f890*/  STL.64 [R1+0x20c8], R16 ;  /* 0x0020c81001007387 */ /* 0x0001e20000100a00 */
[----:B------:R-:W-:-:S03]  /*3f8a0*/  LOP3.LUT R19, R19, R18, RZ, 0x3c, !PT ;  /* 0x0000001213137212 */ /* 0x000fc600078e3cff */
[----:B------:R-:W4:Y:S01]  /*3f8b0*/  LDL.LU R41, [R1+0x1374] ;  /* 0x0013740001297983 */ /* 0x000f220000300800 */
[----:B------:R-:W-:Y:S02]  /*3f8c0*/  LOP3.LUT R21, R21, R20, RZ, 0x3c, !PT ;  /* 0x0000001415157212 */ /* 0x000fe400078e3cff */
[----:B------:R-:W-:Y:S01]  /*3f8d0*/  LOP3.LUT R23, R23, R22, RZ, 0x3c, !PT ;  /* 0x0000001617177212 */ /* 0x000fe200078e3cff */
[----:B------:R-:W4:Y:S04]  /*3f8e0*/  LDL.LU R43, [R1+0x1378] ;  /* 0x00137800012b7983 */ /* 0x000f280000300800 */
[----:B------:R-:W-:Y:S04]  /*3f8f0*/  STL.64 [R1+0x20d0], R18 ;  /* 0x0020d01201007387 */ /* 0x000fe80000100a00 */
[----:B------:R0:W-:Y:S04]  /*3f900*/  STL.64 [R1+0x20d8], R20 ;  /* 0x0020d81401007387 */ /* 0x0001e80000100a00 */
[----:B------:R-:W-:Y:S04]  /*3f910*/  STL [R1+0x20f0], R22 ;  /* 0x0020f01601007387 */ /* 0x000fe80000100800 */
[----:B------:R-:W-:Y:S01]  /*3f920*/  STL [R1+0x20e0], R23 ;  /* 0x0020e01701007387 */ /* 0x000fe20000100800 */
[----:B--2---:R-:W-:-:S04]  /*3f930*/  LOP3.LUT R25, R25, R24, RZ, 0x3c, !PT ;  /* 0x0000001819197212 */ /* 0x004fc800078e3cff */
[----:B------:R-:W-:-:S04]  /*3f940*/  LOP3.LUT R24, R25, R24, RZ, 0x3c, !PT ;  /* 0x0000001819187212 */ /* 0x000fc800078e3cff */
[----:B------:R-:W-:-:S05]  /*3f950*/  LOP3.LUT R25, R25, R24, RZ, 0x3c, !PT ;  /* 0x0000001819197212 */ /* 0x000fca00078e3cff */
[----:B------:R2:W-:Y:S04]  /*3f960*/  STL.64 [R1+0x20e8], R24 ;  /* 0x0020e81801007387 */ /* 0x0005e80000100a00 */
[----:B------:R-:W2:Y:S04]  /*3f970*/  LDL.LU R45, [R1+0x137c] ;  /* 0x00137c00012d7983 */ /* 0x000ea80000300800 */
[----:B------:R-:W2:Y:S04]  /*3f980*/  LDL.LU R47, [R1+0x13a0] ;  /* 0x0013a000012f7983 */ /* 0x000ea80000300800 */
[----:B------:R-:W2:Y:S04]  /*3f990*/  LDL.LU R49, [R1+0x13a4] ;  /* 0x0013a40001317983 */ /* 0x000ea80000300800 */
[----:B------:R-:W2:Y:S01]  /*3f9a0*/  LDL.LU R51, [R1+0x13a8] ;  /* 0x0013a80001337983 */ /* 0x000ea20000300800 */
[----:B---3--:R-:W-:-:S04]  /*3f9b0*/  LOP3.LUT R27, R27, R26, RZ, 0x3c, !PT ;  /* 0x0000001a1b1b7212 */ /* 0x008fc800078e3cff */
[----:B------:R-:W-:-:S04]  /*3f9c0*/  LOP3.LUT R26, R27, R26, RZ, 0x3c, !PT ;  /* 0x0000001a1b1a7212 */ /* 0x000fc800078e3cff */
[----:B------:R-:W-:Y:S02]  /*3f9d0*/  LOP3.LUT R27, R27, R26, RZ, 0x3c, !PT ;  /* 0x0000001a1b1b7212 */ /* 0x000fe400078e3cff */
[----:B------:R-:W-:Y:S02]  /*3f9e0*/  LOP3.LUT R29, R29, R28, RZ, 0x3c, !PT ;  /* 0x0000001c1d1d7212 */ /* 0x000fe400078e3cff */
[----:B----4-:R-:W-:Y:S02]  /*3f9f0*/  LOP3.LUT R31, R31, R30, RZ, 0x3c, !PT ;  /* 0x0000001e1f1f7212 */ /* 0x010fe400078e3cff */
[----:B------:R-:W-:Y:S02]  /*3fa00*/  LOP3.LUT R28, R29, R28, RZ, 0x3c, !PT ;  /* 0x0000001c1d1c7212 */ /* 0x000fe400078e3cff */
[----:B------:R-:W-:Y:S02]  /*3fa10*/  LOP3.LUT R33, R33, R32, RZ, 0x3c, !PT ;  /* 0x0000002021217212 */ /* 0x000fe400078e3cff */
[----:B------:R-:W-:-:S02]  /*3fa20*/  LOP3.LUT R30, R31, R30, RZ, 0x3c, !PT ;  /* 0x0000001e1f1e7212 */ /* 0x000fc400078e3cff */
        /* <DEDUP_REMOVED lines=8> */
[----:B------:R-:W-:Y:S01]  /*3fab0*/  LOP3.LUT R41, R41, R40, RZ, 0x3c, !PT ;  /* 0x0000002829297212 */ /* 0x000fe200078e3cff */
[----:B------:R-:W-:Y:S01]  /*3fac0*/  STL.64 [R1+0x20f8], R26 ;  /* 0x0020f81a01007387 */ /* 0x000fe20000100a00 */
[----:B------:R-:W-:Y:S02]  /*3fad0*/  LOP3.LUT R33, R33, R32, RZ, 0x3c, !PT ;  /* 0x0000002021217212 */ /* 0x000fe400078e3cff */
[----:B------:R-:W-:Y:S01]  /*3fae0*/  LOP3.LUT R38, R39, R38, RZ, 0x3c, !PT ;  /* 0x0000002627267212 */ /* 0x000fe200078e3cff */
[----:B------:R-:W-:Y:S01]  /*3faf0*/  STL [R1+0x2110], R28 ;  /* 0x0021101c01007387 */ /* 0x000fe20000100800 */
[----:B------:R-:W-:-:S02]  /*3fb00*/  LOP3.LUT R35, R35, R34, RZ, 0x3c, !PT ;  /* 0x0000002223237212 */ /* 0x000fc400078e3cff */
[----:B------:R-:W-:Y:S01]  /*3fb10*/  LOP3.LUT R40, R41, R40, RZ, 0x3c, !PT ;  /* 0x0000002829287212 */ /* 0x000fe200078e3cff */
[----:B------:R-:W-:Y:S04]  /*3fb20*/  STL [R1+0x2100], R29 ;  /* 0x0021001d01007387 */ /* 0x000fe80000100800 */
[----:B------:R-:W-:Y:S01]  /*3fb30*/  STL.64 [R1+0x2108], R30 ;  /* 0x0021081e01007387 */ /* 0x000fe20000100a00 */
[----:B------:R-:W-:-:S03]  /*3fb40*/  LOP3.LUT R37, R37, R36, RZ, 0x3c, !PT ;  /* 0x0000002425257212 */ /* 0x000fc600078e3cff */
[----:B------:R-:W-:Y:S01]  /*3fb50*/  STL [R1+0x2118], R32 ;  /* 0x0021182001007387 */ /* 0x000fe20000100800 */
[----:B------:R-:W-:-:S03]  /*3fb60*/  LOP3.LUT R39, R39, R38, RZ, 0x3c, !PT ;  /* 0x0000002627277212 */ /* 0x000fc600078e3cff */
[----:B------:R-:W-:Y:S01]  /*3fb70*/  STL [R1+0x2114], R33 ;  /* 0x0021142101007387 */ /* 0x000fe20000100800 */
[----:B------:R-:W-:Y:S02]  /*3fb80*/  LOP3.LUT R41, R41, R40, RZ, 0x3c, !PT ;  /* 0x0000002829297212 */ /* 0x000fe400078e3cff */
[-C--:B------:R-:W-:Y:S01]  /*3fb90*/  LOP3.LUT R43, R43, R42.reuse, RZ, 0x3c, !PT ;  /* 0x0000002a2b2b7212 */ /* 0x080fe200078e3cff */
[----:B------:R3:W-:Y:S04]  /*3fba0*/  STL.64 [R1+0x2120], R34 ;  /* 0x0021202201007387 */ /* 0x0007e80000100a00 */
[----:B------:R-:W-:Y:S04]  /*3fbb0*/  STL [R1+0x2138], R36 ;  /* 0x0021382401007387 */ /* 0x000fe80000100800 */
[----:B------:R-:W-:Y:S04]  /*3fbc0*/  STL [R1+0x2128], R37 ;  /* 0x0021282501007387 */ /* 0x000fe80000100800 */
[----:B------:R4:W-:Y:S01]  /*3fbd0*/  STL.64 [R1+0x2130], R38 ;  /* 0x0021302601007387 */ /* 0x0009e20000100a00 */
[----:B------:R-:W-:-:S03]  /*3fbe0*/  LOP3.LUT R42, R43, R42, RZ, 0x3c, !PT ;  /* 0x0000002a2b2a7212 */ /* 0x000fc600078e3cff */
[----:B------:R-:W-:Y:S04]  /*3fbf0*/  STL.64 [R1+0x2140], R40 ;  /* 0x0021402801007387 */ /* 0x000fe80000100a00 */
[----:B------:R-:W3:Y:S04]  /*3fc00*/  LDL.LU R53, [R1+0x13ac] ;  /* 0x0013ac0001357983 */ /* 0x000ee80000300800 */
[----:B------:R-:W3:Y:S01]  /*3fc10*/  LDL.LU R55, [R1+0x13d0] ;  /* 0x0013d00001377983 */ /* 0x000ee20000300800 */
[----:B------:R-:W-:-:S03]  /*3fc20*/  LOP3.LUT R43, R43, R42, RZ, 0x3c, !PT ;  /* 0x0000002a2b2b7212 */ /* 0x000fc600078e3cff */
[----:B------:R-:W3:Y:S04]  /*3fc30*/  LDL.LU R57, [R1+0x13d4] ;  /* 0x0013d40001397983 */ /* 0x000ee80000300800 */
[----:B------:R-:W3:Y:S04]  /*3fc40*/  LDL.LU R59, [R1+0x13d8] ;  /* 0x0013d800013b7983 */ /* 0x000ee80000300800 */
[----:B------:R-:W3:Y:S04]  /*3fc50*/  LDL.LU R61, [R1+0x13dc] ;  /* 0x0013dc00013d7983 */ /* 0x000ee80000300800 */
[----:B------:R-:W3:Y:S04]  /*3fc60*/  LDL.LU R63, [R1+0x1400] ;  /* 0x00140000013f7983 */ /* 0x000ee80000300800 */
[----:B------:R-:W3:Y:S04]  /*3fc70*/  LDL.LU R65, [R1+0x1404] ;  /* 0x0014040001417983 */ /* 0x000ee80000300800 */
[----:B------:R-:W-:Y:S01]  /*3fc80*/  STL [R1+0x2148], R43 ;  /* 0x0021482b01007387 */ /* 0x000fe20000100800 */
[----:B--2---:R-:W-:-:S04]  /*3fc90*/  LOP3.LUT R45, R45, R44, RZ, 0x3c, !PT ;  /* 0x0000002c2d2d7212 */ /* 0x004fc800078e3cff */
[----:B------:R-:W-:-:S04]  /*3fca0*/  LOP3.LUT R44, R45, R44, RZ, 0x3c, !PT ;  /* 0x0000002c2d2c7212 */ /* 0x000fc800078e3cff */
[----:B------:R-:W-:-:S05]  /*3fcb0*/  LOP3.LUT R45, R45, R44, RZ, 0x3c, !PT ;  /* 0x0000002c2d2d7212 */ /* 0x000fca00078e3cff */
[----:B------:R-:W-:Y:S04]  /*3fcc0*/  STL.64 [R1+0x2150], R44 ;  /* 0x0021502c01007387 */ /* 0x000fe80000100a00 */
        /* <DEDUP_REMOVED lines=11> */
[----:B------:R-:W2:Y:S04]  /*3fd80*/  LDL.LU R90, [R1+0x1490] ;  /* 0x00149000015a7983 */ /* 0x000ea80000300800 */
[----:B------:R-:W2:Y:S04]  /*3fd90*/  LDL.LU R91, [R1+0x20] ;  /* 0x00002000015b7983 */ /* 0x000ea80000300800 */
[----:B------:R-:W2:Y:S04]  /*3fda0*/  LDL.LU R88, [R1+0x1494] ;  /* 0x0014940001587983 */ /* 0x000ea80000300800 */
[----:B------:R-:W2:Y:S04]  /*3fdb0*/  LDL.LU R89, [R1+0x28] ;  /* 0x0000280001597983 */ /* 0x000ea80000300800 */
[----:B------:R-:W3:Y:S04]  /*3fdc0*/  LDL.LU R86, [R1+0x1498] ;  /* 0x0014980001567983 */ /* 0x000ee80000300800 */
[----:B------:R-:W4:Y:S04]  /*3fdd0*/  LDL.LU R87, [R1+0x30] ;  /* 0x0000300001577983 */ /* 0x000f280000300800 */
[----:B------:R-:W4:Y:S04]  /*3fde0*/  LDL.LU R3, [R1+0x149c] ;  /* 0x00149c0001037983 */ /* 0x000f280000300800 */
        /* <DEDUP_REMOVED lines=11> */
[----:B---3--:R-:W-:Y:S02]  /*3fea0*/  IMAD.MOV.U32 R16, RZ, RZ, R86 ;  /* 0x000000ffff107224 */ /* 0x008fe400078e0056 */
[----:B----4-:R-:W-:Y:S02]  /*3feb0*/  IMAD.MOV.U32 R20, RZ, RZ, R3 ;  /* 0x000000ffff147224 */ /* 0x010fe400078e0003 */
[----:B------:R-:W2:Y:S04]  /*3fec0*/  LDL.LU R3, [R1+0x60] ;  /* 0x0000600001037983 */ /* 0x000ea80000300800 */
[----:B------:R-:W-:Y:S01]  /*3fed0*/  STL.64 [R1+0x28], R16 ;  /* 0x0000281001007387 */ /* 0x000fe20000100a00 */
[----:B------:R-:W-:Y:S02]  /*3fee0*/  IMAD.MOV.U32 R9, RZ, RZ, R6 ;  /* 0x000000ffff097224 */ /* 0x000fe400078e0006 */
[----:B------:R-:W-:Y:S01]  /*3fef0*/  IMAD.MOV.U32 R21, RZ, RZ, R87 ;  /* 0x000000ffff157224 */ /* 0x000fe200078e0057 */
[----:B------:R-:W3:Y:S01]  /*3ff00*/  LDL.LU R86, [R1+0x68] ;  /* 0x0000680001567983 */ /* 0x000ee20000300800 */
[----:B------:R-:W-:-:S02]  /*3ff10*/  IMAD.MOV.U32 R8, RZ, RZ, R90 ;  /* 0x000000ffff087224 */ /* 0x000fc400078e005a */
[----:B------:R-:W-:Y:S01]  /*3ff20*/  IMAD.MOV.U32 R6, RZ, RZ, R88 ;  /* 0x000000ffff067224 */ /* 0x000fe200078e0058 */
[----:B------:R-:W3:Y:S01]  /*3ff30*/  LDL.LU R87, [R1+0x14f8] ;  /* 0x0014f80001577983 */ /* 0x000ee20000300800 */
[----:B------:R-:W-:-:S03]  /*3ff40*/  IMAD.MOV.U32 R7, RZ, RZ, R91 ;  /* 0x000000ffff077224 */ /* 0x000fc600078e005b */
[----:B------:R-:W4:Y:S04]  /*3ff50*/  LDL.LU R88, [R1+0x70] ;  /* 0x0000700001587983 */ /* 0x000f280000300800 */
[----:B------:R-:W4:Y:S04]  /*3ff60*/  LDL.LU R89, [R1+0x14fc] ;  /* 0x0014fc0001597983 */ /* 0x000f280000300800 */
[----:B------:R-:W2:Y:S01]  /*3ff70*/  LDL.LU R90, [R1+0x78] ;  /* 0x00007800015a7983 */ /* 0x000ea20000300800 */
[----:B------:R-:W-:Y:S02]  /*3ff80*/  IMAD.MOV.U32 R24, RZ, RZ, R13 ;  /* 0x000000ffff187224 */ /* 0x000fe400078e000d */
[----:B------:R-:W-:Y:S01]  /*3ff90*/  IMAD.MOV.U32 R25, RZ, RZ, R12 ;  /* 0x000000ffff197224 */ /* 0x000fe200078e000c */
[----:B------:R-:W2:Y:S04]  /*3ffa0*/  LDL.LU R91, [R1+0x1524] ;  /* 0x00152400015b7983 */ /* 0x000ea80000300800 */
[----:B------:R-:W-:Y:S01]  /*3ffb0*/  STL.64 [R1+0x18], R8 ;  /* 0x0000180801007387 */ /* 0x000fe20000100a00 */
[----:B------:R-:W-:-:S02]  /*3ffc0*/  IMAD.MOV.U32 R34, RZ, RZ, R11 ;  /* 0x000000ffff227224 */ /* 0x000fc400078e000b */
[----:B------:R-:W-:Y:S01]  /*3ffd0*/  IMAD.MOV.U32 R35, RZ, RZ, R10 ;  /* 0x000000ffff237224 */ /* 0x000fe200078e000a */
[----:B------:R-:W-:Y:S01]  /*3ffe0*/  STL.64 [R1+0x20], R6 ;  /* 0x0000200601007387 */ /* 0x000fe20000100a00 */
[----:B------:R-:W-:Y:S02]  /*3fff0*/  IMAD.MOV.U32 R10, RZ, RZ, R0 ;  /* 0x000000ffff0a7224 */ /* 0x000fe400078e0000 */
[----:B------:R-:W-:Y:S01]  /*40000*/  IMAD.MOV.U32 R11, RZ, RZ, R93 ;  /* 0x000000ffff0b7224 */ /* 0x000fe200078e005d */
[----:B------:R-:W-:Y:S01]  /*40010*/  STL.64 [R1+0x30], R20 ;  /* 0x0000301401007387 */ /* 0x000fe20000100a00 */
[----:B------:R-:W-:-:S03]  /*40020*/  IMAD.MOV.U32 R38, RZ, RZ, R92 ;  /* 0x000000ffff267224 */ /* 0x000fc600078e005c */
[----:B------:R-:W-:Y:S04]  /*40030*/  STL.64 [R1+0x38], R24 ;  /* 0x0000381801007387 */ /* 0x000fe80000100a00 */
[----:B------:R-:W2:Y:S04]  /*40040*/  LDL.LU R92, [R1+0x80] ;  /* 0x00008000015c7983 */ /* 0x000ea80000300800 */
[----:B------:R-:W2:Y:S01]  /*40050*/  LDL.LU R93, [R1+0x1528] ;  /* 0x00152800015d7983 */ /* 0x000ea20000300800 */
[----:B------:R-:W-:-:S03]  /*40060*/  IMAD.MOV.U32 R39, RZ, RZ, R5 ;  /* 0x000000ffff277224 */ /* 0x000fc600078e0005 */
[----:B------:R0:W-:Y:S04]  /*40070*/  STL.64 [R1+0x50], R10 ;  /* 0x0000500a01007387 */ /* 0x0001e80000100a00 */
[----:B------:R-:W2:Y:S04]  /*40080*/  LDL.LU R5, [R1+0x88] ;  /* 0x0000880001057983 */ /* 0x000ea80000300800 */
[----:B------:R-:W2:Y:S01]  /*40090*/  LDL.LU R0, [R1+0x152c] ;  /* 0x00152c0001007983 */ /* 0x000ea20000300800 */
[----:B------:R-:W-:Y:S02]  /*400a0*/  IMAD.MOV.U32 R15, RZ, RZ, R14 ;  /* 0x000000ffff0f7224 */ /* 0x000fe400078e000e */
[----:B------:R-:W-:Y:S01]  /*400b0*/  IMAD.MOV.U32 R14, RZ, RZ, R4 ;  /* 0x000000ffff0e7224 */ /* 0x000fe200078e0004 */
[----:B0-----:R-:W2:Y:S04]  /*400c0*/  LDL.LU R10, [R1+0x90] ;  /* 0x00009000010a7983 */ /* 0x001ea80000300800 */
[----:B------:R-:W2:Y:S04]  /*400d0*/  LDL.LU R11, [R1+0x1530] ;  /* 0x00153000010b7983 */ /* 0x000ea80000300800 */
[----:B------:R-:W2:Y:S04]  /*400e0*/  LDL.LU R12, [R1+0x98] ;  /* 0x00009800010c7983 */ /* 0x000ea80000300800 */
[----:B------:R-:W2:Y:S04]  /*400f0*/  LDL.LU R13, [R1+0x155c] ;  /* 0x00155c00010d7983 */ /* 0x000ea80000300800 */
[----:B------:R-:W-:Y:S04]  /*40100*/  STL.64 [R1+0x40], R34 ;  /* 0x0000402201007387 */ /* 0x000fe80000100a00 */
[----:B------:R-:W-:Y:S04]  /*40110*/  STL.64 [R1+0x48], R38 ;  /* 0x0000482601007387 */ /* 0x000fe80000100a00 */
[----:B------:R-:W2:Y:S04]  /*40120*/  LDL.LU R16, [R1+0xa0] ;  /* 0x0000a00001107983 */ /* 0x000ea80000300800 */
[----:B------:R-:W2:Y:S04]  /*40130*/  LDL.LU R17, [R1+0x1560] ;  /* 0x0015600001117983 */ /* 0x000ea80000300800 */
[----:B------:R0:W-:Y:S04]  /*40140*/  STL.64 [R1+0x58], R14 ;  /* 0x0000580e01007387 */ /* 0x0001e80000100a00 */
        /* <DEDUP_REMOVED lines=9> */
[----:B0-----:R-:W3:Y:S04]  /*401e0*/  LDL.LU R14, [R1+0x159c] ;  /* 0x00159c00010e7983 */ /* 0x001ee80000300800 */
[----:B------:R0:W4:Y:S04]  /*401f0*/  LDL R43, [R1+0x11ac] ;  /* 0x0011ac00012b7983 */ /* 0x0001280000100800 */
[----:B------:R0:W4:Y:S04]  /*40200*/  LDL R36, [R1+0x11a8] ;  /* 0x0011a80001247983 */ /* 0x0001280000100800 */
[----:B------:R0:W4:Y:S04]  /*40210*/  LDL R37, [R1+0x116c] ;  /* 0x00116c0001257983 */ /* 0x0001280000100800 */
[----:B------:R0:W4:Y:S04]  /*40220*/  LDL R32, [R1+0x1168] ;  /* 0x0011680001207983 */ /* 0x0001280000100800 */
[----:B------:R0:W4:Y:S01]  /*40230*/  LDL R15, [R1+0x112c] ;  /* 0x00112c00010f7983 */ /* 0x0001220000100800 */
[----:B--2---:R-:W-:-:S04]  /*40240*/  LOP3.LUT R41, R41, R40, RZ, 0x3c, !PT ;  /* 0x0000002829297212 */ /* 0x004fc800078e3cff */
[C---:B------:R-:W-:Y:S01]  /*40250*/  LOP3.LUT R40, R41.reuse, R40, RZ, 0x3c, !PT ;  /* 0x0000002829287212 */ /* 0x040fe200078e3cff */
[----:B---3--:R-:W-:Y:S01]  /*40260*/  IMAD.MOV.U32 R44, RZ, RZ, R14 ;  /* 0x000000ffff2c7224 */ /* 0x008fe200078e000e */
[----:B----4-:R-:W2:Y:S02]  /*40270*/  @!P6 LDG.E.U16 R37, desc[UR6][R38.64] ;  /* 0x000000062625e981 */ /* 0x010ea4000c1e1500 */
[----:B------:R-:W-:Y:S02]  /*40280*/  LOP3.LUT R41, R41, R40, RZ, 0x3c, !PT ;  /* 0x0000002829297212 */ /* 0x000fe400078e3cff */
[----:B------:R-:W3:Y:S01]  /*40290*/  @!P6 LDG.E.U16 R43, desc[UR6][R44.64] ;  /* 0x000000062c2be981 */ /* 0x000ee2000c1e1500 */
[----:B------:R-:W-:Y:S02]  /*402a0*/  LOP3.LUT R87, R87, R86, RZ, 0x3c, !PT ;  /* 0x0000005657577212 */ /* 0x000fe400078e3cff */
[----:B------:R-:W-:Y:S02]  /*402b0*/  LOP3.LUT R89, R89, R88, RZ, 0x3c, !PT ;  /* 0x0000005859597212 */ /* 0x000fe400078e3cff */
[----:B------:R-:W-:Y:S01]  /*402c0*/  LOP3.LUT R91, R91, R90, RZ, 0x3c, !PT ;  /* 0x0000005a5b5b7212 */ /* 0x000fe200078e3cff */
[----:B------:R-:W4:Y:S01]  /*402d0*/  @!P1 LDG.E.U16 R36, desc[UR6][R40.64] ;  /* 0x0000000628249981 */ /* 0x000f22000c1e1500 */
        /* <DEDUP_REMOVED lines=13> */
[----:B------:R-:W-:Y:S01]  /*403b0*/  LOP3.LUT R17, R17, R16, RZ, 0x3c, !PT ;  /* 0x0000001011117212 */ /* 0x000fe200078e3cff */
[----:B------:R-:W-:Y:S01]  /*403c0*/  STL.64 [R1+0x60], R2 ;  /* 0x0000600201007387 */ /* 0x000fe20000100a00 */
[----:B------:R-:W-:Y:S02]  /*403d0*/  LOP3.LUT R93, R93, R92, RZ, 0x3c, !PT ;  /* 0x0000005c5d5d7212 */ /* 0x000fe400078e3cff */
[----:B------:R-:W-:Y:S01]  /*403e0*/  LOP3.LUT R19, R19, R18, RZ, 0x3c, !PT ;  /* 0x0000001213137212 */ /* 0x000fe200078e3cff */
[----:B------:R-:W-:Y:S01]  /*403f0*/  STL.64 [R1+0x68], R86 ;  /* 0x0000685601007387 */ /* 0x000fe20000100a00 */
[----:B------:R-:W-:-:S03]  /*40400*/  IMAD.MOV.U32 R4, RZ, RZ, R0 ;  /* 0x000000ffff047224 */ /* 0x000fc600078e0000 */
[----:B------:R-:W-:Y:S01]  /*40410*/  STL.64 [R1+0x70], R88 ;  /* 0x0000705801007387 */ /* 0x000fe20000100a00 */
[----:B------:R-:W-:Y:S02]  /*40420*/  LOP3.LUT R11, R11, R10, RZ, 0x3c, !PT ;  /* 0x0000000a0b0b7212 */ /* 0x000fe400078e3cff */
[----:B------:R-:W-:Y:S01]  /*40430*/  LOP3.LUT R26, R27, R26, RZ, 0x3c, !PT ;  /* 0x0000001a1b1a7212 */ /* 0x000fe200078e3cff */
[----:B------:R-:W-:Y:S01]  /*40440*/  STL.64 [R1+0x78], R90 ;  /* 0x0000785a01007387 */ /* 0x000fe20000100a00 */
[----:B------:R-:W-:Y:S02]  /*40450*/  LOP3.LUT R13, R13, R12, RZ, 0x3c, !PT ;  /* 0x0000000c0d0d7212 */ /* 0x000fe400078e3cff */
[----:B------:R-:W-:Y:S01]  /*40460*/  LOP3.LUT R16, R17, R16, RZ, 0x3c, !PT ;  /* 0x0000001011107212 */ /* 0x000fe200078e3cff */
[----:B------:R0:W2:Y:S01]  /*40470*/  LDL R0, [R1+0x1128] ;  /* 0x0011280001007983 */ /* 0x0000a20000100800 */
[----:B------:R-:W-:-:S03]  /*40480*/  LOP3.LUT R18, R19, R18, RZ, 0x3c, !PT ;  /* 0x0000001213127212 */ /* 0x000fc600078e3cff */
[----:B------:R-:W-:Y:S01]  /*40490*/  STL.64 [R1+0x80], R92 ;  /* 0x0000805c01007387 */ /* 0x000fe20000100a00 */
[----:B------:R-:W-:Y:S02]  /*404a0*/  IMAD.MOV.U32 R30, RZ, RZ, R22 ;  /* 0x000000ffff1e7224 */ /* 0x000fe400078e0016 */
[----:B------:R-:W-:Y:S01]  /*404b0*/  IMAD.MOV.U32 R31, RZ, RZ, R23 ;  /* 0x000000ffff1f7224 */ /* 0x000fe200078e0017 */
[----:B------:R-:W-:Y:S01]  /*404c0*/  STL.64 [R1+0x88], R4 ;  /* 0x0000880401007387 */ /* 0x000fe20000100a00 */
[----:B------:R-:W-:-:S03]  /*404d0*/  LOP3.LUT R27, R27, R26, RZ, 0x3c, !PT ;  /* 0x0000001a1b1b7212 */ /* 0x000fc600078e3cff */
[----:B------:R-:W-:Y:S01]  /*404e0*/  STL.64 [R1+0x90], R10 ;  /* 0x0000900a01007387 */ /* 0x000fe20000100a00 */
[----:B------:R-:W-:-:S03]  /*404f0*/  LOP3.LUT R17, R17, R16, RZ, 0x3c, !PT ;  /* 0x0000001011117212 */ /* 0x000fc600078e3cff */
[----:B------:R-:W-:Y:S01]  /*40500*/  STL.64 [R1+0x98], R12 ;  /* 0x0000980c01007387 */ /* 0x000fe20000100a00 */
[----:B------:R-:W-:-:S03]  /*40510*/  LOP3.LUT R19, R19, R18, RZ, 0x3c, !PT ;  /* 0x0000001213137212 */ /* 0x000fc600078e3cff */
[----:B------:R0:W2:Y:S04]  /*40520*/  LDL R33, [R1+0x10ec] ;  /* 0x0010ec0001217983 */ /* 0x0000a80000100800 */
[----:B------:R0:W2:Y:S04]  /*40530*/  LDL R28, [R1+0x10e8] ;  /* 0x0010e800011c7983 */ /* 0x0000a80000100800 */
[----:B------:R0:W2:Y:S04]  /*40540*/  LDL R29, [R1+0x11a4] ;  /* 0x0011a400011d7983 */ /* 0x0000a80000100800 */
[----:B------:R0:W2:Y:S04]  /*40550*/  LDL R22, [R1+0x11a0] ;  /* 0x0011a00001167983 */ /* 0x0000a80000100800 */
[----:B------:R0:W2:Y:S04]  /*40560*/  LDL R23, [R1+0x1164] ;  /* 0x0011640001177983 */ /* 0x0000a80000100800 */
[----:B------:R-:W-:Y:S04]  /*40570*/  STL.64 [R1+0xb8], R30 ;  /* 0x0000b81e01007387 */ /* 0x000fe80000100a00 */
[----:B------:R-:W-:Y:S04]  /*40580*/  STL.64 [R1+0xb0], R26 ;  /* 0x0000b01a01007387 */ /* 0x000fe80000100a00 */
[----:B------:R-:W-:Y:S04]  /*40590*/  STL.64 [R1+0xa0], R16 ;  /* 0x0000a01001007387 */ /* 0x000fe80000100a00 */
[----:B------:R-:W-:Y:S04]  /*405a0*/  STL.64 [R1+0xa8], R18 ;  /* 0x0000a81201007387 */ /* 0x000fe80000100a00 */
[----:B------:R0:W2:Y:S04]  /*405b0*/  LDL R14, [R1+0x1120] ;  /* 0x00112000010e7983 */ /* 0x0000a80000100800 */
[----:B------:R1:W-:Y:S04]  /*405c0*/  STL.64 [R1+0xc8], R44 ;  /* 0x0000c82c01007387 */ /* 0x0003e80000100a00 */
[----:B------:R-:W2:Y:S04]  /*405d0*/  @!P1 LDG.E.U16 R32, desc[UR6][R34.64] ;  /* 0x0000000622209981 */ /* 0x000ea8000c1e1500 */
[----:B-1----:R-:W2:Y:S04]  /*405e0*/  LDL.LU.64 R44, [R1+0x2150] ;  /* 0x00215000012c7983 */ /* 0x002ea80000300a00 */
[----:B---3--:R1:W-:Y:S04]  /*405f0*/  @!P6 STL [R1+0x11ac], R43 ;  /* 0x0011ac2b0100e387 */ /* 0x0083e80000100800 */
[----:B-1----:R-:W3:Y:S04]  /*40600*/  LDL.LU R43, [R1+0x2148] ;  /* 0x00214800012b7983 */ /* 0x002ee80000300800 */
[----:B------:R1:W-:Y:S04]  /*40610*/  STL.64 [R1+0xc0], R40 ;  /* 0x0000c02801007387 */ /* 0x0003e80000100a00 */
[----:B-1----:R-:W3:Y:S04]  /*40620*/  LDL.LU.64 R40, [R1+0x2140] ;  /* 0x0021400001287983 */ /* 0x002ee80000300a00 */
[----:B----4-:R1:W-:Y:S04]  /*40630*/  @!P1 STL [R1+0x11a8], R36 ;  /* 0x0011a82401009387 */ /* 0x0103e80000100800 */
[----:B-1----:R-:W4:Y:S04]  /*40640*/  LDL.LU R36, [R1+0x2138] ;  /* 0x0021380001247983 */ /* 0x002f280000300800 */
[----:B------:R-:W3:Y:S04]  /*40650*/  LDL.LU.64 R38, [R1+0x2130] ;  /* 0x0021300001267983 */ /* 0x000ee80000300a00 */
[----:B--2---:R1:W-:Y:S01]  /*40660*/  @!P6 STL [R1+0x116c], R37 ;  /* 0x00116c250100e387 */ /* 0x0043e20000100800 */
[----:B------:R-:W-:-:S02]  /*40670*/  LOP3.LUT R67, R67, R66, RZ, 0x3c, !PT ;  /* 0x0000004243437212 */ /* 0x000fc400078e3cff */
[----:B------:R-:W-:Y:S01]  /*40680*/  LOP3.LUT R65, R65, R64, RZ, 0x3c, !PT ;  /* 0x0000004041417212 */ /* 0x000fe200078e3cff */
[----:B------:R-:W2:Y:S04]  /*40690*/  @!P6 LDG.E.U16 R29, desc[UR6][R30.64] ;  /* 0x000000061e1de981 */ /* 0x000ea8000c1e1500 */
[----:B-1----:R-:W4:Y:S04]  /*406a0*/  LDL.LU R37, [R1+0x2128] ;  /* 0x0021280001257983 */ /* 0x002f280000300800 */
[----:B------:R-:W2:Y:S01]  /*406b0*/  LDL.LU.64 R34, [R1+0x2120] ;  /* 0x0021200001227983 */ /* 0x000ea20000300a00 */
[----:B------:R-:W-:-:S02]  /*406c0*/  LOP3.LUT R66, R67, R66, RZ, 0x3c, !PT ;  /* 0x0000004243427212 */ /* 0x000fc400078e3cff */
[----:B------:R-:W-:Y:S02]  /*406d0*/  LOP3.LUT R64, R65, R64, RZ, 0x3c, !PT ;  /* 0x0000004041407212 */ /* 0x000fe400078e3cff */
[----:B------:R-:W-:Y:S01]  /*406e0*/  LOP3.LUT R61, R61, R60, RZ, 0x3c, !PT ;  /* 0x0000003c3d3d7212 */ /* 0x000fe200078e3cff */
[----:B------:R-:W3:Y:S01]  /*406f0*/  @!P1 LDG.E.U16 R22, desc[UR6][R26.64] ;  /* 0x000000061a169981 */ /* 0x000ee2000c1e1500 */
[----:B------:R-:W-:Y:S02]  /*40700*/  LOP3.LUT R67, R67, R66, RZ, 0x3c, !PT ;  /* 0x0000004243437212 */ /* 0x000fe400078e3cff */
[----:B------:R-:W-:Y:S01]  /*40710*/  LOP3.LUT R65, R65, R64, RZ, 0x3c, !PT ;  /* 0x0000004041417212 */ /* 0x000fe200078e3cff */
[----:B------:R-:W3:Y:S04]  /*40720*/  @!P6 LDG.E.U16 R23, desc[UR6][R24.64] ;  /* 0x000000061817e981 */ /* 0x000ee8000c1e1500 */
[----:B------:R-:W3:Y:S04]  /*40730*/  @!P6 LDG.E.U16 R15, desc[UR6][R66.64] ;  /* 0x00000006420fe981 */ /* 0x000ee8000c1e1500 */
[----:B------:R-:W4:Y:S04]  /*40740*/  @!P1 LDG.E.U16 R0, desc[UR6][R64.64] ;  /* 0x0000000640009981 */ /* 0x000f28000c1e1500 */
[----:B------:R1:W-:Y:S04]  /*40750*/  @!P1 STL [R1+0x1168], R32 ;  /* 0x0011682001009387 */ /* 0x0003e80000100800 */
[----:B-1----:R-:W4:Y:S04]  /*40760*/  LDL.LU R32, [R1+0x2118] ;  /* 0x0021180001207983 */ /* 0x002f280000300800 */
[----:B--2---:R-:W2:Y:S04]  /*40770*/  @!P6 LDG.E.U16 R33, desc[UR6][R34.64] ;  /* 0x000000062221e981 */ /* 0x004ea8000c1e1500 */
[----:B---3--:R1:W-:Y:S04]  /*40780*/  @!P6 STL [R1+0x112c], R15 ;  /* 0x00112c0f0100e387 */ /* 0x0083e80000100800 */
[----:B-1----:R0:W3:Y:S04]  /*40790*/  LDL R15, [R1+0x10e0] ;  /* 0x0010e000010f7983 */ /* 0x0020e80000100800 */
[----:B------:R1:W-:Y:S04]  /*407a0*/  STL [R1+0x1f88], R66 ;  /* 0x001f884201007387 */ /* 0x0003e80000100800 */
[----:B------:R0:W-:Y:S04]  /*407b0*/  STL [R1+0x1f84], R67 ;  /* 0x001f844301007387 */ /* 0x0001e80000100800 */
[----:B-1----:R1:W3:Y:S04]  /*407c0*/  LDL R66, [R1+0x115c] ;  /* 0x00115c0001427983 */ /* 0x0022e80000100800 */
[----:B0-----:R1:W3:Y:S04]  /*407d0*/  LDL R67, [R1+0x1198] ;  /* 0x0011980001437983 */ /* 0x0012e80000100800 */
[----:B----4-:R0:W-:Y:S04]  /*407e0*/  @!P1 STL [R1+0x1128], R0 ;  /* 0x0011280001009387 */ /* 0x0101e80000100800 */
[----:B0-----:R1:W4:Y:S04]  /*407f0*/  LDL R0, [R1+0x1158] ;  /* 0x0011580001007983 */ /* 0x0013280000100800 */
[----:B------:R0:W-:Y:S04]  /*40800*/  STL [R1+0x1f90], R64 ;  /* 0x001f904001007387 */ /* 0x0001e80000100800 */
[----:B0-----:R1:W4:Y:S04]  /*40810*/  LDL R64, [R1+0x119c] ;  /* 0x00119c0001407983 */ /* 0x0013280000100800 */
[----:B------:R0:W-:Y:S04]  /*40820*/  STL [R1+0x1f8c], R65 ;  /* 0x001f8c4101007387 */ /* 0x0001e80000100800 */
[----:B0-----:R1:W4:Y:S04]  /*40830*/  LDL R65, [R1+0x10e4] ;  /* 0x0010e40001417983 */ /* 0x0013280000100800 */
[----:B--2---:R0:W-:Y:S04]  /*40840*/  @!P6 STL [R1+0x10ec], R33 ;  /* 0x0010ec210100e387 */ /* 0x0041e80000100800 */
[----:B0-----:R-:W2:Y:S04]  /*40850*/  LDL.LU R33, [R1+0x2114] ;  /* 0x0021140001217983 */ /* 0x001ea80000300800 */
[----:B------:R-:W-:Y:S04]  /*40860*/  STL [R1+0x1f98], R34 ;  /* 0x001f982201007387 */ /* 0x000fe80000100800 */
[----:B------:R0:W-:Y:S01]  /*40870*/  STL [R1+0x1f94], R35 ;  /* 0x001f942301007387 */ /* 0x0001e20000100800 */
[----:B------:R-:W-:-:S02]  /*40880*/  LOP3.LUT R60, R61, R60, RZ, 0x3c, !PT ;  /* 0x0000003c3d3c7212 */ /* 0x000fc400078e3cff */
[----:B------:R-:W-:Y:S02]  /*40890*/  LOP3.LUT R63, R63, R62, RZ, 0x3c, !PT ;  /* 0x0000003e3f3f7212 */ /* 0x000fe400078e3cff */
[----:B------:R-:W-:Y:S01]  /*408a0*/  LOP3.LUT R59, R59, R58, RZ, 0x3c, !PT ;  /* 0x0000003a3b3b7212 */ /* 0x000fe200078e3cff */
[----:B---3--:R-:W3:Y:S04]  /*408b0*/  @!P1 LDG.E.U16 R67, desc[UR6][R16.64] ;  /* 0x0000000610439981 */ /* 0x008ee8000c1e1500 */
[----:B0-----:R-:W3:Y:S04]  /*408c0*/  LDL.64 R34, [R1+0x28] ;  /* 0x0000280001227983 */ /* 0x001ee80000100a00 */
[----:B----4-:R-:W4:Y:S04]  /*408d0*/  @!P1 LDG.E.U16 R0, desc[UR6][R6.64] ;  /* 0x0000000606009981 */ /* 0x010f28000c1e1500 */
[----:B------:R-:W4:Y:S04]  /*408e0*/  @!P6 LDG.E.U16 R64, desc[UR6][R18.64] ;  /* 0x000000061240e981 */ /* 0x000f28000c1e1500 */
[----:B--2---:R-:W2:Y:S01]  /*408f0*/  @!P1 LDG.E.U16 R28, desc[UR6][R32.64] ;  /* 0x00000006201c9981 */ /* 0x004ea2000c1e1500 */
[----:B------:R-:W-:-:S05]  /*40900*/  LOP3.LUT R61, R61, R60, RZ, 0x3c, !PT ;  /* 0x0000003c3d3d7212 */ /* 0x000fca00078e3cff */
[----:B------:R-:W4:Y:S01]  /*40910*/  @!P1 LDG.E.U16 R14, desc[UR6][R60.64] ;  /* 0x000000063c0e9981 */ /* 0x000f22000c1e1500 */
[----:B------:R-:W-:Y:S02]  /*40920*/  LOP3.LUT R62, R63, R62, RZ, 0x3c, !PT ;  /* 0x0000003e3f3e7212 */ /* 0x000fe400078e3cff */
[----:B------:R-:W-:Y:S01]  /*40930*/  LOP3.LUT R58, R59, R58, RZ, 0x3c, !PT ;  /* 0x0000003a3b3a7212 */ /* 0x000fe200078e3cff */
[----:B---3--:R-:W3:Y:S04]  /*40940*/  @!P6 LDG.E.U16 R66, desc[UR6][R34.64] ;  /* 0x000000062242e981 */ /* 0x008ee8000c1e1500 */
[----:B--2---:R0:W-:Y:S04]  /*40950*/  @!P1 STL [R1+0x10e8], R28 ;  /* 0x0010e81c01009387 */ /* 0x0041e80000100800 */
[----:B0-----:R-:W2:Y:S04]  /*40960*/  LDL.LU R28, [R1+0x2110] ;  /* 0x00211000011c7983 */ /* 0x001ea80000300800 */
[----:B------:R0:W-:Y:S04]  /*40970*/  STL [R1+0x1fa0], R32 ;  /* 0x001fa02001007387 */ /* 0x0001e80000100800 */
[----:B0-----:R1:W2:Y:S04]  /*40980*/  LDL R32, [R1+0x1124] ;  /* 0x0011240001207983 */ /* 0x0012a80000100800 */
[----:B------:R0:W-:Y:S04]  /*40990*/  STL [R1+0x1f9c], R33 ;  /* 0x001f9c2101007387 */ /* 0x0001e80000100800 */
[----:B0-----:R1:W3:Y:S04]  /*409a0*/  LDL R33, [R1+0x1160] ;  /* 0x0011600001217983 */ /* 0x0012e80000100800 */
[----:B------:R-:W4:Y:S04]  /*409b0*/  LDL.LU.64 R30, [R1+0x2108] ;  /* 0x00210800011e7983 */ /* 0x000f280000300a00 */
[----:B------:R0:W-:Y:S04]  /*409c0*/  @!P6 STL [R1+0x11a4], R29 ;  /* 0x0011a41d0100e387 */ /* 0x0001e80000100800 */
[----:B0-----:R-:W4:Y:S04]  /*409d0*/  LDL.LU R29, [R1+0x2100] ;  /* 0x00210000011d7983 */ /* 0x001f280000300800 */
[----:B------:R-:W4:Y:S04]  /*409e0*/  LDL.LU.64 R26, [R1+0x20f8] ;  /* 0x0020f800011a7983 */ /* 0x000f280000300a00 */
[----:B------:R0:W-:Y:S01]  /*409f0*/  @!P1 STL [R1+0x11a0], R22 ;  /* 0x0011a01601009387 */ /* 0x0001e20000100800 */
[----:B------:R-:W-:-:S03]  /*40a00*/  LOP3.LUT R63, R63, R62, RZ, 0x3c, !PT ;  /* 0x0000003e3f3f7212 */ /* 0x000fc600078e3cff */
[----:B0-----:R-:W4:Y:S04]  /*40a10*/  LDL.LU R22, [R1+0x20f0] ;  /* 0x0020f00001167983 */ /* 0x001f280000300800 */
[----:B------:R-:W4:Y:S04]  /*40a20*/  LDL.LU.64 R24, [R1+0x20e8] ;  /* 0x0020e80001187983 */ /* 0x000f280000300a00 */
[----:B------:R0:W-:Y:S04]  /*40a30*/  @!P6 STL [R1+0x1164], R23 ;  /* 0x001164170100e387 */ /* 0x0001e80000100800 */
[----:B0-----:R-:W4:Y:S01]  /*40a40*/  LDL.LU R23, [R1+0x20e0] ;  /* 0x0020e00001177983 */ /* 0x001f220000300800 */
[----:B------:R-:W-:-:S03]  /*40a50*/  LOP3.LUT R59, R59, R58, RZ, 0x3c, !PT ;  /* 0x0000003a3b3b7212 */ /* 0x000fc600078e3cff */
[----:B--2---:R-:W2:Y:S04]  /*40a60*/  @!P6 LDG.E.U16 R32, desc[UR6][R62.64] ;  /* 0x000000063e20e981 */ /* 0x004ea8000c1e1500 */
[----:B---3--:R-:W3:Y:S04]  /*40a70*/  @!P1 LDG.E.U16 R33, desc[UR6][R20.64] ;  /* 0x0000000614219981 */ /* 0x008ee8000c1e1500 */
[----:B----4-:R-:W4:Y:S04]  /*40a80*/  @!P6 LDG.E.U16 R65, desc[UR6][R30.64] ;  /* 0x000000061e41e981 */ /* 0x010f28000c1e1500 */
[----:B------:R-:W2:Y:S04]  /*40a90*/  LDL.LU.64 R20, [R1+0x20d8] ;  /* 0x0020d80001147983 */ /* 0x000ea80000300a00 */
[----:B------:R-:W-:Y:S04]  /*40aa0*/  STL [R1+0x1fa8], R62 ;  /* 0x001fa83e01007387 */ /* 0x000fe80000100800 */
[----:B------:R-:W-:Y:S04]  /*40ab0*/  STL [R1+0x1fa4], R63 ;  /* 0x001fa43f01007387 */ /* 0x000fe80000100800 */
[----:B------:R0:W-:Y:S04]  /*40ac0*/  @!P1 STL [R1+0x1120], R14 ;  /* 0x0011200e01009387 */ /* 0x0001e80000100800 */
[----:B------:R-:W2:Y:S04]  /*40ad0*/  @!P1 LDG.E.U16 R15, desc[UR6][R28.64] ;  /* 0x000000061c0f9981 */ /* 0x000ea8000c1e1500 */
[----:B0-----:R1:W2:Y:S04]  /*40ae0*/  LDL R14, [R1+0x111c] ;  /* 0x00111c00010e7983 */ /* 0x0012a80000100800 */
[----:B------:R-:W-:Y:S04]  /*40af0*/  STL [R1+0x1fb0], R60 ;  /* 0x001fb03c01007387 */ /* 0x000fe80000100800 */
[----:B------:R-:W-:Y:S04]  /*40b00*/  STL [R1+0x1fac], R61 ;  /* 0x001fac3d01007387 */ /* 0x000fe80000100800 */
[----:B------:R-:W-:Y:S04]  /*40b10*/  STL [R1+0x1fb8], R30 ;  /* 0x001fb81e01007387 */ /* 0x000fe80000100800 */
[----:B------:R-:W-:Y:S04]  /*40b20*/  STL [R1+0x1fb4], R31 ;  /* 0x001fb41f01007387 */ /* 0x000fe80000100800 */
[----:B--2---:R-:W2:Y:S04]  /*40b30*/  @!P6 LDG.E.U16 R14, desc[UR6][R58.64] ;  /* 0x000000063a0ee981 */ /* 0x004ea8000c1e1500 */
[----:B------:R0:W-:Y:S04]  /*40b40*/  @!P1 STL [R1+0x10e0], R15 ;  /* 0x0010e00f01009387 */ /* 0x0001e80000100800 */
[----:B0-----:R1:W2:Y:S04]  /*40b50*/  LDL R15, [R1+0x1118] ;  /* 0x00111800010f7983 */ /* 0x0012a80000100800 */
[----:B------:R-:W-:Y:S04]  /*40b60*/  STL [R1+0x1fc0], R28 ;  /* 0x001fc01c01007387 */ /* 0x000fe80000100800 */
[----:B------:R-:W-:Y:S04]  /*40b70*/  STL [R1+0x1fbc], R29 ;  /* 0x001fbc1d01007387 */ /* 0x000fe80000100800 */
[----:B------:R-:W2:Y:S04]  /*40b80*/  LDL.LU.64 R18, [R1+0x20d0] ;  /* 0x0020d00001127983 */ /* 0x000ea80000300a00 */
[----:B------:R-:W2:Y:S04]  /*40b90*/  LDL.LU.64 R16, [R1+0x20c8] ;  /* 0x0020c80001107983 */ /* 0x000ea80000300a00 */
[----:B----4-:R0:W-:Y:S04]  /*40ba0*/  @!P6 STL [R1+0x10e4], R65 ;  /* 0x0010e4410100e387 */ /* 0x0101e80000100800 */
[----:B0-----:R1:W4:Y:S04]  /*40bb0*/  LDL R65, [R1+0x10dc] ;  /* 0x0010dc0001417983 */ /* 0x0013280000100800 */
[----:B------:R0:W-:Y:S04]  /*40bc0*/  @!P6 STL [R1+0x119c], R64 ;  /* 0x00119c400100e387 */ /* 0x0001e80000100800 */
[----:B0-----:R1:W4:Y:S04]  /*40bd0*/  LDL R64, [R1+0x10d8] ;  /* 0x0010d80001407983 */ /* 0x0013280000100800 */
[----:B------:R0:W-:Y:S04]  /*40be0*/  @!P1 STL [R1+0x1198], R67 ;  /* 0x0011984301009387 */ /* 0x0001e80000100800 */
[----:B------:R1:W4:Y:S04]  /*40bf0*/  LDL R6, [R1+0x1190] ;  /* 0x0011900001067983 */ /* 0x0003280000100800 */
[----:B------:R1:W4:Y:S04]  /*40c00*/  LDL R7, [R1+0x1154] ;  /* 0x0011540001077983 */ /* 0x0003280000100800 */
[----:B0-----:R1:W4:Y:S04]  /*40c10*/  LDL R67, [R1+0x1194] ;  /* 0x0011940001437983 */ /* 0x0013280000100800 */
[----:B------:R0:W-:Y:S04]  /*40c20*/  @!P1 STL [R1+0x1158], R0 ;  /* 0x0011580001009387 */ /* 0x0001e80000100800 */
[----:B---3--:R-:W-:Y:S04]  /*40c30*/  @!P1 STL [R1+0x1160], R33 ;  /* 0x0011602101009387 */ /* 0x008fe80000100800 */
[----:B0-----:R1:W3:Y:S04]  /*40c40*/  LDL R0, [R1+0x1150] ;  /* 0x0011500001007983 */ /* 0x0012e80000100800 */
[----:B------:R-:W-:Y:S04]  /*40c50*/  @!P6 STL [R1+0x1124], R32 ;  /* 0x001124200100e387 */ /* 0x000fe80000100800 */
[----:B------:R1:W3:Y:S04]  /*40c60*/  LDL.LU R63, [R1+0x110c] ;  /* 0x00110c00013f7983 */ /* 0x0002e80000300800 */
[----:B------:R1:W3:Y:S04]  /*40c70*/  LDL.LU R28, [R1+0x10c8] ;  /* 0x0010c800011c7983 */ /* 0x0002e80000300800 */
[----:B------:R1:W3:Y:S04]  /*40c80*/  LDL.LU R29, [R1+0x1184] ;  /* 0x00118400011d7983 */ /* 0x0002e80000300800 */
[----:B------:R1:W3:Y:S04]  /*40c90*/  LDL.LU R30, [R1+0x1180] ;  /* 0x00118000011e7983 */ /* 0x0002e80000300800 */
[----:B------:R1:W3:Y:S04]  /*40ca0*/  LDL.LU R31, [R1+0x1144] ;  /* 0x00114400011f7983 */ /* 0x0002e80000300800 */
[----:B------:R1:W3:Y:S04]  /*40cb0*/  LDL.LU R60, [R1+0x1140] ;  /* 0x00114000013c7983 */ /* 0x0002e80000300800 */
[----:B------:R0:W-:Y:S04]  /*40cc0*/  @!P6 STL [R1+0x115c], R66 ;  /* 0x00115c420100e387 */ /* 0x0001e80000100800 */
[----:B0-----:R1:W3:Y:S04]  /*40cd0*/  LDL.LU R66, [R1+0x1104] ;  /* 0x0011040001427983 */ /* 0x0012e80000300800 */
[----:B------:R1:W3:Y:S04]  /*40ce0*/  LDL.LU R61, [R1+0x1100] ;  /* 0x00110000013d7983 */ /* 0x0002e80000300800 */
[----:B------:R1:W3:Y:S04]  /*40cf0*/  LDL.LU R62, [R1+0x10c4] ;  /* 0x0010c400013e7983 */ /* 0x0002e80000300800 */
[----:B------:R1:W3:Y:S04]  /*40d00*/  LDL.LU R32, [R1+0x10c0] ;  /* 0x0010c00001207983 */ /* 0x0002e80000300800 */
[----:B------:R1:W3:Y:S04]  /*40d10*/  LDL.LU R33, [R1+0x117c] ;  /* 0x00117c0001217983 */ /* 0x0002e80000300800 */
[----:B------:R1:W3:Y:S04]  /*40d20*/  LDL.LU R34, [R1+0x113c] ;  /* 0x00113c0001227983 */ /* 0x0002e80000300800 */
[----:B------:R1:W3:Y:S04]  /*40d30*/  LDL.LU R35, [R1+0x1138] ;  /* 0x0011380001237983 */ /* 0x0002e80000300800 */
[----:B--2---:R0:W-:Y:S04]  /*40d40*/  @!P6 STL [R1+0x111c], R14 ;  /* 0x00111c0e0100e387 */ /* 0x0041e80000100800 */
[----:B0-----:R-:W2:Y:S04]  /*40d50*/  LDL.LU R14, [R1+0x20c4] ;  /* 0x0020c400010e7983 */ /* 0x001ea80000300800 */
[----:B------:R0:W-:Y:S04]  /*40d60*/  STL [R1+0x1fc8], R58 ;  /* 0x001fc83a01007387 */ /* 0x0001e80000100800 */
[----:B0-----:R1:W2:Y:S04]  /*40d70*/  LDL.LU R58, [R1+0x10cc] ;  /* 0x0010cc00013a7983 */ /* 0x0012a80000300800 */
[----:B------:R0:W-:Y:S01]  /*40d80*/  STL [R1+0x1fc4], R59 ;  /* 0x001fc43b01007387 */ /* 0x0001e20000100800 */
[----:B------:R-:W-:-:S02]  /*40d90*/  LOP3.LUT R57, R57, R56, RZ, 0x3c, !PT ;  /* 0x0000003839397212 */ /* 0x000fc400078e3cff */
[----:B------:R-:W-:Y:S01]  /*40da0*/  LOP3.LUT R85, R85, R84, RZ, 0x3c, !PT ;  /* 0x0000005455557212 */ /* 0x000fe200078e3cff */
[----:B----4-:R-:W4:Y:S04]  /*40db0*/  @!P6 LDG.E.U16 R65, desc[UR6][R26.64] ;  /* 0x000000061a41e981 */ /* 0x010f28000c1e1500 */
[----:B0-----:R1:W4:Y:S01]  /*40dc0*/  LDL.LU R59, [R1+0x1114] ;  /* 0x00111400013b7983 */ /* 0x0013220000300800 */
[----:B------:R-:W-:-:S04]  /*40dd0*/  LOP3.LUT R56, R57, R56, RZ, 0x3c, !PT ;  /* 0x0000003839387212 */ /* 0x000fc800078e3cff */
[----:B------:R-:W-:Y:S01]  /*40de0*/  LOP3.LUT R57, R57, R56, RZ, 0x3c, !PT ;  /* 0x0000003839397212 */ /* 0x000fe200078e3cff */
[----:B------:R-:W4:Y:S01]  /*40df0*/  @!P1 LDG.E.U16 R64, desc[UR6][R24.64] ;  /* 0x0000000618409981 */ /* 0x000f22000c1e1500 */
[----:B------:R-:W-:-:S03]  /*40e00*/  LOP3.LUT R55, R55, R54, RZ, 0x3c, !PT ;  /* 0x0000003637377212 */ /* 0x000fc600078e3cff */
[----:B------:R-:W4:Y:S04]  /*40e10*/  @!P1 LDG.E.U16 R6, desc[UR6][R10.64] ;  /* 0x000000060a069981 */ /* 0x000f28000c1e1500 */
[----:B------:R-:W4:Y:S01]  /*40e20*/  @!P1 LDG.E.U16 R15, desc[UR6][R56.64] ;  /* 0x00000006380f9981 */ /* 0x000f22000c1e1500 */
[----:B------:R-:W-:Y:S02]  /*40e30*/  LOP3.LUT R84, R85, R84, RZ, 0x3c, !PT ;  /* 0x0000005455547212 */ /* 0x000fe400078e3cff */
[----:B------:R-:W-:Y:S01]  /*40e40*/  LOP3.LUT R54, R55, R54, RZ, 0x3c, !PT ;  /* 0x0000003637367212 */ /* 0x000fe200078e3cff */
[----:B------:R-:W4:Y:S04]  /*40e50*/  @!P6 LDG.E.U16 R7, desc[UR6][R8.64] ;  /* 0x000000060807e981 */ /* 0x000f28000c1e1500 */
[----:B------:R-:W4:Y:S01]  /*40e60*/  @!P6 LDG.E.U16 R67, desc[UR6][R12.64] ;  /* 0x000000060c43e981 */ /* 0x000f22000c1e1500 */
[----:B------:R-:W-:-:S02]  /*40e70*/  LOP3.LUT R85, R85, R84, RZ, 0x3c, !PT ;  /* 0x0000005455557212 */ /* 0x000fc400078e3cff */
[----:B------:R-:W-:-:S03]  /*40e80*/  LOP3.LUT R55, R55, R54, RZ, 0x3c, !PT ;  /* 0x0000003637377212 */ /* 0x000fc600078e3cff */
[----:B---3--:R-:W3:Y:S01]  /*40e90*/  @!P1 LDG.E.U16 R0, desc[UR6][R84.64] ;  /* 0x0000000654009981 */ /* 0x008ee2000c1e1500 */
[----:B------:R-:W-:Y:S02]  /*40ea0*/  LOP3.LUT R53, R53, R52, RZ, 0x3c, !PT ;  /* 0x0000003435357212 */ /* 0x000fe400078e3cff */
[----:B------:R-:W-:Y:S02]  /*40eb0*/  LOP3.LUT R83, R83, R82, RZ, 0x3c, !PT ;  /* 0x0000005253537212 */ /* 0x000fe400078e3cff */
[----:B------:R-:W-:Y:S02]  /*40ec0*/  LOP3.LUT R81, R81, R80, RZ, 0x3c, !PT ;  /* 0x0000005051517212 */ /* 0x000fe400078e3cff */
[----:B------:R-:W-:Y:S02]  /*40ed0*/  LOP3.LUT R51, R51, R50, RZ, 0x3c, !PT ;  /* 0x0000003233337212 */ /* 0x000fe400078e3cff */
[----:B------:R-:W-:Y:S01]  /*40ee0*/  LOP3.LUT R49, R49, R48, RZ, 0x3c, !PT ;  /* 0x0000003031317212 */ /* 0x000fe200078e3cff */
[----:B------:R-:W3:Y:S04]  /*40ef0*/  @!P6 LDG.E.U16 R29, desc[UR6][R90.64] ;  /* 0x000000065a1de981 */ /* 0x000ee8000c1e1500 */
[----:B------:R-:W3:Y:S01]  /*40f00*/  @!P1 LDG.E.U16 R30, desc[UR6][R88.64] ;  /* 0x00000006581e9981 */ /* 0x000ee2000c1e1500 */
[----:B------:R-:W-:-:S02]  /*40f10*/  LOP3.LUT R79, R79, R78, RZ, 0x3c, !PT ;  /* 0x0000004e4f4f7212 */ /* 0x000fc400078e3cff */
[----:B------:R-:W-:Y:S02]  /*40f20*/  LOP3.LUT R77, R77, R76, RZ, 0x3c, !PT ;  /* 0x0000004c4d4d7212 */ /* 0x000fe400078e3cff */
[----:B------:R-:W-:Y:S01]  /*40f30*/  LOP3.LUT R47, R47, R46, RZ, 0x3c, !PT ;  /* 0x0000002e2f2f7212 */ /* 0x000fe200078e3cff */
[----:B------:R-:W3:Y:S04]  /*40f40*/  @!P1 LDG.E.U16 R28, desc[UR6][R16.64] ;  /* 0x00000006101c9981 */ /* 0x000ee8000c1e1500 */
[----:B------:R-:W3:Y:S04]  /*40f50*/  @!P1 LDG.E.U16 R61, desc[UR6][R44.64] ;  /* 0x000000062c3d9981 */ /* 0x000ee8000c1e1500 */
[----:B------:R-:W3:Y:S04]  /*40f60*/  @!P6 LDG.E.U16 R33, desc[UR6][R86.64] ;  /* 0x000000065621e981 */ /* 0x000ee8000c1e1500 */
[----:B--2---:R-:W2:Y:S04]  /*40f70*/  @!P6 LDG.E.U16 R58, desc[UR6][R18.64] ;  /* 0x00000006123ae981 */ /* 0x004ea8000c1e1500 */
[----:B----4-:R-:W4:Y:S04]  /*40f80*/  @!P6 LDG.E.U16 R59, desc[UR6][R54.64] ;  /* 0x00000006363be981 */ /* 0x010f28000c1e1500 */
[----:B------:R0:W-:Y:S04]  /*40f90*/  @!P1 STL [R1+0x1118], R15 ;  /* 0x0011180f01009387 */ /* 0x0001e80000100800 */
[----:B0-----:R-:W2:Y:S04]  /*40fa0*/  LDL.LU R15, [R1+0x20c0] ;  /* 0x0020c000010f7983 */ /* 0x001ea80000300800 */
[----:B------:R0:W-:Y:S04]  /*40fb0*/  STL [R1+0x1fd0], R56 ;  /* 0x001fd03801007387 */ /* 0x0001e80000100800 */
[----:B0-----:R1:W2:Y:S04]  /*40fc0*/  LDL.LU R56, [R1+0x1148] ;  /* 0x0011480001387983 */ /* 0x0012a80000300800 */
        /* <DEDUP_REMOVED lines=10> */
[----:B------:R-:W2:Y:S04]  /*41070*/  LDL.LU.64 R12, [R1+0x20b8] ;  /* 0x0020b800010c7983 */ /* 0x000ea80000300a00 */
[----:B------:R0:W-:Y:S04]  /*41080*/  @!P1 STL [R1+0x10d8], R64 ;  /* 0x0010d84001009387 */ /* 0x0001e80000100800 */
[----:B0-----:R1:W2:Y:S04]  /*41090*/  LDL.LU R64, [R1+0x10f8] ;  /* 0x0010f80001407983 */ /* 0x0012a80000300800 */
[----:B------:R0:W-:Y:S04]  /*410a0*/  @!P6 STL [R1+0x10dc], R65 ;  /* 0x0010dc410100e387 */ /* 0x0001e80000100800 */
[----:B0-----:R1:W2:Y:S04]  /*410b0*/  LDL.LU R65, [R1+0x10bc] ;  /* 0x0010bc0001417983 */ /* 0x0012a80000300800 */
[----:B------:R0:W-:Y:S04]  /*410c0*/  @!P6 STL [R1+0x1194], R67 ;  /* 0x001194430100e387 */ /* 0x0001e80000100800 */
[----:B0-----:R1:W2:Y:S04]  /*410d0*/  LDL.LU R67, [R1+0x10b8] ;  /* 0x0010b80001437983 */ /* 0x0012a80000300800 */
[----:B------:R-:W2:Y:S04]  /*410e0*/  LDL.LU.64 R10, [R1+0x20b0] ;  /* 0x0020b000010a7983 */ /* 0x000ea80000300a00 */
[----:B------:R0:W-:Y:S04]  /*410f0*/  @!P1 STL [R1+0x1190], R6 ;  /* 0x0011900601009387 */ /* 0x0001e80000100800 */
[----:B0-----:R-:W2:Y:S04]  /*41100*/  LDL.LU R6, [R1+0x20a8] ;  /* 0x0020a80001067983 */ /* 0x001ea80000300800 */
[----:B------:R-:W2:Y:S04]  /*41110*/  LDL.LU.64 R8, [R1+0x20a0] ;  /* 0x0020a00001087983 */ /* 0x000ea80000300a00 */
[----:B------:R0:W-:Y:S04]  /*41120*/  @!P6 STL [R1+0x1154], R7 ;  /* 0x001154070100e387 */ /* 0x0001e80000100800 */
[----:B0-----:R-:W2:Y:S04]  /*41130*/  LDL.LU R7, [R1+0x209c] ;  /* 0x00209c0001077983 */ /* 0x001ea80000300800 */
[----:B---3--:R0:W-:Y:S04]  /*41140*/  @!P1 STL [R1+0x1150], R0 ;  /* 0x0011500001009387 */ /* 0x0081e80000100800 */
[----:B0-----:R1:W3:Y:S04]  /*41150*/  LDL.LU R0, [R1+0x2098] ;  /* 0x0020980001007983 */ /* 0x0012e80000300800 */
[----:B------:R0:W-:Y:S04]  /*41160*/  STL [R1+0x1fe8], R84 ;  /* 0x001fe85401007387 */ /* 0x0001e80000100800 */
[----:B0-----:R1:W3:Y:S04]  /*41170*/  LDL.LU R84, [R1+0x10d4] ;  /* 0x0010d40001547983 */ /* 0x0012e80000300800 */
[----:B------:R-:W-:Y:S04]  /*41180*/  STL [R1+0x1fe4], R85 ;  /* 0x001fe45501007387 */ /* 0x000fe80000100800 */
[----:B----4-:R-:W-:Y:S04]  /*41190*/  STL [R1+0x1ff4], R59 ;  /* 0x001ff43b01007387 */ /* 0x010fe80000100800 */
[----:B------:R-:W-:Y:S04]  /*411a0*/  STL [R1+0x1ff0], R54 ;  /* 0x001ff03601007387 */ /* 0x000fe80000100800 */
[----:B------:R0:W-:Y:S04]  /*411b0*/  STL [R1+0x1fec], R55 ;  /* 0x001fec3701007387 */ /* 0x0001e80000100800 */
[----:B0-----:R1:W4:Y:S01]  /*411c0*/  LDL.LU R55, [R1+0x1110] ;  /* 0x0011100001377983 */ /* 0x0013220000300800 */
[----:B------:R-:W-:-:S04]  /*411d0*/  LOP3.LUT R52, R53, R52, RZ, 0x3c, !PT ;  /* 0x0000003435347212 */ /* 0x000fc800078e3cff */
[----:B------:R-:W-:Y:S02]  /*411e0*/  LOP3.LUT R53, R53, R52, RZ, 0x3c, !PT ;  /* 0x0000003435357212 */ /* 0x000fe400078e3cff */
[----:B------:R-:W-:Y:S02]  /*411f0*/  LOP3.LUT R82, R83, R82, RZ, 0x3c, !PT ;  /* 0x0000005253527212 */ /* 0x000fe400078e3cff */
[----:B------:R-:W-:Y:S02]  /*41200*/  LOP3.LUT R80, R81, R80, RZ, 0x3c, !PT ;  /* 0x0000005051507212 */ /* 0x000fe400078e3cff */
[----:B------:R-:W-:Y:S02]  /*41210*/  LOP3.LUT R50, R51, R50, RZ, 0x3c, !PT ;  /* 0x0000003233327212 */ /* 0x000fe400078e3cff */
[----:B------:R-:W-:Y:S02]  /*41220*/  LOP3.LUT R48, R49, R48, RZ, 0x3c, !PT ;  /* 0x0000003031307212 */ /* 0x000fe400078e3cff */
[----:B------:R-:W-:-:S02]  /*41230*/  LOP3.LUT R78, R79, R78, RZ, 0x3c, !PT ;  /* 0x0000004e4f4e7212 */ /* 0x000fc400078e3cff */
[----:B------:R-:W-:Y:S02]  /*41240*/  LOP3.LUT R76, R77, R76, RZ, 0x3c, !PT ;  /* 0x0000004c4d4c7212 */ /* 0x000fe400078e3cff */
[----:B------:R-:W-:Y:S01]  /*41250*/  LOP3.LUT R46, R47, R46, RZ, 0x3c, !PT ;  /* 0x0000002e2f2e7212 */ /* 0x000fe200078e3cff */
[----:B--2---:R-:W2:Y:S04]  /*41260*/  @!P6 LDG.E.U16 R62, desc[UR6][R14.64] ;  /* 0x000000060e3ee981 */ /* 0x004ea8000c1e1500 */
[----:B------:R-:W2:Y:S04]  /*41270*/  @!P1 LDG.E.U16 R26, desc[UR6][R92.64] ;  /* 0x000000065c1a9981 */ /* 0x000ea8000c1e1500 */
[----:B------:R-:W2:Y:S04]  /*41280*/  @!P1 LDG.E.U16 R24, desc[UR6][R20.64] ;  /* 0x0000000614189981 */ /* 0x000ea8000c1e1500 */
[----:B------:R-:W2:Y:S04]  /*41290*/  @!P6 LDG.E.U16 R25, desc[UR6][R4.64] ;  /* 0x000000060419e981 */ /* 0x000ea8000c1e1500 */
[----:B------:R-:W2:Y:S01]  /*412a0*/  @!P1 LDG.E.U16 R32, desc[UR6][R12.64] ;  /* 0x000000060c209981 */ /* 0x000ea2000c1e1500 */
[----:B------:R-:W-:-:S02]  /*412b0*/  LOP3.LUT R75, R75, R74, RZ, 0x3c, !PT ;  /* 0x0000004a4b4b7212 */ /* 0x000fc400078e3cff */
[----:B------:R-:W-:Y:S02]  /*412c0*/  LOP3.LUT R73, R73, R72, RZ, 0x3c, !PT ;  /* 0x0000004849497212 */ /* 0x000fe400078e3cff */
[----:B------:R-:W-:Y:S02]  /*412d0*/  LOP3.LUT R71, R71, R70, RZ, 0x3c, !PT ;  /* 0x0000004647477212 */ /* 0x000fe400078e3cff */
[----:B------:R-:W-:Y:S01]  /*412e0*/  LOP3.LUT R69, R69, R68, RZ, 0x3c, !PT ;  /* 0x0000004445457212 */ /* 0x000fe200078e3cff */
[----:B------:R-:W2:Y:S04]  /*412f0*/  @!P1 LDG.E.U16 R64, desc[UR6][R40.64] ;  /* 0x0000000628409981 */ /* 0x000ea8000c1e1500 */
[----:B------:R-:W2:Y:S04]  /*41300*/  @!P6 LDG.E.U16 R65, desc[UR6][R10.64] ;  /* 0x000000060a41e981 */ /* 0x000ea8000c1e1500 */
[----:B------:R-:W2:Y:S04]  /*41310*/  @!P1 LDG.E.U16 R67, desc[UR6][R8.64] ;  /* 0x0000000608439981 */ /* 0x000ea8000c1e1500 */
[----:B---3--:R-:W3:Y:S04]  /*41320*/  @!P6 LDG.E.U16 R84, desc[UR6][R22.64] ;  /* 0x000000061654e981 */ /* 0x008ee8000c1e1500 */
[----:B----4-:R-:W4:Y:S01]  /*41330*/  @!P1 LDG.E.U16 R55, desc[UR6][R52.64] ;  /* 0x0000000634379981 */ /* 0x010f22000c1e1500 */
[----:B------:R-:W-:-:S02]  /*41340*/  LOP3.LUT R83, R83, R82, RZ, 0x3c, !PT ;  /* 0x0000005253537212 */ /* 0x000fc400078e3cff */
[----:B------:R-:W-:Y:S02]  /*41350*/  LOP3.LUT R81, R81, R80, RZ, 0x3c, !PT ;  /* 0x0000005051517212 */ /* 0x000fe400078e3cff */
[----:B------:R-:W-:Y:S01]  /*41360*/  LOP3.LUT R51, R51, R50, RZ, 0x3c, !PT ;  /* 0x0000003233337212 */ /* 0x000fe200078e3cff */
[----:B------:R-:W2:Y:S04]  /*41370*/  @!P6 LDG.E.U16 R27, desc[UR6][R82.64] ;  /* 0x00000006521be981 */ /* 0x000ea8000c1e1500 */
[----:B------:R-:W2:Y:S01]  /*41380*/  @!P1 LDG.E.U16 R56, desc[UR6][R80.64] ;  /* 0x0000000650389981 */ /* 0x000ea2000c1e1500 */
[----:B------:R-:W-:-:S03]  /*41390*/  LOP3.LUT R49, R49, R48, RZ, 0x3c, !PT ;  /* 0x0000003031317212 */ /* 0x000fc600078e3cff */
[----:B------:R-:W2:Y:S04]  /*413a0*/  @!P6 LDG.E.U16 R63, desc[UR6][R50.64] ;  /* 0x00000006323fe981 */ /* 0x000ea8000c1e1500 */
[----:B------:R-:W2:Y:S04]  /*413b0*/  @!P1 LDG.E.U16 R57, desc[UR6][R48.64] ;  /* 0x0000000630399981 */ /* 0x000ea8000c1e1500 */
[----:B----4-:R-:W-:Y:S04]  /*413c0*/  STL [R1+0x2000], R55 ;  /* 0x0020003701007387 */ /* 0x010fe80000100800 */
[----:B------:R-:W-:Y:S04]  /*413d0*/  STL [R1+0x1ffc], R52 ;  /* 0x001ffc3401007387 */ /* 0x000fe80000100800 */
[----:B------:R-:W-:Y:S04]  /*413e0*/  STL [R1+0x1ff8], R53 ;  /* 0x001ff83501007387 */ /* 0x000fe80000100800 */
[----:B---3--:R-:W-:Y:S04]  /*413f0*/  STL [R1+0x200c], R84 ;  /* 0x00200c5401007387 */ /* 0x008fe80000100800 */
[----:B------:R-:W-:Y:S04]  /*41400*/  STL [R1+0x2008], R22 ;  /* 0x0020081601007387 */ /* 0x000fe80000100800 */
[----:B------:R-:W-:Y:S04]  /*41410*/  STL [R1+0x2004], R23 ;  /* 0x0020041701007387 */ /* 0x000fe80000100800 */
[----:B--2---:R-:W-:Y:S04]  /*41420*/  STL [R1+0x2018], R24 ;  /* 0x0020181801007387 */ /* 0x004fe80000100800 */
[----:B------:R-:W-:Y:S04]  /*41430*/  STL [R1+0x2014], R20 ;  /* 0x0020141401007387 */ /* 0x000fe80000100800 */
[----:B------:R-:W-:Y:S04]  /*41440*/  STL [R1+0x2010], R21 ;  /* 0x0020101501007387 */ /* 0x000fe80000100800 */
[----:B------:R-:W2:Y:S04]  /*41450*/  LDL.LU.64 R4, [R1+0x2090] ;  /* 0x0020900001047983 */ /* 0x000ea80000300a00 */
[----:B------:R-:W-:Y:S04]  /*41460*/  STL [R1+0x201c], R25 ;  /* 0x00201c1901007387 */ /* 0x000fe80000100800 */
[----:B------:R1:W3:Y:S04]  /*41470*/  LDL.LU.64 R92, [R1+0x2088] ;  /* 0x00208800015c7983 */ /* 0x0002e80000300a00 */
[----:B------:R-:W4:Y:S04]  /*41480*/  LDL R54, [R1+0x18b8] ;  /* 0x0018b80001367983 */ /* 0x000f280000100800 */
[----:B------:R-:W-:Y:S04]  /*41490*/  STL [R1+0x2020], R26 ;  /* 0x0020201a01007387 */ /* 0x000fe80000100800 */
[----:B------:R-:W-:Y:S04]  /*414a0*/  STL [R1+0x202c], R27 ;  /* 0x00202c1b01007387 */ /* 0x000fe80000100800 */
[----:B------:R-:W-:Y:S04]  /*414b0*/  STL [R1+0x2028], R82 ;  /* 0x0020285201007387 */ /* 0x000fe80000100800 */
[----:B------:R-:W-:Y:S04]  /*414c0*/  STL [R1+0x2024], R83 ;  /* 0x0020245301007387 */ /* 0x000fe80000100800 */
[----:B------:R-:W-:Y:S04]  /*414d0*/  STL [R1+0x2038], R56 ;  /* 0x0020383801007387 */ /* 0x000fe80000100800 */
[----:B------:R-:W-:Y:S04]  /*414e0*/  STL [R1+0x2034], R80 ;  /* 0x0020345001007387 */ /* 0x000fe80000100800 */
[----:B------:R0:W-:Y:S04]  /*414f0*/  STL [R1+0x2030], R81 ;  /* 0x0020305101007387 */ /* 0x0001e80000100800 */
[----:B------:R-:W-:Y:S04]  /*41500*/  STL [R1+0x2044], R63 ;  /* 0x0020443f01007387 */ /* 0x000fe80000100800 */
[----:B------:R-:W-:Y:S04]  /*41510*/  STL [R1+0x2040], R50 ;  /* 0x0020403201007387 */ /* 0x000fe80000100800 */
[----:B------:R0:W-:Y:S04]  /*41520*/  STL [R1+0x203c], R51 ;  /* 0x00203c3301007387 */ /* 0x0001e80000100800 */
[----:B------:R-:W-:Y:S04]  /*41530*/  STL [R1+0x2050], R57 ;  /* 0x0020503901007387 */ /* 0x000fe80000100800 */
[----:B------:R-:W-:Y:S04]  /*41540*/  STL [R1+0x204c], R48 ;  /* 0x00204c3001007387 */ /* 0x000fe80000100800 */
[----:B------:R-:W-:Y:S04]  /*41550*/  STL [R1+0x2048], R49 ;  /* 0x0020483101007387 */ /* 0x000fe80000100800 */
[----:B------:R-:W-:Y:S04]  /*41560*/  STL [R1+0x2060], R58 ;  /* 0x0020603a01007387 */ /* 0x000fe80000100800 */
[----:B------:R-:W-:Y:S04]  /*41570*/  STL [R1+0x2058], R18 ;  /* 0x0020581201007387 */ /* 0x000fe80000100800 */
[----:B------:R-:W-:Y:S04]  /*41580*/  STL [R1+0x2054], R19 ;  /* 0x0020541301007387 */ /* 0x000fe80000100800 */
[----:B------:R1:W2:Y:S04]  /*41590*/  LDL.LU.64 R90, [R1+0x2080] ;  /* 0x00208000015a7983 */ /* 0x0002a80000300a00 */
[----:B------:R1:W2:Y:S04]  /*415a0*/  LDL.LU.64 R88, [R1+0x2078] ;  /* 0x0020780001587983 */ /* 0x0002a80000300a00 */
[----:B0-----:R-:W2:Y:S04]  /*415b0*/  LDL.64 R80, [R1+0x50] ;  /* 0x0000500001507983 */ /* 0x001ea80000100a00 */
[----:B------:R-:W2:Y:S04]  /*415c0*/  LDL.64 R50, [R1+0x58] ;  /* 0x0000580001327983 */ /* 0x000ea80000100a00 */
[----:B------:R1:W2:Y:S04]  /*415d0*/  LDL.LU.64 R86, [R1+0x2070] ;  /* 0x0020700001567983 */ /* 0x0002a80000300a00 */
[----:B------:R-:W4:Y:S04]  /*415e0*/  LDL.LU R85, [R1+0x1874] ;  /* 0x0018740001557983 */ /* 0x000f280000300800 */
[----:B---3--:R-:W3:Y:S01]  /*415f0*/  @!P1 LDG.E.U16 R93, desc[UR6][R2.64] ;  /* 0x00000006025d9981 */ /* 0x008ee2000c1e1500 */
[----:B------:R-:W-:-:S02]  /*41600*/  LOP3.LUT R79, R79, R78, RZ, 0x3c, !PT ;  /* 0x0000004e4f4f7212 */ /* 0x000fc400078e3cff */
[----:B------:R-:W-:Y:S02]  /*41610*/  LOP3.LUT R77, R77, R76, RZ, 0x3c, !PT ;  /* 0x0000004c4d4d7212 */ /* 0x000fe400078e3cff */
[----:B------:R-:W-:Y:S02]  /*41620*/  LOP3.LUT R47, R47, R46, RZ, 0x3c, !PT ;  /* 0x0000002e2f2f7212 */ /* 0x000fe400078e3cff */
[----:B------:R-:W-:Y:S02]  /*41630*/  LOP3.LUT R74, R75, R74, RZ, 0x3c, !PT ;  /* 0x0000004a4b4a7212 */ /* 0x000fe400078e3cff */
[----:B------:R-:W-:Y:S01]  /*41640*/  LOP3.LUT R72, R73, R72, RZ, 0x3c, !PT ;  /* 0x0000004849487212 */ /* 0x000fe200078e3cff */
[----:B------:R-:W3:Y:S04]  /*41650*/  @!P6 LDG.E.U16 R31, desc[UR6][R78.64] ;  /* 0x000000064e1fe981 */ /* 0x000ee8000c1e1500 */
[----:B------:R-:W3:Y:S04]  /*41660*/  @!P1 LDG.E.U16 R60, desc[UR6][R76.64] ;  /* 0x000000064c3c9981 */ /* 0x000ee8000c1e1500 */
[----:B------:R1:W3:Y:S04]  /*41670*/  LDL.LU R3, [R1+0x2068] ;  /* 0x0020680001037983 */ /* 0x0002e80000300800 */
        /* <DEDUP_REMOVED lines=15> */
[----:B----4-:R0:W-:Y:S04]  /*41770*/  STS.U16 [R54+UR76+0x32300], R85 ;  /* 0x0323005536007988 */ /* 0x0101e8000800044c */
[----:B--2---:R-:W2:Y:S04]  /*41780*/  @!P1 LDG.E.U16 R0, desc[UR6][R80.64] ;  /* 0x0000000650009981 */ /* 0x004ea8000c1e1500 */
[----:B------:R-:W4:Y:S01]  /*41790*/  @!P6 LDG.E.U16 R66, desc[UR6][R46.64] ;  /* 0x000000062e42e981 */ /* 0x000f22000c1e1500 */
[----:B------:R-:W-:-:S02]  /*417a0*/  LOP3.LUT R70, R71, R70, RZ, 0x3c, !PT ;  /* 0x0000004647467212 */ /* 0x000fc400078e3cff */
[----:B------:R-:W-:Y:S01]  /*417b0*/  LOP3.LUT R68, R69, R68, RZ, 0x3c, !PT ;  /* 0x0000004445447212 */ /* 0x000fe200078e3cff */
[----:B------:R-:W2:Y:S04]  /*417c0*/  @!P6 LDG.E.U16 R91, desc[UR6][R42.64] ;  /* 0x000000062a5be981 */ /* 0x000ea8000c1e1500 */
[----:B------:R-:W2:Y:S04]  /*417d0*/  @!P6 LDG.E.U16 R88, desc[UR6][R38.64] ;  /* 0x000000062658e981 */ /* 0x000ea8000c1e1500 */
[----:B------:R-:W2:Y:S04]  /*417e0*/  @!P1 LDG.E.U16 R89, desc[UR6][R36.64] ;  /* 0x0000000624599981 */ /* 0x000ea8000c1e1500 */
[----:B0-----:R-:W2:Y:S04]  /*417f0*/  LDL.LU R85, [R1+0x17f4] ;  /* 0x0017f40001557983 */ /* 0x001ea80000300800 */
[----:B------:R-:W2:Y:S04]  /*41800*/  @!P6 LDG.E.U16 R90, desc[UR6][R6.64] ;  /* 0x00000006065ae981 */ /* 0x000ea8000c1e1500 */
[----:B------:R-:W2:Y:S04]  /*41810*/  @!P1 LDG.E.U16 R92, desc[UR6][R4.64] ;  /* 0x00000006045c9981 */ /* 0x000ea8000c1e1500 */
[----:B---3--:R-:W3:Y:S04]  /*41820*/  @!P6 LDG.E.U16 R3, desc[UR6][R50.64] ;  /* 0x000000063203e981 */ /* 0x008ee8000c1e1500 */
        /* <DEDUP_REMOVED lines=13> */
[----:B0-----:R-:W3:Y:S04]  /*41900*/  LDL.LU R2, [R1+0x17e8] ;  /* 0x0017e80001027983 */ /* 0x001ee80000300800 */
        /* <DEDUP_REMOVED lines=27> */
[----:B--2---:R2:W-:Y:S04]  /*41ac0*/  STS.U16 [R54+UR76+0x34300], R85 ;  /* 0x0343005536007988 */ /* 0x0045e8000800044c */
[----:B0-----:R-:W4:Y:S04]  /*41ad0*/  LDL.LU R55, [R1+0x1718] ;  /* 0x0017180001377983 */ /* 0x001f280000300800 */
[----:B--2---:R-:W2:Y:S04]  /*41ae0*/  LDL.LU R85, [R1+0x1714] ;  /* 0x0017140001557983 */ /* 0x004ea80000300800 */
[----:B---3--:R0:W-:Y:S04]  /*41af0*/  STS.U16 [R54+UR76+0x24700], R2 ;  /* 0x0247000236007988 */ /* 0x0081e8000800044c */
[----:B0-----:R-:W3:Y:S04]  /*41b00*/  LDL.LU R2, [R1+0x1708] ;  /* 0x0017080001027983 */ /* 0x001ee80000300800 */
[----:B----4-:R-:W-:Y:S04]  /*41b10*/  STS.U16 [R54+UR76+0x34700], R18 ;  /* 0x0347001236007988 */ /* 0x010fe8000800044c */
[----:B------:R-:W-:Y:S04]  /*41b20*/  STS.U16 [R54+UR76+0x24b00], R58 ;  /* 0x024b003a36007988 */ /* 0x000fe8000800044c */
[----:B------:R-:W-:Y:S04]  /*41b30*/  STS.U16 [R54+UR76+0x34b00], R49 ;  /* 0x034b003136007988 */ /* 0x000fe8000800044c */
[----:B------:R-:W-:Y:S04]  /*41b40*/  STS.U16 [R54+UR76+0x24f00], R48 ;  /* 0x024f003036007988 */ /* 0x000fe8000800044c */
        /* <DEDUP_REMOVED lines=20> */
[----:B------:R-:W-:Y:S04]  /*41c90*/  STS.U16 [R54+UR76+0x27700], R53 ;  /* 0x0277003536007988 */ /* 0x000fe8000800044c */
[----:B------:R-:W-:Y:S04]  /*41ca0*/  STS.U16 [R54+UR76+0x37700], R52 ;  /* 0x0377003436007988 */ /* 0x000fe8000800044c */
[----:B------:R-:W4:Y:S04]  /*41cb0*/  LDL R58, [R1+0x10ac] ;  /* 0x0010ac00013a7983 */ /* 0x000f280000100800 */
[----:B------:R-:W-:Y:S04]  /*41cc0*/  STS.U16 [R54+UR76+0x27b00], R55 ;  /* 0x027b003736007988 */ /* 0x000fe8000800044c */
[----:B--2---:R0:W-:Y:S04]  /*41cd0*/  STS.U16 [R54+UR76+0x37b00], R85 ;  /* 0x037b005536007988 */ /* 0x0041e8000800044c */
[----:B0-----:R-:W2:Y:S04]  /*41ce0*/  LDL.LU R85, [R1+0x18b4] ;  /* 0x0018b40001557983 */ /* 0x001ea80000300800 */
[----:B------:R-:W2:Y:S04]  /*41cf0*/  LDL.LU R19, [R1+0x18b0] ;  /* 0x0018b00001137983 */ /* 0x000ea80000300800 */
[----:B------:R-:W2:Y:S04]  /*41d00*/  LDL.LU R18, [R1+0x18ac] ;  /* 0x0018ac0001127983 */ /* 0x000ea80000300800 */
[----:B------:R-:W2:Y:S04]  /*41d10*/  LDL.LU R49, [R1+0x18a8] ;  /* 0x0018a80001317983 */ /* 0x000ea80000300800 */
[----:B------:R-:W2:Y:S04]  /*41d20*/  LDL.LU R48, [R1+0x18a4] ;  /* 0x0018a40001307983 */ /* 0x000ea80000300800 */
[----:B---3--:R0:W-:Y:S04]  /*41d30*/  STS.U16 [R54+UR76+0x27f00], R2 ;  /* 0x027f000236007988 */ /* 0x0081e8000800044c */
        /* <DEDUP_REMOVED lines=22> */
[----:B------:R-:W4:Y:S04]  /*41ea0*/  LDL.LU R55, [R1+0x1820] ;  /* 0x0018200001377983 */ /* 0x000f280000300800 */
[----:B0-----:R-:W4:Y:S04]  /*41eb0*/  LDL.LU R54, [R1+0x181c] ;  /* 0x00181c0001367983 */ /* 0x001f280000300800 */
[----:B------:R-:W4:Y:S04]  /*41ec0*/  LDL.LU R59, [R1+0x1810] ;  /* 0x00181000013b7983 */ /* 0x000f280000300800 */
[----:B--2---:R0:W-:Y:S04]  /*41ed0*/  STS.U16 [R58+UR76+0x20380], R85 ;  /* 0x020380553a007988 */ /* 0x0041e8000800044c */
[----:B0-----:R-:W2:Y:S04]  /*41ee0*/  LDL.LU R85, [R1+0x180c] ;  /* 0x00180c0001557983 */ /* 0x001ea80000300800 */
[----:B------:R-:W-:Y:S04]  /*41ef0*/  STS.U16 [R58+UR76+0x30380], R19 ;  /* 0x030380133a007988 */ /* 0x000fe8000800044c */
[----:B------:R-:W-:Y:S04]  /*41f00*/  STS.U16 [R58+UR76+0x20780], R18 ;  /* 0x020780123a007988 */ /* 0x000fe8000800044c */
[----:B------:R-:W-:Y:S04]  /*41f10*/  STS.U16 [R58+UR76+0x30780], R49 ;  /* 0x030780313a007988 */ /* 0x000fe8000800044c */
[----:B------:R-:W-:Y:S04]  /*41f20*/  STS.U16 [R58+UR76+0x20b80], R48 ;  /* 0x020b80303a007988 */ /* 0x000fe8000800044c */
[----:B---3--:R0:W-:Y:S04]  /*41f30*/  STS.U16 [R58+UR76+0x30b80], R2 ;  /* 0x030b80023a007988 */ /* 0x0081e8000800044c */
[----:B0-----:R-:W3:Y:S04]  /*41f40*/  LDL.LU R2, [R1+0x1800] ;  /* 0x0018000001027983 */ /* 0x001ee80000300800 */
        /* <DEDUP_REMOVED lines=22> */
[----:B------:R0:W-:Y:S04]  /*420b0*/  STS.U16 [R58+UR76+0x23b80], R59 ;  /* 0x023b803b3a007988 */ /* 0x0001e8000800044c */
[----:B0-----:R-:W4:Y:S04]  /*420c0*/  LDL.LU R59, [R1+0x17fc] ;  /* 0x0017fc00013b7983 */ /* 0x001f280000300800 */
[----:B------:R-:W4:Y:S04]  /*420d0*/  LDL.LU R19, [R1+0x17f0] ;  /* 0x0017f00001137983 */ /* 0x000f280000300800 */
[----:B------:R-:W4:Y:S04]  /*420e0*/  LDL.LU R18, [R1+0x17ec] ;  /* 0x0017ec0001127983 */ /* 0x000f280000300800 */
[----:B------:R-:W4:Y:S04]  /*420f0*/  LDL.LU R49, [R1+0x17e0] ;  /* 0x0017e00001317983 */ /* 0x000f280000300800 */
[----:B--2---:R0:W-:Y:S04]  /*42100*/  STS.U16 [R58+UR76+0x33b80], R85 ;  /* 0x033b80553a007988 */ /* 0x0041e8000800044c */
[----:B------:R-:W2:Y:S04]  /*42110*/  LDL.LU R48, [R1+0x17dc] ;  /* 0x0017dc0001307983 */ /* 0x000ea80000300800 */
[----:B0-----:R-:W2:Y:S04]  /*42120*/  LDL.LU R85, [R1+0x17d0] ;  /* 0x0017d00001557983 */ /* 0x001ea80000300800 */
        /* <DEDUP_REMOVED lines=22> */
[----:B---3--:R0:W-:Y:S04]  /*42290*/  STS.U16 [R58+UR76+0x23f80], R2 ;  /* 0x023f80023a007988 */ /* 0x0081e8000800044c */
[----:B0-----:R-:W3:Y:S04]  /*422a0*/  LDL.LU R2, [R1+0x171c] ;  /* 0x00171c0001027983 */ /* 0x001ee80000300800 */
[----:B----4-:R0:W-:Y:S04]  /*422b0*/  STS.U16 [R58+UR76+0x33f80], R59 ;  /* 0x033f803b3a007988 */ /* 0x0101e8000800044c */
[----:B------:R-:W-:Y:S04]  /*422c0*/  STS.U16 [R58+UR76+0x24380], R19 ;  /* 0x024380133a007988 */ /* 0x000fe8000800044c */
[----:B------:R-:W-:Y:S04]  /*422d0*/  STS.U16 [R58+UR76+0x34380], R18 ;  /* 0x034380123a007988 */ /* 0x000fe8000800044c */
[----:B------:R-:W-:Y:S04]  /*422e0*/  STS.U16 [R58+UR76+0x24780], R49 ;  /* 0x024780313a007988 */ /* 0x000fe8000800044c */
[----:B--2---:R-:W-:Y:S04]  /*422f0*/  STS.U16 [R58+UR76+0x34780], R48 ;  /* 0x034780303a007988 */ /* 0x004fe8000800044c */
[----:B0-----:R-:W2:Y:S04]  /*42300*/  LDL.LU R59, [R1+0x1710] ;  /* 0x00171000013b7983 */ /* 0x001ea80000300800 */
        /* <DEDUP_REMOVED lines=21> */
[----:B------:R-:W-:Y:S04]  /*42460*/  STS.U16 [R58+UR76+0x27380], R52 ;  /* 0x027380343a007988 */ /* 0x000fe8000800044c */
[----:B------:R-:W-:Y:S04]  /*42470*/  STS.U16 [R58+UR76+0x37380], R55 ;  /* 0x037380373a007988 */ /* 0x000fe8000800044c */
[----:B------:R-:W-:Y:S04]  /*42480*/  STS.U16 [R58+UR76+0x27780], R54 ;  /* 0x027780363a007988 */ /* 0x000fe8000800044c */
        /* <DEDUP_REMOVED lines=22> */
[----:B--2---:R-:W-:Y:S04]  /*425f0*/  STS.U16 [R58+UR76+0x27b80], R59 ;  /* 0x027b803b3a007988 */ /* 0x004fe8000800044c */
[----:B----4-:R0:W-:Y:S04]  /*42600*/  STS.U16 [R58+UR76+0x37b80], R85 ;  /* 0x037b80553a007988 */ /* 0x0101e8000800044c */
        /* <DEDUP_REMOVED lines=10> */
[----:B---3--:R0:W-:Y:S04]  /*426b0*/  STS.U16 [R58+UR76+0x37f80], R2 ;  /* 0x037f80023a007988 */ /* 0x0081e8000800044c */
[----:B0-----:R-:W3:Y:S04]  /*426c0*/  LDL.LU R58, [R1+0x2060] ;  /* 0x00206000013a7983 */ /* 0x001ee80000300800 */
[----:B------:R-:W2:Y:S01]  /*426d0*/  LDL.LU R2, [R1+0x205c] ;  /* 0x00205c0001027983 */ /* 0x000ea20000300800 */
[----:B------:R-:W-:-:S02]  /*426e0*/  LOP3.LUT R75, R75, R74, RZ, 0x3c, !PT ;  /* 0x0000004a4b4b7212 */ /* 0x000fc400078e3cff */
[----:B------:R-:W-:-:S03]  /*426f0*/  LOP3.LUT R73, R73, R72, RZ, 0x3c, !PT ;  /* 0x0000004849497212 */ /* 0x000fc600078e3cff */
[----:B------:R-:W3:Y:S04]  /*42700*/  @!P6 LDG.E.U16 R34, desc[UR6][R74.64] ;  /* 0x000000064a22e981 */ /* 0x000ee8000c1e1500 */
[----:B------:R-:W3:Y:S01]  /*42710*/  @!P1 LDG.E.U16 R35, desc[UR6][R72.64] ;  /* 0x0000000648239981 */ /* 0x000ee2000c1e1500 */
[----:B------:R-:W-:Y:S02]  /*42720*/  LOP3.LUT R71, R71, R70, RZ, 0x3c, !PT ;  /* 0x0000004647477212 */ /* 0x000fe400078e3cff */
[----:B------:R-:W-:-:S03]  /*42730*/  LOP3.LUT R69, R69, R68, RZ, 0x3c, !PT ;  /* 0x0000004445457212 */ /* 0x000fc600078e3cff */
[----:B------:R-:W3:Y:S04]  /*42740*/  @!P6 LDG.E.U16 R86, desc[UR6][R70.64] ;  /* 0x000000064656e981 */ /* 0x000ee8000c1e1500 */
[----:B------:R-:W3:Y:S04]  /*42750*/  @!P1 LDG.E.U16 R87, desc[UR6][R68.64] ;  /* 0x0000000644579981 */ /* 0x000ee8000c1e1500 */
[----:B--2---:R0:W-:Y:S04]  /*42760*/  STS.U16 [R2+UR76+0x44800], R83 ;  /* 0x0448005302007988 */ /* 0x0041e8000800044c */
[----:B------:R2:W-:Y:S04]  /*42770*/  STS.U16 [R2+UR76+0x44000], R18 ;  /* 0x0440001202007988 */ /* 0x0005e8000800044c */
[----:B------:R0:W-:Y:S04]  /*42780*/  STS.U16 [R2+UR76+0x46000], R19 ;  /* 0x0460001302007988 */ /* 0x0001e8000800044c */
[----:B------:R0:W-:Y:S04]  /*42790*/  STS.U16 [R2+UR76+0x44400], R57 ;  /* 0x0444003902007988 */ /* 0x0001e8000800044c */
[----:B------:R1:W-:Y:S04]  /*427a0*/  STS.U16 [R2+UR76+0x46400], R48 ;  /* 0x0464003002007988 */ /* 0x0003e8000800044c */
[----:B------:R1:W-:Y:S04]  /*427b0*/  STS.U16 [R2+UR76+0x46800], R49 ;  /* 0x0468003102007988 */ /* 0x0003e8000800044c */
[----:B------:R1:W-:Y:S01]  /*427c0*/  STS.U16 [R2+UR76+0x44c00], R63 ;  /* 0x044c003f02007988 */ /* 0x0003e2000800044c */
[----:B0-----:R-:W-:-:S03]  /*427d0*/  LOP3.LUT R83, R2, 0x10, RZ, 0x3c, !PT ;  /* 0x0000001002537812 */ /* 0x001fc600078e3cff */
[----:B--2---:R0:W5:Y:S04]  /*427e0*/  LDL.LU R18, [R1+0x2058] ;  /* 0x0020580001127983 */ /* 0x0041680000300800 */
[----:B------:R0:W5:Y:S04]  /*427f0*/  LDL.LU R19, [R1+0x2054] ;  /* 0x0020540001137983 */ /* 0x0001680000300800 */
[----:B------:R2:W-:Y:S04]  /*42800*/  STS.U16 [R2+UR76+0x46c00], R50 ;  /* 0x046c003202007988 */ /* 0x0005e8000800044c */
[----:B------:R-:W3:Y:S04]  /*42810*/  LDL.LU R57, [R1+0x2050] ;  /* 0x0020500001397983 */ /* 0x000ee80000300800 */
[----:B------:R0:W-:Y:S04]  /*42820*/  STS.U16 [R83+UR76+0x44080], R51 ;  /* 0x0440803353007988 */ /* 0x0001e8000800044c */
[----:B-1----:R1:W5:Y:S04]  /*42830*/  LDL.LU R48, [R1+0x204c] ;  /* 0x00204c0001307983 */ /* 0x0023680000300800 */
[----:B------:R0:W-:Y:S04]  /*42840*/  STS.U16 [R83+UR76+0x46080], R56 ;  /* 0x0460803853007988 */ /* 0x0001e8000800044c */
[----:B------:R1:W5:Y:S04]  /*42850*/  LDL.LU R49, [R1+0x2048] ;  /* 0x0020480001317983 */ /* 0x0003680000300800 */
[----:B------:R0:W-:Y:S04]  /*42860*/  STS.U16 [R83+UR76+0x44480], R80 ;  /* 0x0444805053007988 */ /* 0x0001e8000800044c */
[----:B------:R-:W3:Y:S04]  /*42870*/  LDL.LU R63, [R1+0x2044] ;  /* 0x00204400013f7983 */ /* 0x000ee80000300800 */
[----:B------:R-:W-:Y:S04]  /*42880*/  STS.U16 [R83+UR76+0x46480], R81 ;  /* 0x0464805153007988 */ /* 0x000fe8000800044c */
[----:B------:R1:W-:Y:S04]  /*42890*/  STS.U16 [R83+UR76+0x44880], R23 ;  /* 0x0448801753007988 */ /* 0x0003e8000800044c */
[----:B--2---:R2:W5:Y:S04]  /*428a0*/  LDL.LU R50, [R1+0x2040] ;  /* 0x0020400001327983 */ /* 0x0045680000300800 */
[----:B0-----:R2:W5:Y:S04]  /*428b0*/  LDL.LU R51, [R1+0x203c] ;  /* 0x00203c0001337983 */ /* 0x0015680000300800 */
[----:B------:R0:W-:Y:S04]  /*428c0*/  STS.U16 [R83+UR76+0x46880], R27 ;  /* 0x0468801b53007988 */ /* 0x0001e8000800044c */
[----:B------:R-:W2:Y:S04]  /*428d0*/  LDL.LU R56, [R1+0x2038] ;  /* 0x0020380001387983 */ /* 0x000ea80000300800 */
[----:B------:R0:W5:Y:S04]  /*428e0*/  LDL.LU R80, [R1+0x2034] ;  /* 0x0020340001507983 */ /* 0x0001680000300800 */
[----:B------:R4:W-:Y:S01]  /*428f0*/  STS.U16 [R83+UR76+0x44c80], R82 ;  /* 0x044c805253007988 */ /* 0x0009e2000800044c */
[----:B-1----:R-:W-:-:S03]  /*42900*/  LOP3.LUT R23, R2, 0x20, RZ, 0x3c, !PT ;  /* 0x0000002002177812 */ /* 0x002fc600078e3cff */
[----:B------:R1:W5:Y:S04]  /*42910*/  LDL.LU R81, [R1+0x2030] ;  /* 0x0020300001517983 */ /* 0x0003680000300800 */
[----:B0-----:R-:W2:Y:S04]  /*42920*/  LDL.LU R27, [R1+0x202c] ;  /* 0x00202c00011b7983 */ /* 0x001ea80000300800 */
[----:B------:R0:W-:Y:S04]  /*42930*/  STS.U16 [R83+UR76+0x46c80], R26 ;  /* 0x046c801a53007988 */ /* 0x0001e8000800044c */
[----:B------:R0:W-:Y:S04]  /*42940*/  STS.U16 [R23+UR76+0x44100], R25 ;  /* 0x0441001917007988 */ /* 0x0001e8000800044c */
[----:B------:R0:W-:Y:S04]  /*42950*/  STS.U16 [R23+UR76+0x46100], R24 ;  /* 0x0461001817007988 */ /* 0x0001e8000800044c */
[----:B----4-:R1:W5:Y:S04]  /*42960*/  LDL.LU R82, [R1+0x2028] ;  /* 0x0020280001527983 */ /* 0x0103680000300800 */
[----:B------:R4:W-:Y:S04]  /*42970*/  STS.U16 [R23+UR76+0x44500], R20 ;  /* 0x0445001417007988 */ /* 0x0009e8000800044c */
[----:B------:R1:W-:Y:S04]  /*42980*/  STS.U16 [R23+UR76+0x46500], R21 ;  /* 0x0465001517007988 */ /* 0x0003e8000800044c */
[----:B------:R1:W-:Y:S04]  /*42990*/  STS.U16 [R23+UR76+0x44900], R85 ;  /* 0x0449005517007988 */ /* 0x0003e8000800044c */
[----:B0-----:R0:W5:Y:S04]  /*429a0*/  LDL.LU R83, [R1+0x2024] ;  /* 0x0020240001537983 */ /* 0x0011680000300800 */
[----:B------:R-:W2:Y:S04]  /*429b0*/  LDL.LU R26, [R1+0x2020] ;  /* 0x00202000011a7983 */ /* 0x000ea80000300800 */
[----:B------:R-:W2:Y:S04]  /*429c0*/  LDL.LU R25, [R1+0x201c] ;  /* 0x00201c0001197983 */ /* 0x000ea80000300800 */
[----:B------:R-:W2:Y:S04]  /*429d0*/  LDL.LU R24, [R1+0x2018] ;  /* 0x0020180001187983 */ /* 0x000ea80000300800 */
[----:B------:R0:W-:Y:S04]  /*429e0*/  STS.U16 [R23+UR76+0x46900], R84 ;  /* 0x0469005417007988 */ /* 0x0001e8000800044c */
[----:B----4-:R4:W5:Y:S04]  /*429f0*/  LDL.LU R20, [R1+0x2014] ;  /* 0x0020140001147983 */ /* 0x0109680000300800 */
[----:B-1----:R4:W5:Y:S01]  /*42a00*/  LDL.LU R21, [R1+0x2010] ;  /* 0x0020100001157983 */ /* 0x0029620000300800 */
[----:B------:R-:W-:-:S03]  /*42a10*/  LOP3.LUT R85, R2, 0x30, RZ, 0x3c, !PT ;  /* 0x0000003002557812 */ /* 0x000fc600078e3cff */
[----:B------:R1:W-:Y:S04]  /*42a20*/  STS.U16 [R23+UR76+0x44d00], R22 ;  /* 0x044d001617007988 */ /* 0x0003e8000800044c */
[----:B------:R1:W-:Y:S04]  /*42a30*/  STS.U16 [R23+UR76+0x46d00], R55 ;  /* 0x046d003717007988 */ /* 0x0003e8000800044c */
[----:B------:R1:W-:Y:S04]  /*42a40*/  STS.U16 [R85+UR76+0x44180], R52 ;  /* 0x0441803455007988 */ /* 0x0003e8000800044c */
[----:B0-----:R-:W2:Y:S04]  /*42a50*/  LDL.LU R84, [R1+0x200c] ;  /* 0x00200c0001547983 */ /* 0x001ea80000300800 */
[----:B------:R0:W-:Y:S04]  /*42a60*/  STS.U16 [R85+UR76+0x46180], R53 ;  /* 0x0461803555007988 */ /* 0x0001e8000800044c */
[----:B-1----:R4:W5:Y:S04]  /*42a70*/  LDL.LU R22, [R1+0x2008] ;  /* 0x0020080001167983 */ /* 0x0029680000300800 */
[----:B------:R4:W5:Y:S04]  /*42a80*/  LDL.LU R23, [R1+0x2004] ;  /* 0x0020040001177983 */ /* 0x0009680000300800 */
[----:B------:R-:W2:Y:S04]  /*42a90*/  LDL.LU R55, [R1+0x2000] ;  /* 0x0020000001377983 */ /* 0x000ea80000300800 */
[----:B------:R4:W5:Y:S04]  /*42aa0*/  LDL.LU R52, [R1+0x1ffc] ;  /* 0x001ffc0001347983 */ /* 0x0009680000300800 */
[----:B------:R1:W-:Y:S04]  /*42ab0*/  STS.U16 [R85+UR76+0x44580], R59 ;  /* 0x0445803b55007988 */ /* 0x0003e8000800044c */
[----:B0-----:R4:W5:Y:S04]  /*42ac0*/  LDL.LU R53, [R1+0x1ff8] ;  /* 0x001ff80001357983 */ /* 0x0019680000300800 */
[----:B-1----:R-:W2:Y:S04]  /*42ad0*/  LDL.LU R59, [R1+0x1ff4] ;  /* 0x001ff400013b7983 */ /* 0x002ea80000300800 */
[----:B------:R0:W-:Y:S04]  /*42ae0*/  STS.U16 [R85+UR76+0x46580], R54 ;  /* 0x0465803655007988 */ /* 0x0001e8000800044c */
[----:B0-----:R4:W5:Y:S04]  /*42af0*/  LDL.LU R54, [R1+0x1ff0] ;  /* 0x001ff00001367983 */ /* 0x0019680000300800 */
[----:B--2---:R0:W-:Y:S04]  /*42b00*/  STS.U16 [R85+UR76+0x44980], R59 ;  /* 0x0449803b55007988 */ /* 0x0041e8000800044c */
[----:B------:R1:W-:Y:S04]  /*42b10*/  STS.U16 [R85+UR76+0x46980], R55 ;  /* 0x0469803755007988 */ /* 0x0003e8000800044c */
[----:B------:R2:W-:Y:S04]  /*42b20*/  STS.U16 [R85+UR76+0x44d80], R84 ;  /* 0x044d805455007988 */ /* 0x0005e8000800044c */
[----:B------:R3:W-:Y:S01]  /*42b30*/  STS.U16 [R85+UR76+0x46d80], R24 ;  /* 0x046d801855007988 */ /* 0x0007e2000800044c */
[----:B0-----:R-:W-:-:S03]  /*42b40*/  LOP3.LUT R59, R2, 0x40, RZ, 0x3c, !PT ;  /* 0x00000040023b7812 */ /* 0x001fc600078e3cff */
[----:B-1----:R4:W5:Y:S04]  /*42b50*/  LDL.LU R55, [R1+0x1fec] ;  /* 0x001fec0001377983 */ /* 0x0029680000300800 */
[----:B--2---:R4:W5:Y:S04]  /*42b60*/  LDL.LU R84, [R1+0x1fe8] ;  /* 0x001fe80001547983 */ /* 0x0049680000300800 */
[----:B---3--:R4:W5:Y:S04]  /*42b70*/  LDL.LU R85, [R1+0x1fe4] ;  /* 0x001fe40001557983 */ /* 0x0089680000300800 */
[----:B------:R4:W5:Y:S04]  /*42b80*/  LDL.LU R24, [R1+0x1fe0] ;  /* 0x001fe00001187983 */ /* 0x0009680000300800 */
[----:B------:R0:W-:Y:S04]  /*42b90*/  STS.U16 [R59+UR76+0x44200], R25 ;  /* 0x044200193b007988 */ /* 0x0001e8000800044c */
[----:B------:R1:W-:Y:S04]  /*42ba0*/  STS.U16 [R59+UR76+0x46200], R26 ;  /* 0x0462001a3b007988 */ /* 0x0003e8000800044c */
[----:B------:R2:W-:Y:S04]  /*42bb0*/  STS.U16 [R59+UR76+0x44600], R27 ;  /* 0x0446001b3b007988 */ /* 0x0005e8000800044c */
[----:B------:R3:W-:Y:S04]  /*42bc0*/  STS.U16 [R59+UR76+0x46600], R56 ;  /* 0x046600383b007988 */ /* 0x0007e8000800044c */
[----:B------:R0:W-:Y:S04]  /*42bd0*/  STS.U16 [R59+UR76+0x44a00], R63 ;  /* 0x044a003f3b007988 */ /* 0x0001e8000800044c */
[----:B------:R1:W-:Y:S04]  /*42be0*/  STS.U16 [R59+UR76+0x46a00], R57 ;  /* 0x046a00393b007988 */ /* 0x0003e8000800044c */
[----:B------:R2:W-:Y:S04]  /*42bf0*/  STS.U16 [R59+UR76+0x44e00], R58 ;  /* 0x044e003a3b007988 */ /* 0x0005e8000800044c */
[----:B0-----:R4:W5:Y:S04]  /*42c00*/  LDL.LU R25, [R1+0x1fdc] ;  /* 0x001fdc0001197983 */ /* 0x0019680000300800 */
[----:B-1----:R4:W5:Y:S04]  /*42c10*/  LDL.LU R26, [R1+0x1fd8] ;  /* 0x001fd800011a7983 */ /* 0x0029680000300800 */
[----:B--2---:R4:W5:Y:S04]  /*42c20*/  LDL.LU R27, [R1+0x1fd4] ;  /* 0x001fd400011b7983 */ /* 0x0049680000300800 */
[----:B---3--:R4:W5:Y:S01]  /*42c30*/  LDL.LU R56, [R1+0x1fd0] ;  /* 0x001fd00001387983 */ /* 0x0089620000300800 */
[----:B------:R-:W-:-:S03]  /*42c40*/  LOP3.LUT R63, R2, 0x50, RZ, 0x3c, !PT ;  /* 0x00000050023f7812 */ /* 0x000fc600078e3cff */
[----:B------:R4:W5:Y:S04]  /*42c50*/  LDL.LU R57, [R1+0x1fcc] ;  /* 0x001fcc0001397983 */ /* 0x0009680000300800 */
[----:B------:R0:W-:Y:S04]  /*42c60*/  STS.U16 [R59+UR76+0x46e00], R28 ;  /* 0x046e001c3b007988 */ /* 0x0001e8000800044c */
[----:B------:R4:W5:Y:S04]  /*42c70*/  LDL.LU R58, [R1+0x1fc8] ;  /* 0x001fc800013a7983 */ /* 0x0009680000300800 */
[----:B------:R1:W-:Y:S04]  /*42c80*/  STS.U16 [R63+UR76+0x44280], R29 ;  /* 0x0442801d3f007988 */ /* 0x0003e8000800044c */
[----:B------:R2:W-:Y:S04]  /*42c90*/  STS.U16 [R63+UR76+0x46280], R30 ;  /* 0x0462801e3f007988 */ /* 0x0005e8000800044c */
[----:B------:R3:W-:Y:S04]  /*42ca0*/  STS.U16 [R63+UR76+0x44680], R31 ;  /* 0x0446801f3f007988 */ /* 0x0007e8000800044c */
[----:B------:R1:W-:Y:S04]  /*42cb0*/  STS.U16 [R63+UR76+0x46680], R60 ;  /* 0x0466803c3f007988 */ /* 0x0003e8000800044c */
[----:B------:R1:W-:Y:S04]  /*42cc0*/  STS.U16 [R63+UR76+0x44a80], R66 ;  /* 0x044a80423f007988 */ /* 0x0003e8000800044c */
[----:B0-----:R4:W5:Y:S04]  /*42cd0*/  LDL.LU R59, [R1+0x1fc4] ;  /* 0x001fc400013b7983 */ /* 0x0019680000300800 */
[----:B------:R4:W5:Y:S04]  /*42ce0*/  LDL.LU R28, [R1+0x1fc0] ;  /* 0x001fc000011c7983 */ /* 0x0009680000300800 */
[----:B-1----:R4:W5:Y:S04]  /*42cf0*/  LDL.LU R29, [R1+0x1fbc] ;  /* 0x001fbc00011d7983 */ /* 0x0029680000300800 */
[----:B--2---:R4:W5:Y:S04]  /*42d00*/  LDL.LU R30, [R1+0x1fb8] ;  /* 0x001fb800011e7983 */ /* 0x0049680000300800 */
[----:B---3--:R4:W5:Y:S04]  /*42d10*/  LDL.LU R31, [R1+0x1fb4] ;  /* 0x001fb400011f7983 */ /* 0x0089680000300800 */
[----:B------:R4:W5:Y:S01]  /*42d20*/  LDL.LU R60, [R1+0x1fb0] ;  /* 0x001fb000013c7983 */ /* 0x0009620000300800 */
[----:B------:R-:W-:-:S03]  /*42d30*/  LOP3.LUT R66, R2, 0x60, RZ, 0x3c, !PT ;  /* 0x0000006002427812 */ /* 0x000fc600078e3cff */
        /* <DEDUP_REMOVED lines=8> */
[----:B------:R4:W5:Y:S04]  /*42dc0*/  LDL.LU R32, [R1+0x1fa0] ;  /* 0x001fa00001207983 */ /* 0x0009680000300800 */
[----:B---3--:R4:W5:Y:S04]  /*42dd0*/  LDL.LU R33, [R1+0x1f9c] ;  /* 0x001f9c0001217983 */ /* 0x0089680000300800 */
[----:B------:R-:W2:Y:S04]  /*42de0*/  LDL R93, [R1+0x16f4] ;  /* 0x0016f400015d7983 */ /* 0x000ea80000100800 */
[----:B------:R0:W-:Y:S04]  /*42df0*/  STS.U16 [R66+UR76+0x44700], R34 ;  /* 0x0447002242007988 */ /* 0x0001e8000800044c */
[----:B------:R1:W-:Y:S04]  /*42e00*/  STS.U16 [R66+UR76+0x46700], R35 ;  /* 0x0467002342007988 */ /* 0x0003e8000800044c */
[----:B------:R3:W-:Y:S04]  /*42e10*/  STS.U16 [R66+UR76+0x44b00], R91 ;  /* 0x044b005b42007988 */ /* 0x0007e8000800044c */
[----:B------:R0:W-:Y:S04]  /*42e20*/  STS.U16 [R66+UR76+0x46b00], R64 ;  /* 0x046b004042007988 */ /* 0x0001e8000800044c */
[----:B------:R1:W-:Y:S04]  /*42e30*/  STS.U16 [R66+UR76+0x44f00], R65 ;  /* 0x044f004142007988 */ /* 0x0003e8000800044c */
[----:B------:R4:W-:Y:S04]  /*42e40*/  STS.U16 [R66+UR76+0x46f00], R67 ;  /* 0x046f004342007988 */ /* 0x0009e8000800044c */
[----:B0-----:R0:W5:Y:S04]  /*42e50*/  LDL.LU R34, [R1+0x1f98] ;  /* 0x001f980001227983 */ /* 0x0011680000300800 */
[----:B-1----:R0:W5:Y:S01]  /*42e60*/  LDL.LU R35, [R1+0x1f94] ;  /* 0x001f940001237983 */ /* 0x0021620000300800 */
[----:B---3--:R-:W-:-:S03]  /*42e70*/  LOP3.LUT R91, R2, 0x70, RZ, 0x3c, !PT ;  /* 0x00000070025b7812 */ /* 0x008fc600078e3cff */
[----:B------:R0:W5:Y:S04]  /*42e80*/  LDL.LU R64, [R1+0x1f90] ;  /* 0x001f900001407983 */ /* 0x0001680000300800 */
[----:B------:R0:W5:Y:S04]  /*42e90*/  LDL.LU R65, [R1+0x1f8c] ;  /* 0x001f8c0001417983 */ /* 0x0001680000300800 */
[----:B----4-:R0:W5:Y:S04]  /*42ea0*/  LDL.LU R66, [R1+0x1f88] ;  /* 0x001f880001427983 */ /* 0x0101680000300800 */
[----:B------:R0:W5:Y:S04]  /*42eb0*/  LDL.LU R67, [R1+0x1f84] ;  /* 0x001f840001437983 */ /* 0x0001680000300800 */
[----:B------:R1:W-:Y:S04]  /*42ec0*/  STS.U16 [R91+UR76+0x44380], R3 ;  /* 0x044380035b007988 */ /* 0x0003e8000800044c */
[----:B------:R3:W-:Y:S04]  /*42ed0*/  STS.U16 [R91+UR76+0x46380], R0 ;  /* 0x046380005b007988 */ /* 0x0007e8000800044c */
[----:B------:R4:W-:Y:S04]  /*42ee0*/  STS.U16 [R91+UR76+0x44780], R86 ;  /* 0x044780565b007988 */ /* 0x0009e8000800044c */
[----:B------:R0:W-:Y:S04]  /*42ef0*/  STS.U16 [R91+UR76+0x46780], R87 ;  /* 0x046780575b007988 */ /* 0x0001e8000800044c */
[----:B------:R0:W-:Y:S04]  /*42f00*/  STS.U16 [R91+UR76+0x44b80], R88 ;  /* 0x044b80585b007988 */ /* 0x0001e8000800044c */
[----:B------:R0:W-:Y:S04]  /*42f10*/  STS.U16 [R91+UR76+0x46b80], R89 ;  /* 0x046b80595b007988 */ /* 0x0001e8000800044c */
[----:B-1----:R1:W5:Y:S04]  /*42f20*/  LDL.LU R3, [R1+0x1f80] ;  /* 0x001f800001037983 */ /* 0x0023680000300800 */
[----:B---3--:R1:W5:Y:S04]  /*42f30*/  LDL.LU R0, [R1+0x1f7c] ;  /* 0x001f7c0001007983 */ /* 0x0083680000300800 */
[----:B----4-:R1:W5:Y:S04]  /*42f40*/  LDL.LU R86, [R1+0x1f78] ;  /* 0x001f780001567983 */ /* 0x0103680000300800 */
[----:B0-----:R1:W5:Y:S04]  /*42f50*/  LDL.LU R87, [R1+0x1f74] ;  /* 0x001f740001577983 */ /* 0x0013680000300800 */
[----:B------:R1:W5:Y:S04]  /*42f60*/  LDL.LU R88, [R1+0x1f70] ;  /* 0x001f700001587983 */ /* 0x0003680000300800 */
[----:B------:R1:W5:Y:S04]  /*42f70*/  LDL.LU R89, [R1+0x1f6c] ;  /* 0x001f6c0001597983 */ /* 0x0003680000300800 */
[----:B------:R0:W-:Y:S04]  /*42f80*/  STS.U16 [R91+UR76+0x44f80], R90 ;  /* 0x044f805a5b007988 */ /* 0x0001e8000800044c */
[----:B------:R3:W-:Y:S01]  /*42f90*/  STS.U16 [R91+UR76+0x46f80], R92 ;  /* 0x046f805c5b007988 */ /* 0x0007e2000800044c */
[----:B------:R4:W-:Y:S06]  /*42fa0*/  MEMBAR.ALL.CTA ;  /* 0x0000000000007992 */ /* 0x0009ec0000008000 */
[----:B----4-:R-:W4:Y:S04]  /*42fb0*/  FENCE.VIEW.ASYNC.S ;  /* 0x00000000000073c6 */ /* 0x010f280000000000 */
[----:B0-----:R1:W5:Y:S04]  /*42fc0*/  LDL.LU R90, [R1+0x1f68] ;  /* 0x001f6800015a7983 */ /* 0x0013680000300800 */
[----:B---3--:R1:W5:Y:S04]  /*42fd0*/  LDL.LU R91, [R1+0x1f64] ;  /* 0x001f6400015b7983 */ /* 0x0083680000300800 */
[----:B------:R1:W5:Y:S01]  /*42fe0*/  LDL.LU R92, [R1+0x1f60] ;  /* 0x001f6000015c7983 */ /* 0x0003620000300800 */
[----:B----4-:R-:W-:Y:S01]  /*42ff0*/  BAR.SYNC.DEFER_BLOCKING 0x0 ;  /* 0x0000000000007b1d */ /* 0x010fe20000010000 */
[----:B--2---:R-:W-:-:S05]  /*43000*/  LEA R93, R93, UR76, 0x3 ;  /* 0x0000004c5d5d7c11 */ /* 0x004fca000f8e18ff */
[----:B------:R-:W-:-:S05]  /*43010*/  VIADD R93, R93, 0x48000 ;  /* 0x000480005d5d7836 */ /* 0x000fca0000000000 */
[----:B------:R-:W-:Y:S02]  /*43020*/  R2UR UR4, R93 ;  /* 0x000000005d0472ca */ /* 0x000fe400000e0000 */
[----:B------:R-:W0:Y:S02]  /*43030*/  LDC R93, c[0x0][0x3a8] ;  /* 0x0000ea00ff5d7b82 */ /* 0x000e240000000800 */
[----:B0-----:R-:W-:-:S04]  /*43040*/  IMAD.SHL.U32 R93, R93, 0x100, RZ ;  /* 0x000001005d5d7824 */ /* 0x001fc800078e00ff */
[----:B------:R-:W-:Y:S01]  /*43050*/  IMAD.SHL.U32 R93, R93, 0x2, RZ ;  /* 0x000000025d5d7824 */ /* 0x000fe200078e00ff */
[----:B-1----:R-:W-:Y:S06]  /*43060*/  @P0 BRA `(.L_x_9) ;  /* 0x0000000400880947 */ /* 0x002fec0003800000 */
[----:B------:R0:W-:Y:S04]  /*43070*/  STL.64 [R1+0x1f70], R6 ;  /* 0x001f700601007387 */ /* 0x0001e80000100a00 */
[----:B0-----:R-:W2:Y:S01]  /*43080*/  LDL R6, [R1+0x1f34] ;  /* 0x001f340001067983 */ /* 0x001ea20000100800 */
[----:B------:R-:W-:Y:S02]  /*43090*/  ELECT P1, URZ, PT ;  /* 0x0000000000ff782f */ /* 0x000fe40003820000 */
[----:B------:R-:W-:Y:S01]  /*430a0*/  MOV.SPILL R93, UR6 ;  /* 0x00000006005d7c02 */ /* 0x000fe20009000f00 */
[----:B------:R0:W-:Y:S04]  /*430b0*/  STL [R1+0x1f6c], R4 ;  /* 0x001f6c0401007387 */ /* 0x0001e80000100800 */
[----:B-----5:R1:W-:Y:S04]  /*430c0*/  STL [R1+0x1f68], R0 ;  /* 0x001f680001007387 */ /* 0x0203e80000100800 */
[----:B------:R3:W-:Y:S02]  /*430d0*/  STL.64 [R1+0x1f60], R2 ;  /* 0x001f600201007387 */ /* 0x0007e40000100a00 */
[----:B------:R-:W-:Y:S01]  /*430e0*/  @P1 IMAD.MOV.U32 R7, RZ, RZ, 0x40004040 ;  /* 0x40004040ff071424 */ /* 0x000fe200078e00ff */
[----:B0-----:R-:W-:-:S02]  /*430f0*/  MOV.SPILL R4, UR73 ;  /* 0x0000004900047c02 */ /* 0x001fc40009000f00 */
[----:B-1----:R-:W-:Y:S02]  /*43100*/  MOV.SPILL R0, UR72 ;  /* 0x0000004800007c02 */ /* 0x002fe40009000f00 */
[----:B------:R-:W-:Y:S01]  /*43110*/  @P1 R2UR UR75, R7 ;  /* 0x00000000074b12ca */ /* 0x000fe200000e0000 */
[----:B------:R-:W-:Y:S01]  /*43120*/  UMOV UR72, 0x0 ;  /* 0x0000000000487882 */ /* 0x000fe20000000000 */
[----:B------:R-:W-:Y:S01]  /*43130*/  UMOV UR73, 0x8088490 ;  /* 0x0808849000497882 */ /* 0x000fe20000000000 */
[----:B---3--:R-:W-:Y:S01]  /*43140*/  MOV.SPILL R2, UR7 ;  /* 0x0000000700027c02 */ /* 0x008fe20009000f00 */
[----:B------:R-:W-:Y:S02]  /*43150*/  UIADD3.64 UR6, UPT, UPT, UR8, 0x100, URZ ;  /* 0x0000010008067897 */ /* 0x000fe4000fffe0ff */
[----:B------:R-:W-:Y:S01]  /*43160*/  UIADD3 UR77, UPT, UPT, UR5, 0x20, URZ ;  /* 0x00000020054d7890 */ /* 0x000fe2000fffe0ff */
[----:B------:R-:W-:Y:S01]  /*43170*/  IMAD.MOV.U32 R3, RZ, RZ, RZ ;  /* 0x000000ffff037224 */ /* 0x000fe200078e00ff */
[----:B--2---:R-:W-:-:S13]  /*43180*/  R2UR UR74, R6 ;  /* 0x00000000064a72ca */ /* 0x004fda00000e0000 */
[----:B------:R-:W-:-:S05]  /*43190*/  IMAD.U32 R6, RZ, RZ, UR74 ;  /* 0x0000004aff067e24 */ /* 0x000fca000f8e00ff */
[----:B------:R-:W-:Y:S02]  /*431a0*/  @P1 R2UR UR74, R6 ;  /* 0x00000000064a12ca */ /* 0x000fe400000e0000 */
[----:B------:R0:W5:Y:S11]  /*431b0*/  LDL.LU.64 R6, [R1+0x1f70] ;  /* 0x001f700001067983 */ /* 0x0001760000300a00 */
[----:B------:R1:W-:Y:S02]  /*431c0*/  UTCHMMA gdesc[UR74], gdesc[UR12], tmem[UR5], tmem[UR72], idesc[UR73], UPT ;  /* 0x00ff480c4a0075ea */ /* 0x0003e4000b800005 */
[----:B-1----:R-:W-:Y:S01]  /*431d0*/  UIADD3.64 UR72, UPT, UPT, UR8, 0x80, URZ ;  /* 0x0000008008487897 */ /* 0x002fe2000fffe0ff */
[----:B------:R-:W-:Y:S01]  /*431e0*/  UMOV UR74, 0x0 ;  /* 0x00000000004a7882 */ /* 0x000fe20000000000 */
[----:B------:R-:W-:-:S02]  /*431f0*/  UMOV UR75, 0x8088490 ;  /* 0x08088490004b7882 */ /* 0x000fc40000000000 */
[----:B------:R-:W-:Y:S05]  /*43200*/  UTCHMMA gdesc[UR8], gdesc[UR10], tmem[UR5], tmem[UR74], idesc[UR75], UPT ;  /* 0x00ff4a0a080075ea */ /* 0x000fea000b800005 */
[----:B------:R1:W-:Y:S01]  /*43210*/  UTCHMMA gdesc[UR72], gdesc[UR14], tmem[UR5], tmem[UR74], idesc[UR75], UPT ;  /* 0x00ff4a0e480075ea */ /* 0x0003e2000b800005 */
[----:B------:R2:W-:Y:S01]  /*43220*/  UTCHMMA gdesc[UR6], gdesc[UR16], tmem[UR5], tmem[UR74], idesc[UR75], UPT ;  /* 0x00ff4a10060075ea */ /* 0x0005e2000b800005 */
[----:B-1----:R-:W-:Y:S02]  /*43230*/  UIADD3.64 UR72, UPT, UPT, UR8, 0x180, URZ ;  /* 0x0000018008487897 */ /* 0x002fe4000fffe0ff */
[----:B--2---:R-:W-:-:S07]  /*43240*/  UIADD3.64 UR6, UPT, UPT, UR8, 0x200, URZ ;  /* 0x0000020008067897 */ /* 0x004fce000fffe0ff */
[----:B------:R1:W-:Y:S02]  /*43250*/  UTCHMMA gdesc[UR72], gdesc[UR18], tmem[UR5], tmem[UR74], idesc[UR75], UPT ;  /* 0x00ff4a12480075ea */ /* 0x0003e4000b800005 */
        /* <DEDUP_REMOVED lines=21> */
[----:B-1----:R-:W-:Y:S01]  /*433b0*/  R2UR.FILL UR73, R4 ;  /* 0x00000000044972ca */ /* 0x002fe200004e0000 */
[----:B--2---:R-:W-:Y:S01]  /*433c0*/  UIADD3 UR74, UPT, UPT, UR5, 0x20, URZ ;  /* 0x00000020054a7890 */ /* 0x004fe2000fffe0ff */
[----:B------:R-:W-:Y:S01]  /*433d0*/  R2UR.FILL UR72, R0 ;  /* 0x00000000004872ca */ /* 0x000fe200004e0000 */
[----:B------:R-:W-:Y:S01]  /*433e0*/  UIADD3 UR75, UPT, UPT, UR5, 0x20, URZ ;  /* 0x00000020054b7890 */ /* 0x000fe2000fffe0ff */
[----:B------:R0:W5:Y:S01]  /*433f0*/  LDL.LU R4, [R1+0x1f6c] ;  /* 0x001f6c0001047983 */ /* 0x0001620000300800 */
[----:B------:R-:W-:Y:S01]  /*43400*/  UMOV UR6, 0x0 ;  /* 0x0000000000067882 */ /* 0x000fe20000000000 */
[----:B------:R-:W-:Y:S02]  /*43410*/  UMOV UR7, 0x8088490 ;  /* 0x0808849000077882 */ /* 0x000fe40000000000 */
[----:B------:R0:W5:Y:S02]  /*43420*/  LDL.LU R0, [R1+0x1f68] ;  /* 0x001f680001007983 */ /* 0x0001640000300800 */
[----:B------:R1:W-:Y:S02]  /*43430*/  UTCHMMA gdesc[UR42], gdesc[UR12], tmem[UR74], tmem[UR6], idesc[UR7], UPT ;  /* 0x00ff060c2a0075ea */ /* 0x0003e4000b80004a */
[----:B------:R2:W-:Y:S01]  /*43440*/  UTCHMMA gdesc[UR44], gdesc[UR10], tmem[UR75], tmem[UR6], idesc[UR7], UPT ;  /* 0x00ff060a2c0075ea */ /* 0x0005e2000b80004b */
[----:B-1----:R-:W-:Y:S01]  /*43450*/  UMOV UR74, 0x0 ;  /* 0x00000000004a7882 */ /* 0x002fe20000000000 */
[----:B--2---:R-:W-:-:S02]  /*43460*/  UMOV UR75, 0x8088490 ;  /* 0x08088490004b7882 */ /* 0x004fc40000000000 */
[----:B------:R1:W-:Y:S02]  /*43470*/  UTCHMMA gdesc[UR46], gdesc[UR14], tmem[UR77], tmem[UR74], idesc[UR75], UPT ;  /* 0x00ff4a0e2e0075ea */ /* 0x0003e4000b80004d */
[----:B-1----:R-:W-:Y:S02]  /*43480*/  UIADD3 UR74, UPT, UPT, UR5, 0x20, URZ ;  /* 0x00000020054a7890 */ /* 0x002fe4000fffe0ff */
[----:B------:R-:W-:-:S07]  /*43490*/  UIADD3 UR75, UPT, UPT, UR5, 0x20, URZ ;  /* 0x00000020054b7890 */ /* 0x000fce000fffe0ff */
[----:B------:R-:W-:Y:S02]  /*434a0*/  UTCHMMA gdesc[UR48], gdesc[UR16], tmem[UR74], tmem[UR6], idesc[UR7], UPT ;  /* 0x00ff0610300075ea */ /* 0x000fe4000b80004a */
[----:B------:R-:W-:Y:S01]  /*434b0*/  UTCHMMA gdesc[UR50], gdesc[UR18], tmem[UR75], tmem[UR6], idesc[UR7], UPT ;  /* 0x00ff0612320075ea */ /* 0x000fe2000b80004b */
[----:B------:R1:W-:Y:S01]  /*434c0*/  UTCHMMA gdesc[UR52], gdesc[UR20], tmem[UR74], tmem[UR6], idesc[UR7], UPT ;  /* 0x00ff0614340075ea */ /* 0x0003e2000b80004a */
[----:B------:R2:W-:Y:S01]  /*434d0*/  UTCHMMA gdesc[UR54], gdesc[UR22], tmem[UR75], tmem[UR6], idesc[UR7], UPT ;  /* 0x00ff0616360075ea */ /* 0x0005e2000b80004b */
[----:B-1----:R-:W-:Y:S01]  /*434e0*/  UMOV UR74, 0x0 ;  /* 0x00000000004a7882 */ /* 0x002fe20000000000 */
[----:B--2---:R-:W-:Y:S02]  /*434f0*/  UMOV UR75, 0x8088490 ;  /* 0x08088490004b7882 */ /* 0x004fe40000000000 */
[----:B------:R1:W-:Y:S02]  /*43500*/  UTCHMMA gdesc[UR56], gdesc[UR24], tmem[UR77], tmem[UR74], idesc[UR75], UPT ;  /* 0x00ff4a18380075ea */ /* 0x0003e4000b80004d */
[----:B-1----:R-:W-:-:S02]  /*43510*/  UIADD3 UR74, UPT, UPT, UR5, 0x20, URZ ;  /* 0x00000020054a7890 */ /* 0x002fc4000fffe0ff */
        /* <DEDUP_REMOVED lines=12> */
[----:B------:R1:W-:Y:S02]  /*435e0*/  UTCHMMA gdesc[UR72], gdesc[UR40], tmem[UR74], tmem[UR6], idesc[UR7], UPT ;  /* 0x00ff0628480075ea */ /* 0x0003e4000b80004a */
[----:B-1----:R-:W-:Y:S01]  /*435f0*/  R2UR.FILL UR7, R2 ;  /* 0x00000000020772ca */ /* 0x002fe200004e0000 */
[----:B------:R-:W-:Y:S01]  /*43600*/  IMAD.U32 R2, RZ, RZ, UR4 ;  /* 0x00000004ff027e24 */ /* 0x000fe2000f8e00ff */
[----:B------:R-:W-:-:S04]  /*43610*/  R2UR.FILL UR6, R93 ;  /* 0x000000005d0672ca */ /* 0x000fc800004e0000 */
[----:B------:R-:W-:Y:S02]  /*43620*/  @P1 MOV R93, R2 ;  /* 0x00000002005d1202 */ /* 0x000fe40000000f00 */
[----:B------:R0:W5:Y:S02]  /*43630*/  LDL.LU.64 R2, [R1+0x1f60] ;  /* 0x001f600001027983 */ /* 0x0001640000300a00 */
[----:B------:R-:W-:Y:S02]  /*43640*/  @P1 R2UR UR77, R93 ;  /* 0x000000005d4d12ca */ /* 0x000fe400000e0000 */
[----:B------:R-:W1:Y:S11]  /*43650*/  LDC R93, c[0x0][0x3a8] ;  /* 0x0000ea00ff5d7b82 */ /* 0x000e760000000800 */
[----:B------:R0:W-:Y:S01]  /*43660*/  UTCBAR [UR77], URZ ;  /* 0x000000ff4d0073e9 */ /* 0x0001e200080000ff */
[----:B-1----:R-:W-:-:S04]  /*43670*/  IMAD.SHL.U32 R93, R93, 0x100, RZ ;  /* 0x000001005d5d7824 */ /* 0x002fc800078e00ff */
[----:B0-----:R-:W-:-:S07]  /*43680*/  IMAD.SHL.U32 R93, R93, 0x2, RZ ;  /* 0x000000025d5d7824 */ /* 0x001fce00078e00ff */
.L_x_9:
[----:B------:R-:W2:Y:S04]  /*43690*/  LDL.LU R93, [R1+0x16f4] ;  /* 0x0016f400015d7983 */ /* 0x000ea80000300800 */
[----:B-----5:R0:W-:Y:S04]  /*436a0*/  STL [R1+0x1f6c], R4 ;  /* 0x001f6c0401007387 */ /* 0x0201e80000100800 */
[----:B0-----:R-:W3:Y:S04]  /*436b0*/  LDL R4, [R1+0x1f38] ;  /* 0x001f380001047983 */ /* 0x001ee80000100800 */
[----:B------:R0:W-:Y:S04]  /*436c0*/  STL [R1+0x1f68], R3 ;  /* 0x001f680301007387 */ /* 0x0001e80000100800 */
[----:B0-----:R-:W3:Y:S04]  /*436d0*/  LDL R3, [R1+0x10b4] ;  /* 0x0010b40001037983 */ /* 0x001ee80000100800 */
[----:B------:R0:W-:Y:S04]  /*436e0*/  STL [R1+0x1f64], R2 ;  /* 0x001f640201007387 */ /* 0x0001e80000100800 */
[----:B0-----:R-:W4:Y:S04]  /*436f0*/  LDL.LU R2, [R1+0x16f8] ;  /* 0x0016f80001027983 */ /* 0x001f280000300800 */
[----:B------:R2:W-:Y:S02]  /*43700*/  STL [R1+0x1f60], R0 ;  /* 0x001f600001007387 */ /* 0x0005e40000100800 */
[----:B--2---:R-:W-:-:S05]  /*43710*/  VIADD R0, R93, 0x1 ;  /* 0x000000015d007836 */ /* 0x004fca0000000000 */
[----:B------:R-:W-:-:S04]  /*43720*/  ISETP.GT.AND P1, PT, R0, 0x1, PT ;  /* 0x000000010000780c */ /* 0x000fc80003f24270 */
[----:B------:R-:W-:Y:S02]  /*43730*/  SEL R93, RZ, 0x1, !P1 ;  /* 0x00000001ff5d7807 */ /* 0x000fe40004800000 */
[----:B------:R-:W-:Y:S02]  /*43740*/  SEL R0, R0, RZ, !P1 ;  /* 0x000000ff00007207 */ /* 0x000fe40004800000 */
[----:B---3--:R-:W-:Y:S02]  /*43750*/  ISETP.NE.U32.AND P3, PT, R3, R4, PT ;  /* 0x000000040300720c */ /* 0x008fe40003f65070 */
[----:B------:R2:W5:Y:S04]  /*43760*/  LDL.LU R4, [R1+0x1f6c] ;  /* 0x001f6c0001047983 */ /* 0x0005680000300800 */
[----:B------:R2:W5:Y:S01]  /*43770*/  LDL.LU R3, [R1+0x1f68] ;  /* 0x001f680001037983 */ /* 0x0005620000300800 */
[----:B----4-:R-:W-:-:S03]  /*43780*/  LOP3.LUT R93, R2, R93, RZ, 0x3c, !PT ;  /* 0x0000005d025d7212 */ /* 0x010fc600078e3cff */
[----:B------:R0:W-:Y:S04]  /*43790*/  STL [R1+0x10a4], R2 ;  /* 0x0010a40201007387 */ /* 0x0001e80000100800 */
[----:B0-----:R2:W5:Y:S04]  /*437a0*/  LDL.LU R2, [R1+0x1f64] ;  /* 0x001f640001027983 */ /* 0x0015680000300800 */
[----:B------:R0:W-:Y:S04]  /*437b0*/  STL [R1+0x16f4], R0 ;  /* 0x0016f40001007387 */ /* 0x0001e80000100800 */
[----:B0-----:R2:W5:Y:S04]  /*437c0*/  LDL.LU R0, [R1+0x1f60] ;  /* 0x001f600001007983 */ /* 0x0015680000300800 */
[----:B------:R0:W-:Y:S02]  /*437d0*/  STL [R1+0x16f8], R93 ;  /* 0x0016f85d01007387 */ /* 0x0001e40000100800 */
[----:B0-----:R-:W0:Y:S02]  /*437e0*/  LDC R93, c[0x0][0x3a8] ;  /* 0x0000ea00ff5d7b82 */ /* 0x001e240000000800 */
[----:B0-----:R-:W-:-:S04]  /*437f0*/  IMAD.SHL.U32 R93, R93, 0x100, RZ ;  /* 0x000001005d5d7824 */ /* 0x001fc800078e00ff */
[----:B------:R-:W-:Y:S01]  /*43800*/  IMAD.SHL.U32 R93, R93, 0x2, RZ ;  /* 0x000000025d5d7824 */ /* 0x000fe200078e00ff */
[----:B--2---:R-:W-:Y:S06]  /*43810*/  @P3 BRA `(.L_x_10) ;  /* 0xfffffd4000703947 */ /* 0x004fec000383ffff */
.L_x_7:
[----:B-----5:R-:W2:Y:S02]  /*43820*/  LDC R0, c[0x0][0x3a0] ;  /* 0x0000e800ff007b82 */ /* 0x020ea40000000800 */
[----:B--2---:R-:W-:-:S05]  /*43830*/  VIADD R0, R0, 0xff ;  /* 0x000000ff00007836 */ /* 0x004fca0000000000 */
[----:B------:R-:W-:-:S13]  /*43840*/  ISETP.GE.AND P0, PT, R0, 0x100, PT ;  /* 0x000001000000780c */ /* 0x000fda0003f06270 */
[----:B------:R-:W-:Y:S05]  /*43850*/  @!P0 BRA `(.L_x_11) ;  /* 0x0000000000108947 */ /* 0x000fea0003800000 */
[----:B------:R-:W2:Y:S02]  /*43860*/  LDL.LU R93, [R1+0x10a4] ;  /* 0x0010a400015d7983 */ /* 0x000ea40000300800 */
[----:B--2---:R-:W-:-:S04]  /*43870*/  IMAD.U32 R0, R93, -0x80000000, RZ ;  /* 0x800000005d007824 */ /* 0x004fc800078e00ff */
[----:B------:R-:W2:Y:S02]  /*43880*/  SYNCS.PHASECHK.TRANS64.TRYWAIT P0, [UR4], R0 ;  /* 0x00000000ff0075a7 */ /* 0x000ea40008001104 */
[----:B--2---:R-:W-:Y:S05]  /*43890*/  @!P0 BRA `(.L_x_12) ;  /* 0x0000001800a88947 */ /* 0x004fea0003800000 */
.L_x_11:
[----:B------:R-:W2:Y:S01]  /*438a0*/  LDL.LU R2, [R1+0x1f5c] ;  /* 0x001f5c0001027983 */ /* 0x000ea20000300800 */
[----:B------:R-:W3:Y:S03]  /*438b0*/  LDC R0, c[0x0][0x3b8] ;  /* 0x0000ee00ff007b82 */ /* 0x000ee60000000800 */
[----:B------:R-:W4:Y:S04]  /*438c0*/  LDL.LU R70, [R1+0x10b0] ;  /* 0x0010b00001467983 */ /* 0x000f280000300800 */
[----:B------:R-:W5:Y:S04]  /*438d0*/  LDL.LU R69, [R1+0x1edc] ;  /* 0x001edc0001457983 */ /* 0x000f680000300800 */
[----:B------:R-:W3:Y:S01]  /*438e0*/  LDL.LU R68, [R1+0x1ef0] ;  /* 0x001ef00001447983 */ /* 0x000ee20000300800 */
[----:B------:R-:W-:Y:S06]  /*438f0*/  BAR.SYNC.DEFER_BLOCKING 0x0 ;  /* 0x0000000000007b1d */ /* 0x000fec0000010000 */
[----:B------:R-:W0:Y:S02]  /*43900*/  @!P2 SYNCS.CCTL.IV [UR76+0x48000] ;  /* 0x04800000ff00a9b1 */ /* 0x000e24000800004c */
[----:B0-----:R-:W-:Y:S06]  /*43910*/  BAR.SYNC.DEFER_BLOCKING 0x0 ;  /* 0x0000000000007b1d */ /* 0x001fec0000010000 */
[----:B------:R-:W0:Y:S01]  /*43920*/  @!P2 SYNCS.CCTL.IV [UR76+0x48008] ;  /* 0x04800800ff00a9b1 */ /* 0x000e22000800004c */
[----:B--2---:R-:W-:-:S02]  /*43930*/  R2UR UR4, R2 ;  /* 0x00000000020472ca */ /* 0x004fc400000e0000 */
[----:B------:R-:W2:Y:S11]  /*43940*/  LDC.64 R2, c[0x0][0x398] ;  /* 0x0000e600ff027b82 */ /* 0x000eb60000000a00 */
[----:B------:R-:W1:Y:S01]  /*43950*/  LDTM.x64 R4, tmem[UR4] ;  /* 0x00000004000479ee */ /* 0x000e620008340000 */
[----:B------:R-:W-:Y:S01]  /*43960*/  NOP ;  /* 0x0000000000007918 */ /* 0x000fe20000000000 */
[----:B-1----:R-:W-:-:S02]  /*43970*/  F2FP.BF16.F32.PACK_AB R24, R56, R24 ;  /* 0x000000183818723e */ /* 0x002fc400000010ff */
[----:B------:R-:W5:Y:S01]  /*43980*/  LDC R56, c[0x0][0x3b4] ;  /* 0x0000ed00ff387b82 */ /* 0x000f620000000800 */
[----:B------:R-:W-:Y:S02]  /*43990*/  F2FP.BF16.F32.PACK_AB R55, R55, R23 ;  /* 0x000000173737723e */ /* 0x000fe400000010ff */
[----:B------:R-:W-:-:S05]  /*439a0*/  F2FP.BF16.F32.PACK_AB R54, R54, R22 ;  /* 0x000000163636723e */ /* 0x000fca00000010ff */
[----:B------:R-:W1:Y:S01]  /*439b0*/  LDC.64 R22, c[0x0][0x390] ;  /* 0x0000e400ff167b82 */ /* 0x000e620000000a00 */
[----:B------:R-:W-:Y:S02]  /*439c0*/  F2FP.BF16.F32.PACK_AB R16, R17, R16 ;  /* 0x000000101110723e */ /* 0x000fe400000010ff */
[----:B------:R-:W-:Y:S02]  /*439d0*/  F2FP.BF16.F32.PACK_AB R17, R7, R6 ;  /* 0x000000060711723e */ /* 0x000fe400000010ff */
[----:B------:R-:W-:Y:S02]  /*439e0*/  F2FP.BF16.F32.PACK_AB R10, R11, R10 ;  /* 0x0000000a0b0a723e */ /* 0x000fe400000010ff */
[----:B------:R-:W-:Y:S01]  /*439f0*/  F2FP.BF16.F32.PACK_AB R11, R9, R8 ;  /* 0x00000008090b723e */ /* 0x000fe200000010ff */
[----:B----4-:R-:W-:Y:S01]  /*43a00*/  VIADD R8, R70, 0x1 ;  /* 0x0000000146087836 */ /* 0x010fe20000000000 */
[----:B------:R-:W-:Y:S02]  /*43a10*/  F2FP.BF16.F32.PACK_AB R14, R15, R14 ;  /* 0x0000000e0f0e723e */ /* 0x000fe400000010ff */
[----:B------:R-:W-:Y:S01]  /*43a20*/  F2FP.BF16.F32.PACK_AB R15, R5, R4 ;  /* 0x00000004050f723e */ /* 0x000fe200000010ff */
[----:B-----5:R-:W-:-:S02]  /*43a30*/  IMAD R6, R69, R56, RZ ;  /* 0x0000003845067224 */ /* 0x020fc400078e02ff */
[C---:B---3--:R-:W-:Y:S01]  /*43a40*/  IMAD R7, R68.reuse, R56, RZ ;  /* 0x0000003844077224 */ /* 0x048fe200078e02ff */
[-C--:B--2---:R-:W-:Y:S02]  /*43a50*/  ISETP.GE.AND P1, PT, R69, R2.reuse, PT ;  /* 0x000000024500720c */ /* 0x084fe40003f26270 */
[----:B------:R-:W-:Y:S02]  /*43a60*/  ISETP.GE.AND P2, PT, R68, R2, PT ;  /* 0x000000024400720c */ /* 0x000fe40003f46270 */
[-C--:B-1----:R-:W-:Y:S02]  /*43a70*/  LEA R4, P0, R6, R22.reuse, 0x1 ;  /* 0x0000001606047211 */ /* 0x082fe400078008ff */
[----:B------:R-:W-:Y:S02]  /*43a80*/  LEA R22, P6, R7, R22, 0x1 ;  /* 0x0000001607167211 */ /* 0x000fe400078c08ff */
[----:B------:R-:W-:Y:S02]  /*43a90*/  ISETP.GE.AND P4, PT, R8, R3, PT ;  /* 0x000000030800720c */ /* 0x000fe40003f86270 */
[----:B------:R-:W-:-:S02]  /*43aa0*/  F2FP.BF16.F32.PACK_AB R38, R39, R38 ;  /* 0x000000262726723e */ /* 0x000fc400000010ff */
[----:B------:R-:W-:Y:S02]  /*43ab0*/  ISETP.LT.AND P1, PT, R70, R3, !P1 ;  /* 0x000000034600720c */ /* 0x000fe40004f21270 */
[-C--:B------:R-:W-:Y:S02]  /*43ac0*/  LEA.HI.X.SX32 R5, R6, R23.reuse, 0x1, P0 ;  /* 0x0000001706057211 */ /* 0x080fe400000f0eff */
[----:B------:R-:W-:Y:S01]  /*43ad0*/  F2FP.BF16.F32.PACK_AB R39, R37, R36 ;  /* 0x000000242527723e */ /* 0x000fe200000010ff */
[C---:B------:R-:W-:Y:S01]  /*43ae0*/  IMAD R37, R70.reuse, R0, RZ ;  /* 0x0000000046257224 */ /* 0x040fe200078e02ff */
[----:B------:R-:W-:Y:S02]  /*43af0*/  LEA.HI.X.SX32 R23, R7, R23, 0x1, P6 ;  /* 0x0000001707177211 */ /* 0x000fe400030f0eff */
[C---:B------:R-:W-:Y:S01]  /*43b00*/  ISETP.LT.AND P2, PT, R70.reuse, R3, !P2 ;  /* 0x000000034600720c */ /* 0x040fe20005741270 */
[C---:B------:R-:W-:Y:S01]  /*43b10*/  VIADD R36, R70.reuse, 0x3 ;  /* 0x0000000346247836 */ /* 0x040fe20000000000 */
[-C--:B------:R-:W-:Y:S01]  /*43b20*/  ISETP.LT.AND P6, PT, R69, R2.reuse, !P4 ;  /* 0x000000024500720c */ /* 0x080fe200067c1270 */
[----:B------:R-:W-:Y:S01]  /*43b30*/  VIADD R8, R70, 0x2 ;  /* 0x0000000246087836 */ /* 0x000fe20000000000 */
[----:B------:R-:W-:-:S02]  /*43b40*/  ISETP.LT.AND P4, PT, R68, R2, !P4 ;  /* 0x000000024400720c */ /* 0x000fc40006781270 */
[----:B------:R-:W-:Y:S01]  /*43b50*/  F2FP.BF16.F32.PACK_AB R12, R13, R12 ;  /* 0x0000000c0d0c723e */ /* 0x000fe200000010ff */
[----:B------:R-:W-:Y:S01]  /*43b60*/  IMAD.IADD R13, R37, 0x1, R0 ;  /* 0x00000001250d7824 */ /* 0x000fe200078e0200 */
[----:B------:R-:W-:Y:S01]  /*43b70*/  F2FP.BF16.F32.PACK_AB R25, R57, R25 ;  /* 0x000000193919723e */ /* 0x000fe200000010ff */
[----:B------:R-:W-:Y:S01]  /*43b80*/  IMAD.WIDE R56, R37, 0x2, R4 ;  /* 0x0000000225387825 */ /* 0x000fe200078e0204 */
[-C--:B------:R-:W-:Y:S02]  /*43b90*/  ISETP.GE.AND P3, PT, R36, R3.reuse, PT ;  /* 0x000000032400720c */ /* 0x080fe40003f66270 */
[----:B------:R-:W-:Y:S01]  /*43ba0*/  F2FP.BF16.F32.PACK_AB R18, R19, R18 ;  /* 0x000000121312723e */ /* 0x000fe200000010ff */
[----:B------:R-:W-:Y:S01]  /*43bb0*/  IMAD.WIDE R36, R37, 0x2, R22 ;  /* 0x0000000225247825 */ /* 0x000fe200078e0216 */
[----:B------:R-:W-:Y:S02]  /*43bc0*/  ISETP.GE.AND P0, PT, R8, R3, PT ;  /* 0x000000030800720c */ /* 0x000fe40003f06270 */
[----:B------:R-:W-:Y:S01]  /*43bd0*/  F2FP.BF16.F32.PACK_AB R20, R21, R20 ;  /* 0x000000141514723e */ /* 0x000fe200000010ff */
[----:B------:R-:W-:Y:S01]  /*43be0*/  IMAD.WIDE R8, R13, 0x2, R4 ;  /* 0x000000020d087825 */ /* 0x000fe200078e0204 */
[----:B------:R-:W-:-:S02]  /*43bf0*/  PRMT R19, R15, 0x7632, R19 ;  /* 0x000076320f137816 */ /* 0x000fc40000000013 */
[----:B------:R-:W-:Y:S01]  /*43c00*/  PRMT R21, R39, 0x7632, R21 ;  /* 0x0000763227157816 */ /* 0x000fe20000000015 */
[C---:B------:R-:W-:Y:S01]  /*43c10*/  IMAD.WIDE R6, R13.reuse, 0x2, R22 ;  /* 0x000000020d067825 */ /* 0x040fe200078e0216 */
[----:B------:R1:W-:Y:S04]  /*43c20*/  @P1 STG.E.U16 desc[UR6][R56.64], R15 ;  /* 0x0000000f38001986 */ /* 0x0003e8000c101506 */
[----:B------:R2:W-:Y:S04]  /*43c30*/  @P2 STG.E.U16 desc[UR6][R36.64], R39 ;  /* 0x0000002724002986 */ /* 0x0005e8000c101506 */
[----:B------:R3:W-:Y:S01]  /*43c40*/  @P6 STG.E.U16 desc[UR6][R8.64], R19 ;  /* 0x0000001308006986 */ /* 0x0007e2000c101506 */
[----:B------:R-:W-:-:S03]  /*43c50*/  IMAD.IADD R13, R13, 0x1, R0 ;  /* 0x000000010d0d7824 */ /* 0x000fc600078e0200 */
[----:B------:R4:W-:Y:S01]  /*43c60*/  @P4 STG.E.U16 desc[UR6][R6.64], R21 ;  /* 0x0000001506004986 */ /* 0x0009e2000c101506 */
[CC--:B------:R-:W-:Y:S02]  /*43c70*/  ISETP.LT.AND P4, PT, R69.reuse, R2.reuse, !P0 ;  /* 0x000000024500720c */ /* 0x0c0fe40004781270 */
[CC--:B------:R-:W-:Y:S02]  /*43c80*/  ISETP.LT.AND P0, PT, R68.reuse, R2.reuse, !P0 ;  /* 0x000000024400720c */ /* 0x0c0fe40004701270 */
[-C--:B------:R-:W-:Y:S02]  /*43c90*/  ISETP.LT.AND P6, PT, R69, R2.reuse, !P3 ;  /* 0x000000024500720c */ /* 0x080fe40005fc1270 */
[----:B------:R-:W-:Y:S01]  /*43ca0*/  ISETP.LT.AND P3, PT, R68, R2, !P3 ;  /* 0x000000024400720c */ /* 0x000fe20005f61270 */
[C---:B-1----:R-:W-:Y:S01]  /*43cb0*/  IMAD.IADD R15, R13.reuse, 0x1, R0 ;  /* 0x000000010d0f7824 */ /* 0x042fe200078e0200 */
[----:B------:R-:W-:Y:S01]  /*43cc0*/  F2FP.BF16.F32.PACK_AB R28, R60, R28 ;  /* 0x0000001c3c1c723e */ /* 0x000fe200000010ff */
[----:B------:R-:W-:Y:S01]  /*43cd0*/  VIADD R60, R70, 0x4 ;  /* 0x00000004463c7836 */ /* 0x000fe20000000000 */
[----:B------:R-:W-:Y:S01]  /*43ce0*/  F2FP.BF16.F32.PACK_AB R26, R58, R26 ;  /* 0x0000001a3a1a723e */ /* 0x000fe200000010ff */
[----:B--2---:R-:W-:Y:S01]  /*43cf0*/  IMAD.WIDE R36, R13, 0x2, R4 ;  /* 0x000000020d247825 */ /* 0x004fe200078e0204 */
[----:B---3--:R-:W-:-:S03]  /*43d00*/  PRMT R19, R17, 0x7632, R19 ;  /* 0x0000763211137816 */ /* 0x008fc60000000013 */
[----:B------:R-:W-:Y:S01]  /*43d10*/  IMAD.WIDE R56, R13, 0x2, R22 ;  /* 0x000000020d387825 */ /* 0x000fe200078e0216 */
[----:B----4-:R-:W-:-:S03]  /*43d20*/  PRMT R21, R38, 0x7632, R21 ;  /* 0x0000763226157816 */ /* 0x010fc60000000015 */
[----:B------:R-:W-:Y:S02]  /*43d30*/  VIADD R58, R70, 0x5 ;  /* 0x00000005463a7836 */ /* 0x000fe40000000000 */
[C---:B------:R-:W-:Y:S01]  /*43d40*/  IMAD.WIDE R8, R15.reuse, 0x2, R4 ;  /* 0x000000020f087825 */ /* 0x040fe200078e0204 */
[-C--:B------:R-:W-:Y:S01]  /*43d50*/  ISETP.GE.AND P1, PT, R60, R3.reuse, PT ;  /* 0x000000033c00720c */ /* 0x080fe20003f26270 */
[----:B------:R-:W-:Y:S02]  /*43d60*/  @P4 STG.E.U16 desc[UR6][R36.64], R17 ;  /* 0x0000001124004986 */ /* 0x000fe4000c101506 */
[C---:B------:R-:W-:Y:S01]  /*43d70*/  IMAD.WIDE R6, R15.reuse, 0x2, R22 ;  /* 0x000000020f067825 */ /* 0x040fe200078e0216 */
[----:B------:R-:W-:Y:S01]  /*43d80*/  ISETP.GE.AND P2, PT, R58, R3, PT ;  /* 0x000000033a00720c */ /* 0x000fe20003f46270 */
[----:B------:R-:W-:Y:S04]  /*43d90*/  @P0 STG.E.U16 desc[UR6][R56.64], R38 ;  /* 0x0000002638000986 */ /* 0x000fe8000c101506 */
[----:B------:R1:W-:Y:S01]  /*43da0*/  @P6 STG.E.U16 desc[UR6][R8.64], R19 ;  /* 0x0000001308006986 */ /* 0x0003e2000c101506 */
[----:B------:R-:W-:-:S03]  /*43db0*/  IMAD.IADD R15, R15, 0x1, R0 ;  /* 0x000000010f0f7824 */ /* 0x000fc600078e0200 */
[----:B------:R2:W-:Y:S01]  /*43dc0*/  @P3 STG.E.U16 desc[UR6][R6.64], R21 ;  /* 0x0000001506003986 */ /* 0x0005e2000c101506 */
[CC--:B------:R-:W-:Y:S02]  /*43dd0*/  ISETP.LT.AND P3, PT, R69.reuse, R2.reuse, !P1 ;  /* 0x000000024500720c */ /* 0x0c0fe40004f61270 */
[-C--:B------:R-:W-:Y:S02]  /*43de0*/  ISETP.LT.AND P1, PT, R68, R2.reuse, !P1 ;  /* 0x000000024400720c */ /* 0x080fe40004f21270 */
[----:B------:R-:W-:Y:S01]  /*43df0*/  ISETP.LT.AND P6, PT, R69, R2, !P2 ;  /* 0x000000024500720c */ /* 0x000fe200057c1270 */
[----:B------:R-:W-:Y:S02]  /*43e00*/  IMAD.IADD R13, R15, 0x1, R0 ;  /* 0x000000010f0d7824 */ /* 0x000fe400078e0200 */
[----:B------:R-:W-:Y:S01]  /*43e10*/  VIADD R58, R70, 0x6 ;  /* 0x00000006463a7836 */ /* 0x000fe20000000000 */
[----:B-1----:R-:W-:Y:S01]  /*43e20*/  PRMT R9, R11, 0x7610, R9 ;  /* 0x000076100b097816 */ /* 0x002fe20000000009 */
[----:B------:R-:W-:Y:S01]  /*43e30*/  IMAD.WIDE R36, R15, 0x2, R4 ;  /* 0x000000020f247825 */ /* 0x000fe200078e0204 */
[----:B------:R-:W-:-:S03]  /*43e40*/  F2FP.BF16.F32.PACK_AB R40, R41, R40 ;  /* 0x000000282928723e */ /* 0x000fc600000010ff */
[----:B------:R-:W-:Y:S01]  /*43e50*/  IMAD.WIDE R38, R15, 0x2, R22 ;  /* 0x000000020f267825 */ /* 0x000fe200078e0216 */
[----:B------:R-:W-:-:S03]  /*43e60*/  PRMT R15, R11, 0x7632, R15 ;  /* 0x000076320b0f7816 */ /* 0x000fc6000000000f */
[----:B--2---:R-:W-:Y:S01]  /*43e70*/  IMAD.WIDE R6, R13, 0x2, R4 ;  /* 0x000000020d067825 */ /* 0x004fe200078e0204 */
[----:B------:R-:W-:Y:S01]  /*43e80*/  ISETP.GE.AND P4, PT, R58, R3, PT ;  /* 0x000000033a00720c */ /* 0x000fe20003f86270 */
[----:B------:R1:W-:Y:S01]  /*43e90*/  @P3 STG.E.U16 desc[UR6][R36.64], R9 ;  /* 0x0000000924003986 */ /* 0x0003e2000c101506 */
[----:B------:R-:W-:-:S03]  /*43ea0*/  ISETP.LT.AND P2, PT, R68, R2, !P2 ;  /* 0x000000024400720c */ /* 0x000fc60005741270 */
[----:B------:R-:W-:Y:S04]  /*43eb0*/  @P1 STG.E.U16 desc[UR6][R38.64], R40 ;  /* 0x0000002826001986 */ /* 0x000fe8000c101506 */
[----:B------:R2:W-:Y:S01]  /*43ec0*/  @P6 STG.E.U16 desc[UR6][R6.64], R15 ;  /* 0x0000000f06006986 */ /* 0x0005e2000c101506 */
[-C--:B------:R-:W-:Y:S02]  /*43ed0*/  ISETP.LT.AND P6, PT, R69, R2.reuse, !P4 ;  /* 0x000000024500720c */ /* 0x080fe400067c1270 */
[----:B------:R-:W-:Y:S01]  /*43ee0*/  ISETP.LT.AND P4, PT, R68, R2, !P4 ;  /* 0x000000024400720c */ /* 0x000fe20006781270 */
[----:B------:R-:W-:Y:S02]  /*43ef0*/  IMAD.IADD R11, R13, 0x1, R0 ;  /* 0x000000010d0b7824 */ /* 0x000fe400078e0200 */
[----:B------:R-:W-:-:S02]  /*43f00*/  VIADD R58, R70, 0x7 ;  /* 0x00000007463a7836 */ /* 0x000fc40000000000 */
[----:B-1----:R-:W-:Y:S01]  /*43f10*/  IMAD.WIDE R8, R13, 0x2, R22 ;  /* 0x000000020d087825 */ /* 0x002fe200078e0216 */
[----:B------:R-:W-:Y:S02]  /*43f20*/  F2FP.BF16.F32.PACK_AB R42, R43, R42 ;  /* 0x0000002a2b2a723e */ /* 0x000fe400000010ff */
[----:B--2---:R-:W-:Y:S01]  /*43f30*/  PRMT R7, R40, 0x7632, R7 ;  /* 0x0000763228077816 */ /* 0x004fe20000000007 */
[----:B------:R-:W-:Y:S02]  /*43f40*/  VIADD R60, R70, 0x8 ;  /* 0x00000008463c7836 */ /* 0x000fe40000000000 */
[----:B------:R-:W-:Y:S01]  /*43f50*/  IMAD.WIDE R36, R11, 0x2, R4 ;  /* 0x000000020b247825 */ /* 0x000fe200078e0204 */
[----:B------:R-:W-:-:S03]  /*43f60*/  ISETP.GE.AND P0, PT, R58, R3, PT ;  /* 0x000000033a00720c */ /* 0x000fc60003f06270 */
[----:B------:R-:W-:Y:S01]  /*43f70*/  IMAD.WIDE R38, R11, 0x2, R22 ;  /* 0x000000020b267825 */ /* 0x000fe200078e0216 */
[----:B------:R1:W-:Y:S01]  /*43f80*/  @P2 STG.E.U16 desc[UR6][R8.64], R7 ;  /* 0x0000000708002986 */ /* 0x0003e2000c101506 */
[----:B------:R-:W-:-:S03]  /*43f90*/  ISETP.GE.AND P3, PT, R60, R3, PT ;  /* 0x000000033c00720c */ /* 0x000fc60003f66270 */
[----:B------:R2:W-:Y:S01]  /*43fa0*/  @P6 STG.E.U16 desc[UR6][R36.64], R10 ;  /* 0x0000000a24006986 */ /* 0x0005e2000c101506 */
[----:B------:R-:W-:-:S03]  /*43fb0*/  IMAD.IADD R11, R11, 0x1, R0 ;  /* 0x000000010b0b7824 */ /* 0x000fc600078e0200 */
[----:B------:R-:W-:Y:S01]  /*43fc0*/  @P4 STG.E.U16 desc[UR6][R38.64], R42 ;  /* 0x0000002a26004986 */ /* 0x000fe2000c101506 */
[CC--:B------:R-:W-:Y:S02]  /*43fd0*/  ISETP.LT.AND P4, PT, R69.reuse, R2.reuse, !P0 ;  /* 0x000000024500720c */ /* 0x0c0fe40004781270 */
[CC--:B------:R-:W-:Y:S02]  /*43fe0*/  ISETP.LT.AND P0, PT, R68.reuse, R2.reuse, !P0 ;  /* 0x000000024400720c */ /* 0x0c0fe40004701270 */
[-C--:B------:R-:W-:Y:S02]  /*43ff0*/  ISETP.LT.AND P6, PT, R69, R2.reuse, !P3 ;  /* 0x000000024500720c */ /* 0x080fe40005fc1270 */
[----:B------:R-:W-:Y:S01]  /*44000*/  ISETP.LT.AND P3, PT, R68, R2, !P3 ;  /* 0x000000024400720c */ /* 0x000fe20005f61270 */
[C---:B------:R-:W-:Y:S01]  /*44010*/  IMAD.IADD R13, R11.reuse, 0x1, R0 ;  /* 0x000000010b0d7824 */ /* 0x040fe200078e0200 */
[----:B------:R-:W-:Y:S01]  /*44020*/  PRMT R15, R10, 0x7632, R15 ;  /* 0x000076320a0f7816 */ /* 0x000fe2000000000f */
[----:B------:R-:W-:Y:S01]  /*44030*/  VIADD R56, R70, 0x9 ;  /* 0x0000000946387836 */ /* 0x000fe20000000000 */
[----:B------:R-:W-:Y:S01]  /*44040*/  PRMT R17, R42, 0x7632, R17 ;  /* 0x000076322a117816 */ /* 0x000fe20000000011 */
[----:B-1----:R-:W-:Y:S01]  /*44050*/  IMAD.WIDE R6, R11, 0x2, R4 ;  /* 0x000000020b067825 */ /* 0x002fe200078e0204 */
[----:B------:R-:W-:-:S03]  /*44060*/  F2FP.BF16.F32.PACK_AB R44, R45, R44 ;  /* 0x0000002c2d2c723e */ /* 0x000fc600000010ff */
[----:B------:R-:W-:Y:S01]  /*44070*/  IMAD.WIDE R8, R11, 0x2, R22 ;  /* 0x000000020b087825 */ /* 0x000fe200078e0216 */
[----:B------:R-:W-:-:S03]  /*44080*/  ISETP.GE.AND P1, PT, R56, R3, PT ;  /* 0x000000033800720c */ /* 0x000fc60003f26270 */
[----:B------:R-:W-:Y:S02]  /*44090*/  VIADD R58, R70, 0xa ;  /* 0x0000000a463a7836 */ /* 0x000fe40000000000 */
[C---:B--2---:R-:W-:Y:S01]  /*440a0*/  IMAD.WIDE R36, R13.reuse, 0x2, R4 ;  /* 0x000000020d247825 */ /* 0x044fe200078e0204 */
[----:B------:R1:W-:Y:S03]  /*440b0*/  @P4 STG.E.U16 desc[UR6][R6.64], R15 ;  /* 0x0000000f06004986 */ /* 0x0003e6000c101506 */
[----:B------:R-:W-:Y:S01]  /*440c0*/  IMAD.WIDE R10, R13, 0x2, R22 ;  /* 0x000000020d0a7825 */ /* 0x000fe200078e0216 */
[----:B------:R2:W-:Y:S01]  /*440d0*/  @P0 STG.E.U16 desc[UR6][R8.64], R17 ;  /* 0x0000001108000986 */ /* 0x0005e2000c101506 */
[----:B------:R-:W-:-:S03]  /*440e0*/  ISETP.GE.AND P2, PT, R58, R3, PT ;  /* 0x000000033a00720c */ /* 0x000fc60003f46270 */
[----:B------:R-:W-:Y:S01]  /*440f0*/  @P6 STG.E.U16 desc[UR6][R36.64], R12 ;  /* 0x0000000c24006986 */ /* 0x000fe2000c101506 */
[----:B------:R-:W-:-:S03]  /*44100*/  IMAD.IADD R13, R13, 0x1, R0 ;  /* 0x000000010d0d7824 */ /* 0x000fc600078e0200 */
[----:B------:R3:W-:Y:S01]  /*44110*/  @P3 STG.E.U16 desc[UR6][R10.64], R44 ;  /* 0x0000002c0a003986 */ /* 0x0007e2000c101506 */
[CC--:B------:R-:W-:Y:S02]  /*44120*/  ISETP.LT.AND P3, PT, R69.reuse, R2.reuse, !P1 ;  /* 0x000000024500720c */ /* 0x0c0fe40004f61270 */
[-C--:B------:R-:W-:Y:S02]  /*44130*/  ISETP.LT.AND P1, PT, R68, R2.reuse, !P1 ;  /* 0x000000024400720c */ /* 0x080fe40004f21270 */
[----:B------:R-:W-:Y:S01]  /*44140*/  ISETP.LT.AND P6, PT, R69, R2, !P2 ;  /* 0x000000024500720c */ /* 0x000fe200057c1270 */
[C---:B-1----:R-:W-:Y:S01]  /*44150*/  IMAD.IADD R15, R13.reuse, 0x1, R0 ;  /* 0x000000010d0f7824 */ /* 0x042fe200078e0200 */
[----:B------:R-:W-:Y:S01]  /*44160*/  PRMT R19, R12, 0x7632, R19 ;  /* 0x000076320c137816 */ /* 0x000fe20000000013 */
[----:B------:R-:W-:Y:S01]  /*44170*/  VIADD R40, R70, 0xb ;  /* 0x0000000b46287836 */ /* 0x000fe20000000000 */
[----:B--2---:R-:W-:Y:S01]  /*44180*/  PRMT R17, R44, 0x7632, R17 ;  /* 0x000076322c117816 */ /* 0x004fe20000000011 */
[----:B------:R-:W-:-:S04]  /*44190*/  IMAD.WIDE R6, R13, 0x2, R4 ;  /* 0x000000020d067825 */ /* 0x000fc800078e0204 */
[----:B------:R-:W-:Y:S01]  /*441a0*/  IMAD.WIDE R8, R13, 0x2, R22 ;  /* 0x000000020d087825 */ /* 0x000fe200078e0216 */
[----:B------:R-:W-:-:S03]  /*441b0*/  ISETP.GE.AND P4, PT, R40, R3, PT ;  /* 0x000000032800720c */ /* 0x000fc60003f86270 */
[----:B---3--:R-:W-:Y:S01]  /*441c0*/  IMAD.WIDE R10, R15, 0x2, R4 ;  /* 0x000000020f0a7825 */ /* 0x008fe200078e0204 */
[----:B------:R1:W-:Y:S01]  /*441d0*/  @P3 STG.E.U16 desc[UR6][R6.64], R19 ;  /* 0x0000001306003986 */ /* 0x0003e2000c101506 */
[----:B------:R-:W-:-:S03]  /*441e0*/  ISETP.LT.AND P2, PT, R68, R2, !P2 ;  /* 0x000000024400720c */ /* 0x000fc60005741270 */
[----:B------:R2:W-:Y:S04]  /*441f0*/  @P1 STG.E.U16 desc[UR6][R8.64], R17 ;  /* 0x0000001108001986 */ /* 0x0005e8000c101506 */
[----:B------:R3:W-:Y:S01]  /*44200*/  @P6 STG.E.U16 desc[UR6][R10.64], R14 ;  /* 0x0000000e0a006986 */ /* 0x0007e2000c101506 */
[-C--:B------:R-:W-:Y:S02]  /*44210*/  ISETP.LT.AND P6, PT, R69, R2.reuse, !P4 ;  /* 0x000000024500720c */ /* 0x080fe400067c1270 */
[----:B------:R-:W-:Y:S01]  /*44220*/  ISETP.LT.AND P4, PT, R68, R2, !P4 ;  /* 0x000000024400720c */ /* 0x000fe20006781270 */
[----:B------:R-:W-:Y:S01]  /*44230*/  IMAD.IADD R13, R15, 0x1, R0 ;  /* 0x000000010f0d7824 */ /* 0x000fe200078e0200 */
[----:B------:R-:W-:Y:S01]  /*44240*/  F2FP.BF16.F32.PACK_AB R46, R47, R46 ;  /* 0x0000002e2f2e723e */ /* 0x000fe200000010ff */
[----:B------:R-:W-:Y:S01]  /*44250*/  VIADD R38, R70, 0xc ;  /* 0x0000000c46267836 */ /* 0x000fe20000000000 */
[----:B-1----:R-:W-:Y:S01]  /*44260*/  PRMT R19, R14, 0x7632, R19 ;  /* 0x000076320e137816 */ /* 0x002fe20000000013 */
[----:B------:R-:W-:Y:S01]  /*44270*/  IMAD.WIDE R6, R15, 0x2, R22 ;  /* 0x000000020f067825 */ /* 0x000fe200078e0216 */
[----:B--2---:R-:W-:-:S03]  /*44280*/  PRMT R17, R46, 0x7632, R17 ;  /* 0x000076322e117816 */ /* 0x004fc60000000011 */
[----:B------:R-:W-:Y:S01]  /*44290*/  IMAD.WIDE R8, R13, 0x2, R4 ;  /* 0x000000020d087825 */ /* 0x000fe200078e0204 */
[----:B------:R-:W-:-:S03]  /*442a0*/  ISETP.GE.AND P0, PT, R38, R3, PT ;  /* 0x000000032600720c */ /* 0x000fc60003f06270 */
[----:B------:R-:W-:Y:S02]  /*442b0*/  VIADD R40, R70, 0xd ;  /* 0x0000000d46287836 */ /* 0x000fe40000000000 */
[----:B---3--:R-:W-:Y:S01]  /*442c0*/  IMAD.WIDE R10, R13, 0x2, R22 ;  /* 0x000000020d0a7825 */ /* 0x008fe200078e0216 */
[----:B------:R1:W-:Y:S02]  /*442d0*/  @P2 STG.E.U16 desc[UR6][R6.64], R46 ;  /* 0x0000002e06002986 */ /* 0x0003e4000c101506 */
[----:B------:R-:W-:Y:S02]  /*442e0*/  ISETP.GE.AND P3, PT, R40, R3, PT ;  /* 0x000000032800720c */ /* 0x000fe40003f66270 */
[----:B------:R2:W-:Y:S04]  /*442f0*/  @P6 STG.E.U16 desc[UR6][R8.64], R19 ;  /* 0x0000001308006986 */ /* 0x0005e8000c101506 */
[----:B------:R3:W-:Y:S01]  /*44300*/  @P4 STG.E.U16 desc[UR6][R10.64], R17 ;  /* 0x000000110a004986 */ /* 0x0007e2000c101506 */
[----:B------:R-:W-:-:S02]  /*44310*/  ISETP.LT.AND P4, PT, R69, R2, !P0 ;  /* 0x000000024500720c */ /* 0x000fc40004781270 */
[-C--:B------:R-:W-:Y:S01]  /*44320*/  ISETP.LT.AND P0, PT, R68, R2.reuse, !P0 ;  /* 0x000000024400720c */ /* 0x080fe20004701270 */
[--C-:B------:R-:W-:Y:S01]  /*44330*/  IMAD.IADD R13, R13, 0x1, R0.reuse ;  /* 0x000000010d0d7824 */ /* 0x100fe200078e0200 */
[----:B------:R-:W-:Y:S01]  /*44340*/  ISETP.LT.AND P6, PT, R69, R2, !P3 ;  /* 0x000000024500720c */ /* 0x000fe20005fc1270 */
[----:B------:R-:W-:Y:S01]  /*44350*/  VIADD R12, R70, 0xe ;  /* 0x0000000e460c7836 */ /* 0x000fe20000000000 */
[----:B------:R-:W-:Y:S01]  /*44360*/  PRMT R21, R16, 0x7610, R21 ;  /* 0x0000761010157816 */ /* 0x000fe20000000015 */
[----:B------:R-:W-:Y:S01]  /*44370*/  IMAD.IADD R15, R13, 0x1, R0 ;  /* 0x000000010d0f7824 */ /* 0x000fe200078e0200 */
[----:B------:R-:W-:Y:S01]  /*44380*/  F2FP.BF16.F32.PACK_AB R48, R49, R48 ;  /* 0x000000303130723e */ /* 0x000fe200000010ff */
[----:B------:R-:W-:Y:S02]  /*44390*/  VIADD R36, R70, 0xf ;  /* 0x0000000f46247836 */ /* 0x000fe40000000000 */
[----:B-1----:R-:W-:Y:S01]  /*443a0*/  IMAD.WIDE R6, R13, 0x2, R4 ;  /* 0x000000020d067825 */ /* 0x002fe200078e0204 */
[----:B------:R-:W-:-:S03]  /*443b0*/  ISETP.GE.AND P1, PT, R12, R3, PT ;  /* 0x000000030c00720c */ /* 0x000fc60003f26270 */
[----:B--2---:R-:W-:Y:S01]  /*443c0*/  IMAD.WIDE R8, R13, 0x2, R22 ;  /* 0x000000020d087825 */ /* 0x004fe200078e0216 */
[----:B------:R-:W-:Y:S01]  /*443d0*/  PRMT R19, R16, 0x7632, R19 ;  /* 0x0000763210137816 */ /* 0x000fe20000000013 */
[----:B------:R1:W-:Y:S02]  /*443e0*/  @P4 STG.E.U16 desc[UR6][R6.64], R21 ;  /* 0x0000001506004986 */ /* 0x0003e4000c101506 */
[C---:B---3--:R-:W-:Y:S01]  /*443f0*/  IMAD.WIDE R10, R15.reuse, 0x2, R4 ;  /* 0x000000020f0a7825 */ /* 0x048fe200078e0204 */
[-C--:B------:R-:W-:Y:S01]  /*44400*/  ISETP.GE.AND P2, PT, R36, R3.reuse, PT ;  /* 0x000000032400720c */ /* 0x080fe20003f46270 */
[----:B------:R2:W-:Y:S01]  /*44410*/  @P0 STG.E.U16 desc[UR6][R8.64], R48 ;  /* 0x0000003008000986 */ /* 0x0005e2000c101506 */
[CC--:B------:R-:W-:Y:S01]  /*44420*/  ISETP.LT.AND P3, PT, R68.reuse, R2.reuse, !P3 ;  /* 0x000000024400720c */ /* 0x0c0fe20005f61270 */
[----:B------:R-:W-:Y:S01]  /*44430*/  IMAD.WIDE R12, R15, 0x2, R22 ;  /* 0x000000020f0c7825 */ /* 0x000fe200078e0216 */
[-C--:B------:R-:W-:Y:S01]  /*44440*/  ISETP.LT.AND P0, PT, R69, R2.reuse, !P1 ;  /* 0x000000024500720c */ /* 0x080fe20004f01270 */
[----:B------:R3:W-:Y:S01]  /*44450*/  @P6 STG.E.U16 desc[UR6][R10.64], R19 ;  /* 0x000000130a006986 */ /* 0x0007e2000c101506 */
[-C--:B------:R-:W-:Y:S01]  /*44460*/  ISETP.LT.AND P1, PT, R68, R2.reuse, !P1 ;  /* 0x000000024400720c */ /* 0x080fe20004f21270 */
[----:B------:R-:W-:Y:S01]  /*44470*/  IMAD.IADD R15, R15, 0x1, R0 ;  /* 0x000000010f0f7824 */ /* 0x000fe200078e0200 */
[----:B------:R-:W-:Y:S01]  /*44480*/  ISETP.LT.AND P6, PT, R69, R2, !P2 ;  /* 0x000000024500720c */ /* 0x000fe200057c1270 */
[----:B------:R-:W-:Y:S01]  /*44490*/  VIADD R14, R70, 0x10 ;  /* 0x00000010460e7836 */ /* 0x000fe20000000000 */
[----:B------:R-:W-:Y:S01]  /*444a0*/  PRMT R36, R48, 0x7632, R36 ;  /* 0x0000763230247816 */ /* 0x000fe20000000024 */
[----:B------:R-:W-:Y:S01]  /*444b0*/  IMAD.IADD R17, R15, 0x1, R0 ;  /* 0x000000010f117824 */ /* 0x000fe200078e0200 */
[----:B------:R-:W-:Y:S01]  /*444c0*/  F2FP.BF16.F32.PACK_AB R50, R51, R50 ;  /* 0x000000323332723e */ /* 0x000fe200000010ff */
[----:B-1----:R-:W-:Y:S01]  /*444d0*/  IMAD.WIDE R6, R15, 0x2, R4 ;  /* 0x000000020f067825 */ /* 0x002fe200078e0204 */
[----:B------:R-:W-:-:S03]  /*444e0*/  ISETP.GE.AND P4, PT, R14, R3, PT ;  /* 0x000000030e00720c */ /* 0x000fc60003f86270 */
[----:B--2---:R-:W-:Y:S01]  /*444f0*/  IMAD.WIDE R8, R15, 0x2, R22 ;  /* 0x000000020f087825 */ /* 0x004fe200078e0216 */
[----:B---3--:R-:W-:Y:S01]  /*44500*/  PRMT R19, R18, 0x7632, R19 ;  /* 0x0000763212137816 */ /* 0x008fe20000000013 */
[----:B------:R1:W-:Y:S02]  /*44510*/  @P3 STG.E.U16 desc[UR6][R12.64], R36 ;  /* 0x000000240c003986 */ /* 0x0003e4000c101506 */
[----:B------:R-:W-:Y:S02]  /*44520*/  IMAD.WIDE R10, R17, 0x2, R4 ;  /* 0x00000002110a7825 */ /* 0x000fe400078e0204 */
[----:B------:R2:W-:Y:S01]  /*44530*/  @P0 STG.E.U16 desc[UR6][R6.64], R18 ;  /* 0x0000001206000986 */ /* 0x0005e2000c101506 */
[----:B------:R-:W-:-:S03]  /*44540*/  ISETP.LT.AND P2, PT, R68, R2, !P2 ;  /* 0x000000024400720c */ /* 0x000fc60005741270 */
[----:B------:R3:W-:Y:S04]  /*44550*/  @P1 STG.E.U16 desc[UR6][R8.64], R50 ;  /* 0x0000003208001986 */ /* 0x0007e8000c101506 */
[----:B------:R4:W-:Y:S01]  /*44560*/  @P6 STG.E.U16 desc[UR6][R10.64], R19 ;  /* 0x000000130a006986 */ /* 0x0009e2000c101506 */
[-C--:B------:R-:W-:Y:S02]  /*44570*/  ISETP.LT.AND P6, PT, R69, R2.reuse, !P4 ;  /* 0x000000024500720c */ /* 0x080fe400067c1270 */
[----:B------:R-:W-:Y:S01]  /*44580*/  ISETP.LT.AND P4, PT, R68, R2, !P4 ;  /* 0x000000024400720c */ /* 0x000fe20006781270 */
[----:B-1----:R-:W-:Y:S01]  /*44590*/  IMAD.IADD R13, R17, 0x1, R0 ;  /* 0x00000001110d7824 */ /* 0x002fe200078e0200 */
[----:B------:R-:W-:Y:S01]  /*445a0*/  PRMT R15, R50, 0x7632, R15 ;  /* 0x00007632320f7816 */ /* 0x000fe2000000000f */
[----:B------:R-:W-:-:S02]  /*445b0*/  VIADD R14, R70, 0x11 ;  /* 0x00000011460e7836 */ /* 0x000fc40000000000 */
[----:B--2---:R-:W-:Y:S01]  /*445c0*/  IMAD.WIDE R6, R17, 0x2, R22 ;  /* 0x0000000211067825 */ /* 0x004fe200078e0216 */
[----:B------:R-:W-:-:S03]  /*445d0*/  F2FP.BF16.F32.PACK_AB R52, R53, R52 ;  /* 0x000000343534723e */ /* 0x000fc600000010ff */
[----:B---3--:R-:W-:Y:S01]  /*445e0*/  IMAD.WIDE R8, R13, 0x2, R4 ;  /* 0x000000020d087825 */ /* 0x008fe200078e0204 */
[----:B------:R-:W-:-:S03]  /*445f0*/  ISETP.GE.AND P3, PT, R14, R3, PT ;  /* 0x000000030e00720c */ /* 0x000fc60003f66270 */
[----:B------:R-:W-:Y:S02]  /*44600*/  VIADD R16, R70, 0x12 ;  /* 0x0000001246107836 */ /* 0x000fe40000000000 */
[----:B----4-:R-:W-:Y:S01]  /*44610*/  IMAD.WIDE R10, R13, 0x2, R22 ;  /* 0x000000020d0a7825 */ /* 0x010fe200078e0216 */
        /* <DEDUP_REMOVED lines=10> */
[C---:B-1----:R-:W-:Y:S01]  /*446c0*/  IMAD.IADD R15, R13.reuse, 0x1, R0 ;  /* 0x000000010d0f7824 */ /* 0x042fe200078e0200 */
[----:B------:R-:W-:Y:S01]  /*446d0*/  PRMT R18, R52, 0x7632, R18 ;  /* 0x0000763234127816 */ /* 0x000fe20000000012 */
[----:B------:R-:W-:Y:S02]  /*446e0*/  VIADD R14, R70, 0x14 ;  /* 0x00000014460e7836 */ /* 0x000fe40000000000 */
[----:B------:R-:W-:Y:S01]  /*446f0*/  IMAD.WIDE R6, R13, 0x2, R4 ;  /* 0x000000020d067825 */ /* 0x000fe200078e0204 */
[----:B------:R-:W-:-:S03]  /*44700*/  ISETP.GE.AND P1, PT, R12, R3, PT ;  /* 0x000000030c00720c */ /* 0x000fc60003f26270 */
[----:B--2---:R-:W-:Y:S01]  /*44710*/  IMAD.WIDE R8, R13, 0x2, R22 ;  /* 0x000000020d087825 */ /* 0x004fe200078e0216 */
[----:B------:R-:W-:Y:S01]  /*44720*/  ISETP.GE.AND P2, PT, R14, R3, PT ;  /* 0x000000030e00720c */ /* 0x000fe20003f46270 */
[----:B------:R1:W-:Y:S02]  /*44730*/  @P4 STG.E.U16 desc[UR6][R6.64], R17 ;  /* 0x0000001106004986 */ /* 0x0003e4000c101506 */
[----:B---3--:R-:W-:Y:S01]  /*44740*/  IMAD.WIDE R10, R15, 0x2, R4 ;  /* 0x000000020f0a7825 */ /* 0x008fe200078e0204 */
[CC--:B------:R-:W-:Y:S01]  /*44750*/  ISETP.LT.AND P0, PT, R68.reuse, R2.reuse, !P0 ;  /* 0x000000024400720c */ /* 0x0c0fe20004701270 */
[----:B------:R2:W-:Y:S01]  /*44760*/  @P3 STG.E.U16 desc[UR6][R8.64], R18 ;  /* 0x0000001208003986 */ /* 0x0005e2000c101506 */
[-C--:B------:R-:W-:Y:S01]  /*44770*/  ISETP.LT.AND P3, PT, R69, R2.reuse, !P1 ;  /* 0x000000024500720c */ /* 0x080fe20004f61270 */
[----:B------:R-:W-:Y:S01]  /*44780*/  IMAD.WIDE R12, R15, 0x2, R22 ;  /* 0x000000020f0c7825 */ /* 0x000fe200078e0216 */
[-C--:B------:R-:W-:Y:S01]  /*44790*/  ISETP.LT.AND P1, PT, R68, R2.reuse, !P1 ;  /* 0x000000024400720c */ /* 0x080fe20004f21270 */
[----:B------:R3:W-:Y:S01]  /*447a0*/  @P6 STG.E.U16 desc[UR6][R10.64], R54 ;  /* 0x000000360a006986 */ /* 0x0007e2000c101506 */
[----:B------:R-:W-:Y:S01]  /*447b0*/  ISETP.LT.AND P6, PT, R69, R2, !P2 ;  /* 0x000000024500720c */ /* 0x000fe200057c1270 */
[----:B------:R-:W-:Y:S01]  /*447c0*/  IMAD.IADD R15, R15, 0x1, R0 ;  /* 0x000000010f0f7824 */ /* 0x000fe200078e0200 */
[----:B------:R-:W-:Y:S01]  /*447d0*/  PRMT R19, R54, 0x7632, R19 ;  /* 0x0000763236137816 */ /* 0x000fe20000000013 */
[----:B------:R-:W-:-:S02]  /*447e0*/  VIADD R14, R70, 0x15 ;  /* 0x00000015460e7836 */ /* 0x000fc40000000000 */
[C---:B-1----:R-:W-:Y:S02]  /*447f0*/  IMAD.IADD R17, R15.reuse, 0x1, R0 ;  /* 0x000000010f117824 */ /* 0x042fe400078e0200 */
[----:B------:R-:W-:Y:S01]  /*44800*/  IMAD.WIDE R6, R15, 0x2, R4 ;  /* 0x000000020f067825 */ /* 0x000fe200078e0204 */
[----:B--2---:R-:W-:-:S03]  /*44810*/  PRMT R18, R55, 0x7632, R18 ;  /* 0x0000763237127816 */ /* 0x004fc60000000012 */
[----:B------:R-:W-:Y:S01]  /*44820*/  IMAD.WIDE R8, R15, 0x2, R22 ;  /* 0x000000020f087825 */ /* 0x000fe200078e0216 */
[----:B------:R-:W-:Y:S01]  /*44830*/  ISETP.GE.AND P4, PT, R14, R3, PT ;  /* 0x000000030e00720c */ /* 0x000fe20003f86270 */
[----:B------:R1:W-:Y:S02]  /*44840*/  @P0 STG.E.U16 desc[UR6][R12.64], R19 ;  /* 0x000000130c000986 */ /* 0x0003e4000c101506 */
[----:B---3--:R-:W-:Y:S02]  /*44850*/  IMAD.WIDE R10, R17, 0x2, R4 ;  /* 0x00000002110a7825 */ /* 0x008fe400078e0204 */
[----:B------:R2:W-:Y:S01]  /*44860*/  @P3 STG.E.U16 desc[UR6][R6.64], R55 ;  /* 0x0000003706003986 */ /* 0x0005e2000c101506 */
[----:B------:R-:W-:-:S03]  /*44870*/  ISETP.LT.AND P2, PT, R68, R2, !P2 ;  /* 0x000000024400720c */ /* 0x000fc60005741270 */
[----:B------:R3:W-:Y:S04]  /*44880*/  @P1 STG.E.U16 desc[UR6][R8.64], R18 ;  /* 0x0000001208001986 */ /* 0x0007e8000c101506 */
[----:B------:R4:W-:Y:S01]  /*44890*/  @P6 STG.E.U16 desc[UR6][R10.64], R24 ;  /* 0x000000180a006986 */ /* 0x0009e2000c101506 */
[-C--:B------:R-:W-:Y:S02]  /*448a0*/  ISETP.LT.AND P6, PT, R69, R2.reuse, !P4 ;  /* 0x000000024500720c */ /* 0x080fe400067c1270 */
[----:B------:R-:W-:Y:S01]  /*448b0*/  ISETP.LT.AND P4, PT, R68, R2, !P4 ;  /* 0x000000024400720c */ /* 0x000fe20006781270 */
[----:B------:R-:W-:Y:S02]  /*448c0*/  VIADD R16, R70, 0x17 ;  /* 0x0000001746107836 */ /* 0x000fe40000000000 */
[C---:B-1----:R-:W-:Y:S01]  /*448d0*/  IMAD.IADD R13, R17.reuse, 0x1, R0 ;  /* 0x00000001110d7824 */ /* 0x042fe200078e0200 */
[----:B------:R-:W-:Y:S01]  /*448e0*/  PRMT R15, R24, 0x7632, R15 ;  /* 0x00007632180f7816 */ /* 0x000fe2000000000f */
[----:B------:R-:W-:Y:S01]  /*448f0*/  VIADD R14, R70, 0x16 ;  /* 0x00000016460e7836 */ /* 0x000fe20000000000 */
[----:B------:R-:W-:Y:S01]  /*44900*/  ISETP.GE.AND P3, PT, R16, R3, PT ;  /* 0x000000031000720c */ /* 0x000fe20003f66270 */
[----:B--2---:R-:W-:Y:S01]  /*44910*/  IMAD.WIDE R6, R17, 0x2, R22 ;  /* 0x0000000211067825 */ /* 0x004fe200078e0216 */
[----:B------:R-:W-:-:S03]  /*44920*/  PRMT R16, R25, 0x7632, R16 ;  /* 0x0000763219107816 */ /* 0x000fc60000000010 */
[----:B---3--:R-:W-:Y:S01]  /*44930*/  IMAD.WIDE R8, R13, 0x2, R4 ;  /* 0x000000020d087825 */ /* 0x008fe200078e0204 */
[----:B------:R-:W-:-:S03]  /*44940*/  ISETP.GE.AND P0, PT, R14, R3, PT ;  /* 0x000000030e00720c */ /* 0x000fc60003f06270 */
[----:B----4-:R-:W-:Y:S01]  /*44950*/  IMAD.WIDE R10, R13, 0x2, R22 ;  /* 0x000000020d0a7825 */ /* 0x010fe200078e0216 */
[----:B------:R1:W-:Y:S04]  /*44960*/  @P2 STG.E.U16 desc[UR6][R6.64], R15 ;  /* 0x0000000f06002986 */ /* 0x0003e8000c101506 */
[----:B------:R2:W-:Y:S01]  /*44970*/  @P6 STG.E.U16 desc[UR6][R8.64], R25 ;  /* 0x0000001908006986 */ /* 0x0005e2000c101506 */
[----:B------:R-:W-:-:S03]  /*44980*/  ISETP.LT.AND P6, PT, R69, R2, !P3 ;  /* 0x000000024500720c */ /* 0x000fc60005fc1270 */
[----:B------:R3:W-:Y:S01]  /*44990*/  @P4 STG.E.U16 desc[UR6][R10.64], R16 ;  /* 0x000000100a004986 */ /* 0x0007e2000c101506 */
[-C--:B------:R-:W-:Y:S01]  /*449a0*/  ISETP.LT.AND P4, PT, R69, R2.reuse, !P0 ;  /* 0x000000024500720c */ /* 0x080fe20004781270 */
[--C-:B------:R-:W-:Y:S01]  /*449b0*/  IMAD.IADD R13, R13, 0x1, R0.reuse ;  /* 0x000000010d0d7824 */ /* 0x100fe200078e0200 */
[CC--:B------:R-:W-:Y:S02]  /*449c0*/  ISETP.LT.AND P0, PT, R68.reuse, R2.reuse, !P0 ;  /* 0x000000024400720c */ /* 0x0c0fe40004701270 */
[----:B------:R-:W-:Y:S01]  /*449d0*/  ISETP.LT.AND P3, PT, R68, R2, !P3 ;  /* 0x000000024400720c */ /* 0x000fe20005f61270 */
[----:B------:R-:W-:Y:S01]  /*449e0*/  VIADD R12, R70, 0x18 ;  /* 0x00000018460c7836 */ /* 0x000fe20000000000 */
[----:B------:R-:W-:Y:S01]  /*449f0*/  F2FP.BF16.F32.PACK_AB R27, R59, R27 ;  /* 0x0000001b3b1b723e */ /* 0x000fe200000010ff */
[C---:B-1----:R-:W-:Y:S01]  /*44a00*/  IMAD.IADD R15, R13.reuse, 0x1, R0 ;  /* 0x000000010d0f7824 */ /* 0x042fe200078e0200 */
[----:B------:R-:W-:Y:S01]  /*44a10*/  PRMT R18, R26, 0x7632, R18 ;  /* 0x000076321a127816 */ /* 0x000fe20000000012 */
[----:B------:R-:W-:Y:S01]  /*44a20*/  IMAD.WIDE R6, R13, 0x2, R4 ;  /* 0x000000020d067825 */ /* 0x000fe200078e0204 */
[----:B------:R-:W-:-:S03]  /*44a30*/  ISETP.GE.AND P1, PT, R12, R3, PT ;  /* 0x000000030c00720c */ /* 0x000fc60003f26270 */
[----:B--2---:R-:W-:Y:S01]  /*44a40*/  IMAD.WIDE R8, R13, 0x2, R22 ;  /* 0x000000020d087825 */ /* 0x004fe200078e0216 */
[----:B------:R-:W-:-:S03]  /*44a50*/  PRMT R19, R27, 0x7632, R19 ;  /* 0x000076321b137816 */ /* 0x000fc60000000013 */
[----:B------:R-:W-:Y:S02]  /*44a60*/  VIADD R14, R70, 0x19 ;  /* 0x00000019460e7836 */ /* 0x000fe40000000000 */
[C---:B---3--:R-:W-:Y:S01]  /*44a70*/  IMAD.WIDE R10, R15.reuse, 0x2, R4 ;  /* 0x000000020f0a7825 */ /* 0x048fe200078e0204 */
[----:B------:R-:W-:Y:S03]  /*44a80*/  @P4 STG.E.U16 desc[UR6][R6.64], R26 ;  /* 0x0000001a06004986 */ /* 0x000fe6000c101506 */
[----:B------:R-:W-:Y:S01]  /*44a90*/  IMAD.WIDE R12, R15, 0x2, R22 ;  /* 0x000000020f0c7825 */ /* 0x000fe200078e0216 */
[----:B------:R1:W-:Y:S01]  /*44aa0*/  @P0 STG.E.U16 desc[UR6][R8.64], R18 ;  /* 0x0000001208000986 */ /* 0x0003e2000c101506 */
[----:B------:R-:W-:-:S03]  /*44ab0*/  ISETP.GE.AND P2, PT, R14, R3, PT ;  /* 0x000000030e00720c */ /* 0x000fc60003f46270 */
[----:B------:R2:W-:Y:S01]  /*44ac0*/  @P6 STG.E.U16 desc[UR6][R10.64], R27 ;  /* 0x0000001b0a006986 */ /* 0x0005e2000c101506 */
[----:B------:R-:W-:-:S03]  /*44ad0*/  IMAD.IADD R15, R15, 0x1, R0 ;  /* 0x000000010f0f7824 */ /* 0x000fc600078e0200 */
[----:B------:R3:W-:Y:S01]  /*44ae0*/  @P3 STG.E.U16 desc[UR6][R12.64], R19 ;  /* 0x000000130c003986 */ /* 0x0007e2000c101506 */
[CC--:B------:R-:W-:Y:S02]  /*44af0*/  ISETP.LT.AND P3, PT, R69.reuse, R2.reuse, !P1 ;  /* 0x000000024500720c */ /* 0x0c0fe40004f61270 */
[-C--:B------:R-:W-:Y:S02]  /*44b00*/  ISETP.LT.AND P1, PT, R68, R2.reuse, !P1 ;  /* 0x000000024400720c */ /* 0x080fe40004f21270 */
[----:B------:R-:W-:Y:S01]  /*44b10*/  ISETP.LT.AND P6, PT, R69, R2, !P2 ;  /* 0x000000024500720c */ /* 0x000fe200057c1270 */
[C---:B------:R-:W-:Y:S02]  /*44b20*/  IMAD.IADD R17, R15.reuse, 0x1, R0 ;  /* 0x000000010f117824 */ /* 0x040fe400078e0200 */
[----:B------:R-:W-:Y:S01]  /*44b30*/  VIADD R14, R70, 0x1a ;  /* 0x0000001a460e7836 */ /* 0x000fe20000000000 */
[----:B-1----:R-:W-:Y:S01]  /*44b40*/  PRMT R18, R28, 0x7632, R18 ;  /* 0x000076321c127816 */ /* 0x002fe20000000012 */
[----:B------:R-:W-:Y:S01]  /*44b50*/  IMAD.WIDE R6, R15, 0x2, R4 ;  /* 0x000000020f067825 */ /* 0x000fe200078e0204 */
[----:B------:R-:W-:-:S03]  /*44b60*/  F2FP.BF16.F32.PACK_AB R29, R61, R29 ;  /* 0x0000001d3d1d723e */ /* 0x000fc600000010ff */
[----:B------:R-:W-:Y:S01]  /*44b70*/  IMAD.WIDE R8, R15, 0x2, R22 ;  /* 0x000000020f087825 */ /* 0x000fe200078e0216 */
[----:B------:R-:W-:-:S03]  /*44b80*/  ISETP.GE.AND P4, PT, R14, R3, PT ;  /* 0x000000030e00720c */ /* 0x000fc60003f86270 */
[----:B--2---:R-:W-:Y:S01]  /*44b90*/  IMAD.WIDE R10, R17, 0x2, R4 ;  /* 0x00000002110a7825 */ /* 0x004fe200078e0204 */
[----:B------:R1:W-:Y:S01]  /*44ba0*/  @P3 STG.E.U16 desc[UR6][R6.64], R28 ;  /* 0x0000001c06003986 */ /* 0x0003e2000c101506 */
[----:B------:R-:W-:-:S03]  /*44bb0*/  ISETP.LT.AND P2, PT, R68, R2, !P2 ;  /* 0x000000024400720c */ /* 0x000fc60005741270 */
[----:B------:R2:W-:Y:S04]  /*44bc0*/  @P1 STG.E.U16 desc[UR6][R8.64], R18 ;  /* 0x0000001208001986 */ /* 0x0005e8000c101506 */
[----:B------:R4:W-:Y:S01]  /*44bd0*/  @P6 STG.E.U16 desc[UR6][R10.64], R29 ;  /* 0x0000001d0a006986 */ /* 0x0009e2000c101506 */
[-C--:B------:R-:W-:Y:S02]  /*44be0*/  ISETP.LT.AND P6, PT, R69, R2.reuse, !P4 ;  /* 0x000000024500720c */ /* 0x080fe400067c1270 */
[----:B------:R-:W-:Y:S01]  /*44bf0*/  ISETP.LT.AND P4, PT, R68, R2, !P4 ;  /* 0x000000024400720c */ /* 0x000fe20006781270 */
[----:B------:R-:W-:Y:S01]  /*44c00*/  VIADD R16, R70, 0x1c ;  /* 0x0000001c46107836 */ /* 0x000fe20000000000 */
[----:B------:R-:W-:Y:S01]  /*44c10*/  F2FP.BF16.F32.PACK_AB R30, R62, R30 ;  /* 0x0000001e3e1e723e */ /* 0x000fe200000010ff */
[----:B---3--:R-:W-:Y:S01]  /*44c20*/  IMAD.IADD R13, R17, 0x1, R0 ;  /* 0x00000001110d7824 */ /* 0x008fe200078e0200 */
[----:B------:R-:W-:Y:S01]  /*44c30*/  PRMT R15, R29, 0x7632, R15 ;  /* 0x000076321d0f7816 */ /* 0x000fe2000000000f */
[----:B------:R-:W-:Y:S01]  /*44c40*/  VIADD R14, R70, 0x1b ;  /* 0x0000001b460e7836 */ /* 0x000fe20000000000 */
[----:B------:R-:W-:Y:S01]  /*44c50*/  ISETP.GE.AND P3, PT, R16, R3, PT ;  /* 0x000000031000720c */ /* 0x000fe20003f66270 */
[----:B-1----:R-:W-:Y:S01]  /*44c60*/  IMAD.WIDE R6, R17, 0x2, R22 ;  /* 0x0000000211067825 */ /* 0x002fe200078e0216 */
[----:B------:R-:W-:-:S03]  /*44c70*/  PRMT R16, R30, 0x7632, R16 ;  /* 0x000076321e107816 */ /* 0x000fc60000000010 */
[----:B--2---:R-:W-:Y:S01]  /*44c80*/  IMAD.WIDE R8, R13, 0x2, R4 ;  /* 0x000000020d087825 */ /* 0x004fe200078e0204 */
[----:B------:R-:W-:-:S03]  /*44c90*/  ISETP.GE.AND P0, PT, R14, R3, PT ;  /* 0x000000030e00720c */ /* 0x000fc60003f06270 */
[----:B----4-:R-:W-:Y:S01]  /*44ca0*/  IMAD.WIDE R10, R13, 0x2, R22 ;  /* 0x000000020d0a7825 */ /* 0x010fe200078e0216 */
[----:B------:R1:W-:Y:S04]  /*44cb0*/  @P2 STG.E.U16 desc[UR6][R6.64], R15 ;  /* 0x0000000f06002986 */ /* 0x0003e8000c101506 */
[----:B------:R2:W-:Y:S04]  /*44cc0*/  @P6 STG.E.U16 desc[UR6][R8.64], R30 ;  /* 0x0000001e08006986 */ /* 0x0005e8000c101506 */
[----:B------:R3:W-:Y:S01]  /*44cd0*/  @P4 STG.E.U16 desc[UR6][R10.64], R16 ;  /* 0x000000100a004986 */ /* 0x0007e2000c101506 */
[----:B------:R-:W-:-:S02]  /*44ce0*/  ISETP.LT.AND P4, PT, R69, R2, !P0 ;  /* 0x000000024500720c */ /* 0x000fc40004781270 */
[-C--:B------:R-:W-:Y:S01]  /*44cf0*/  ISETP.LT.AND P0, PT, R68, R2.reuse, !P0 ;  /* 0x000000024400720c */ /* 0x080fe20004701270 */
[----:B------:R-:W-:Y:S01]  /*44d00*/  IMAD.IADD R13, R13, 0x1, R0 ;  /* 0x000000010d0d7824 */ /* 0x000fe200078e0200 */
[----:B------:R-:W-:Y:S01]  /*44d10*/  F2FP.BF16.F32.PACK_AB R31, R63, R31 ;  /* 0x0000001f3f1f723e */ /* 0x000fe200000010ff */
[C---:B------:R-:W-:Y:S01]  /*44d20*/  VIADD R12, R70.reuse, 0x1d ;  /* 0x0000001d460c7836 */ /* 0x040fe20000000000 */
[-C--:B------:R-:W-:Y:S01]  /*44d30*/  ISETP.LT.AND P6, PT, R69, R2.reuse, !P3 ;  /* 0x000000024500720c */ /* 0x080fe20005fc1270 */
[----:B------:R-:W-:Y:S01]  /*44d40*/  VIADD R14, R70, 0x1e ;  /* 0x0000001e460e7836 */ /* 0x000fe20000000000 */
[----:B------:R-:W-:Y:S01]  /*44d50*/  ISETP.LT.AND P3, PT, R68, R2, !P3 ;  /* 0x000000024400720c */ /* 0x000fe20005f61270 */
[----:B-1----:R-:W-:Y:S01]  /*44d60*/  IMAD.WIDE R6, R13, 0x2, R4 ;  /* 0x000000020d067825 */ /* 0x002fe200078e0204 */
[----:B------:R-:W-:-:S03]  /*44d70*/  PRMT R18, R31, 0x7632, R18 ;  /* 0x000076321f127816 */ /* 0x000fc60000000012 */
[C---:B--2---:R-:W-:Y:S01]  /*44d80*/  IMAD.WIDE R8, R13.reuse, 0x2, R22 ;  /* 0x000000020d087825 */ /* 0x044fe200078e0216 */
[----:B------:R-:W-:Y:S02]  /*44d90*/  F2FP.BF16.F32.PACK_AB R32, R64, R32 ;  /* 0x000000204020723e */ /* 0x000fe400000010ff */
[-C--:B------:R-:W-:Y:S01]  /*44da0*/  ISETP.GE.AND P1, PT, R12, R3.reuse, PT ;  /* 0x000000030c00720c */ /* 0x080fe20003f26270 */
[----:B------:R-:W-:Y:S01]  /*44db0*/  IMAD.IADD R15, R13, 0x1, R0 ;  /* 0x000000010d0f7824 */ /* 0x000fe200078e0200 */
[----:B------:R-:W-:Y:S01]  /*44dc0*/  ISETP.GE.AND P2, PT, R14, R3, PT ;  /* 0x000000030e00720c */ /* 0x000fe20003f46270 */
[----:B------:R-:W-:Y:S01]  /*44dd0*/  VIADD R14, R70, 0x1f ;  /* 0x0000001f460e7836 */ /* 0x000fe20000000000 */
[----:B------:R1:W-:Y:S01]  /*44de0*/  @P4 STG.E.U16 desc[UR6][R6.64], R31 ;  /* 0x0000001f06004986 */ /* 0x0003e2000c101506 */
[C---:B---3--:R-:W-:Y:S01]  /*44df0*/  IMAD.WIDE R10, R15.reuse, 0x2, R4 ;  /* 0x000000020f0a7825 */ /* 0x048fe200078e0204 */
[----:B------:R-:W-:Y:S02]  /*44e00*/  PRMT R16, R32, 0x7632, R16 ;  /* 0x0000763220107816 */ /* 0x000fe40000000010 */
[----:B------:R2:W-:Y:S01]  /*44e10*/  @P0 STG.E.U16 desc[UR6][R8.64], R18 ;  /* 0x0000001208000986 */ /* 0x0005e2000c101506 */
[----:B------:R-:W-:Y:S01]  /*44e20*/  IMAD.WIDE R12, R15, 0x2, R22 ;  /* 0x000000020f0c7825 */ /* 0x000fe200078e0216 */
[----:B------:R-:W-:-:S02]  /*44e30*/  ISETP.LT.AND P0, PT, R69, R2, !P1 ;  /* 0x000000024500720c */ /* 0x000fc40004f01270 */
[----:B------:R-:W-:Y:S01]  /*44e40*/  ISETP.GE.AND P4, PT, R14, R3, PT ;  /* 0x000000030e00720c */ /* 0x000fe20003f86270 */
[----:B------:R-:W-:Y:S01]  /*44e50*/  @P6 STG.E.U16 desc[UR6][R10.64], R32 ;  /* 0x000000200a006986 */ /* 0x000fe2000c101506 */
[----:B------:R-:W-:Y:S01]  /*44e60*/  IMAD.IADD R15, R15, 0x1, R0 ;  /* 0x000000010f0f7824 */ /* 0x000fe200078e0200 */
[CC--:B------:R-:W-:Y:S02]  /*44e70*/  ISETP.LT.AND P6, PT, R69.reuse, R2.reuse, !P2 ;  /* 0x000000024500720c */ /* 0x0c0fe400057c1270 */
[----:B------:R-:W-:Y:S01]  /*44e80*/  @P3 STG.E.U16 desc[UR6][R12.64], R16 ;  /* 0x000000100c003986 */ /* 0x000fe2000c101506 */
[-C--:B------:R-:W-:Y:S02]  /*44e90*/  ISETP.LT.AND P3, PT, R69, R2.reuse, !P4 ;  /* 0x000000024500720c */ /* 0x080fe40006761270 */
[CC--:B------:R-:W-:Y:S02]  /*44ea0*/  ISETP.LT.AND P1, PT, R68.reuse, R2.reuse, !P1 ;  /* 0x000000024400720c */ /* 0x0c0fe40004f21270 */
[----:B------:R-:W-:-:S02]  /*44eb0*/  ISETP.LT.AND P2, PT, R68, R2, !P2 ;  /* 0x000000024400720c */ /* 0x000fc40005741270 */
[----:B------:R-:W-:Y:S01]  /*44ec0*/  ISETP.LT.AND P4, PT, R68, R2, !P4 ;  /* 0x000000024400720c */ /* 0x000fe20006781270 */
[----:B------:R-:W-:Y:S01]  /*44ed0*/  IMAD.WIDE R2, R15, 0x2, R4 ;  /* 0x000000020f027825 */ /* 0x000fe200078e0204 */
[----:B------:R-:W-:-:S03]  /*44ee0*/  F2FP.BF16.F32.PACK_AB R33, R65, R33 ;  /* 0x000000214121723e */ /* 0x000fc600000010ff */
[--C-:B------:R-:W-:Y:S01]  /*44ef0*/  IMAD.IADD R17, R15, 0x1, R0.reuse ;  /* 0x000000010f117824 */ /* 0x100fe200078e0200 */
[----:B------:R-:W-:Y:S01]  /*44f00*/  F2FP.BF16.F32.PACK_AB R34, R66, R34 ;  /* 0x000000224222723e */ /* 0x000fe200000010ff */
[----:B------:R3:W-:Y:S01]  /*44f10*/  @P0 STG.E.U16 desc[UR6][R2.64], R33 ;  /* 0x0000002102000986 */ /* 0x0007e2000c101506 */
[----:B------:R-:W-:Y:S01]  /*44f20*/  F2FP.BF16.F32.PACK_AB R35, R67, R35 ;  /* 0x000000234323723e */ /* 0x000fe200000010ff */
[----:B------:R-:W-:Y:S02]  /*44f30*/  IMAD.IADD R19, R17, 0x1, R0 ;  /* 0x0000000111137824 */ /* 0x000fe400078e0200 */
[----:B-1----:R-:W-:Y:S01]  /*44f40*/  IMAD.WIDE R6, R15, 0x2, R22 ;  /* 0x000000020f067825 */ /* 0x002fe200078e0216 */
[----:B------:R-:W-:-:S03]  /*44f50*/  PRMT R0, R34, 0x7632, R0 ;  /* 0x0000763222007816 */ /* 0x000fc60000000000 */
[----:B--2---:R-:W-:Y:S01]  /*44f60*/  IMAD.WIDE R8, R17, 0x2, R4 ;  /* 0x0000000211087825 */ /* 0x004fe200078e0204 */
[----:B---3--:R-:W-:-:S03]  /*44f70*/  PRMT R3, R33, 0x7632, R3 ;  /* 0x0000763221037816 */ /* 0x008fc60000000003 */
[----:B------:R-:W-:Y:S01]  /*44f80*/  IMAD.WIDE R10, R17, 0x2, R22 ;  /* 0x00000002110a7825 */ /* 0x000fe200078e0216 */
[----:B------:R-:W-:-:S03]  /*44f90*/  PRMT R12, R35, 0x7632, R12 ;  /* 0x00007632230c7816 */ /* 0x000fc6000000000c */
[C---:B------:R-:W-:Y:S01]  /*44fa0*/  IMAD.WIDE R4, R19.reuse, 0x2, R4 ;  /* 0x0000000213047825 */ /* 0x040fe200078e0204 */
[----:B------:R1:W-:Y:S03]  /*44fb0*/  @P1 STG.E.U16 desc[UR6][R6.64], R3 ;  /* 0x0000000306001986 */ /* 0x0003e6000c101506 */
[----:B------:R-:W-:Y:S01]  /*44fc0*/  IMAD.WIDE R22, R19, 0x2, R22 ;  /* 0x0000000213167825 */ /* 0x000fe200078e0216 */
[----:B------:R1:W-:Y:S04]  /*44fd0*/  @P6 STG.E.U16 desc[UR6][R8.64], R34 ;  /* 0x0000002208006986 */ /* 0x0003e8000c101506 */
[----:B------:R1:W-:Y:S04]  /*44fe0*/  @P2 STG.E.U16 desc[UR6][R10.64], R0 ;  /* 0x000000000a002986 */ /* 0x0003e8000c101506 */
[----:B------:R1:W-:Y:S04]  /*44ff0*/  @P3 STG.E.U16 desc[UR6][R4.64], R35 ;  /* 0x0000002304003986 */ /* 0x0003e8000c101506 */
[----:B------:R1:W-:Y:S01]  /*45000*/  @P4 STG.E.U16 desc[UR6][R22.64], R12 ;  /* 0x0000000c16004986 */ /* 0x0003e2000c101506 */
[----:B0-----:R-:W-:Y:S06]  /*45010*/  BAR.SYNC.DEFER_BLOCKING 0x0 ;  /* 0x0000000000007b1d */ /* 0x001fec0000010000 */
[----:B------:R-:W-:Y:S05]  /*45020*/  @P5 BRA `(.L_x_13) ;  /* 0x0000000000a05947 */ /* 0x000fea0003800000 */
[----:B-1----:R-:W0:Y:S01]  /*45030*/  S2R R3, SR_CgaCtaId ;  /* 0x0000000000037919 */ /* 0x002e220000008800 */
[----:B------:R-:W-:Y:S01]  /*45040*/  NOP ;  /* 0x0000000000007918 */ /* 0x000fe20000000000 */
[----:B------:R-:W-:Y:S01]  /*45050*/  MOV R0, 0x50 ;  /* 0x0000005000007802 */ /* 0x000fe20000000f00 */
[----:B------:R-:W-:-:S03]  /*45060*/  IMAD.MOV.U32 R7, RZ, RZ, 0x1 ;  /* 0x00000001ff077424 */ /* 0x000fc600078e00ff */
[----:B0-----:R-:W-:Y:S01]  /*45070*/  LEA R9, R3, R0, 0x18 ;  /* 0x0000000003097211 */ /* 0x001fe200078ec0ff */
[----:B------:R-:W-:Y:S02]  /*45080*/  IMAD.U32 R0, RZ, RZ, UR5 ;  /* 0x00000005ff007e24 */ /* 0x000fe4000f8e00ff */
[----:B------:R-:W-:Y:S02]  /*45090*/  IMAD.MOV.U32 R3, RZ, RZ, 0x3 ;  /* 0x00000003ff037424 */ /* 0x000fe400078e00ff */
[----:B------:R-:W0:Y:S01]  /*450a0*/  LDS R5, [R9] ;  /* 0x0000000009057984 */ /* 0x000e220000000800 */
[----:B------:R-:W-:-:S04]  /*450b0*/  LOP3.LUT R0, R0, 0xffff, RZ, 0xc0, !PT ;  /* 0x0000ffff00007812 */ /* 0x000fc800078ec0ff */
[----:B------:R-:W-:-:S05]  /*450c0*/  SHF.R.U32.HI R0, RZ, 0x5, R0 ;  /* 0x00000005ff007819 */ /* 0x000fca0000011600 */
[----:B------:R-:W-:Y:S01]  /*450d0*/  VIADD R2, R0, 0x10 ;  /* 0x0000001000027836 */ /* 0x000fe20000000000 */
[----:B------:R-:W-:-:S04]  /*450e0*/  SHF.L.U32 R0, R3, R0, RZ ;  /* 0x0000000003007219 */ /* 0x000fc800000006ff */
[----:B------:R-:W-:-:S04]  /*450f0*/  SHF.L.U32 R3, R7, R2, RZ ;  /* 0x0000000207037219 */ /* 0x000fc800000006ff */
[----:B------:R-:W-:-:S04]  /*45100*/  LOP3.LUT R0, R3, R0, RZ, 0xfc, !PT ;  /* 0x0000000003007212 */ /* 0x000fc800078efcff */
[C---:B------:R-:W-:Y:S02]  /*45110*/  LOP3.LUT R2, R0.reuse, 0xffff, RZ, 0xc0, !PT ;  /* 0x0000ffff00027812 */ /* 0x040fe400078ec0ff */
[----:B0-----:R-:W-:-:S04]  /*45120*/  LOP3.LUT R3, R0, 0xffff, R5, 0x80, !PT ;  /* 0x0000ffff00037812 */ /* 0x001fc800078e8005 */
[----:B------:R-:W-:-:S13]  /*45130*/  ISETP.NE.AND P0, PT, R3, R2, PT ;  /* 0x000000020300720c */ /* 0x000fda0003f05270 */
[----:B------:R-:W-:Y:S05]  /*45140*/  @P0 BRA `(.L_x_14) ;  /* 0x0000000000500947 */ /* 0x000fea0003800000 */
[----:B------:R-:W-:Y:S02]  /*45150*/  SHF.R.U32.HI R5, RZ, 0x10, R5 ;  /* 0x00000010ff057819 */ /* 0x000fe40000011605 */
[----:B------:R-:W-:-:S04]  /*45160*/  SHF.R.U32.HI R2, RZ, 0x10, R0 ;  /* 0x00000010ff027819 */ /* 0x000fc80000011600 */
[----:B------:R-:W-:-:S04]  /*45170*/  LOP3.LUT R5, R5, R2, RZ, 0xc0, !PT ;  /* 0x0000000205057212 */ /* 0x000fc800078ec0ff */
[----:B------:R-:W-:-:S13]  /*45180*/  ISETP.NE.AND P0, PT, R5, R2, PT ;  /* 0x000000020500720c */ /* 0x000fda0003f05270 */
[----:B------:R-:W-:Y:S05]  /*45190*/  @P0 BRA `(.L_x_15) ;  /* 0x0000000000300947 */ /* 0x000fea0003800000 */
[----:B------:R-:W-:Y:S01]  /*451a0*/  R2UR UR4, R0 ;  /* 0x00000000000472ca */ /* 0x000fe200000e0000 */
[----:B------:R-:W0:Y:S01]  /*451b0*/  S2R R3, SR_LANEID ;  /* 0x0000000000037919 */ /* 0x000e220000000000 */
[----:B------:R-:W-:-:S06]  /*451c0*/  VOTE.ANY R2, PT, PT ;  /* 0x0000000000027806 */ /* 0x000fcc00038e0100 */
[----:B------:R-:W0:Y:S05]  /*451d0*/  FLO.U32 R2, R2 ;  /* 0x0000000200027300 */ /* 0x000e2a00000e0000 */
[----:B------:R-:W-:-:S06]  /*451e0*/  ULOP3.LUT UR4, URZ, UR4, URZ, 0x33, !UPT ;  /* 0x00000004ff047292 */ /* 0x000fcc000f8e33ff */
[----:B------:R-:W-:-:S04]  /*451f0*/  IMAD.U32 R4, RZ, RZ, UR4 ;  /* 0x00000004ff047e24 */ /* 0x000fc8000f8e00ff */
[----:B------:R-:W1:Y:S02]  /*45200*/  REDUX UR5, R4 ;  /* 0x00000000040573c4 */ /* 0x000e640000000000 */
[----:B------:R2:W-:Y:S01]  /*45210*/  UTCATOMSWS.AND URZ, UR4 ;  /* 0x0000000400ff79e3 */ /* 0x0005e20008000000 */
[----:B0-----:R-:W-:Y:S01]  /*45220*/  ISETP.EQ.U32.AND P0, PT, R2, R3, PT ;  /* 0x000000030200720c */ /* 0x001fe20003f02070 */
[----:B-1----:R-:W-:-:S12]  /*45230*/  IMAD.U32 R0, RZ, RZ, UR5 ;  /* 0x00000005ff007e24 */ /* 0x002fd8000f8e00ff */
[----:B------:R2:W-:Y:S01]  /*45240*/  @P0 ATOMS.AND RZ, [R9], R0 ;  /* 0x0000000009ff038c */ /* 0x0005e20002800000 */
[----:B------:R-:W-:Y:S05]  /*45250*/  BRA `(.L_x_13) ;  /* 0x0000000000147947 */ /* 0x000fea0003800000 */
.L_x_15:
[----:B------:R-:W-:-:S07]  /*45260*/  MOV R2, 0x45280 ;  /* 0x0004528000027802 */ /* 0x000fce0000000f00 */
[----:B------:R-:W-:Y:S05]  /*45270*/  CALL.REL.NOINC `($__internal_0_$__cuda_sm10x_tcgen05_guardrail_trap_col_being_dealloced_not_returned_by_alloc) ;  /* 0x00000000003c7944 */ /* 0x000fea0003c00000 */
[----:B------:R-:W-:Y:S05]  /*45280*/  BRA `(.L_x_13) ;  /* 0x0000000000087947 */ /* 0x000fea0003800000 */
.L_x_14:
[----:B------:R-:W-:-:S07]  /*45290*/  MOV R2, 0x452b0 ;  /* 0x000452b000027802 */ /* 0x000fce0000000f00 */
[----:B------:R-:W-:Y:S05]  /*452a0*/  CALL.REL.NOINC `($__internal_2_$__cuda_sm10x_tcgen05_guardrail_trap_unallocated_columns_being_dealloced) ;  /* 0x0000000000487944 */ /* 0x000fea0003c00000 */
.L_x_13:
[----:B------:R-:W-:Y:S01]  /*452b0*/  NOP ;  /* 0x0000000000007918 */ /* 0x000fe20000000000 */
[----:B--2---:R-:W-:Y:S05]  /*452c0*/  EXIT ;  /* 0x000000000000794d */ /* 0x004fea0003800000 */
.L_x_8:
[----:B------:R-:W2:Y:S02]  /*452d0*/  LDL R93, [R1+0x10a0] ;  /* 0x0010a000015d7983 */ /* 0x000ea40000100800 */
[----:B--2---:R0:W2:Y:S02]  /*452e0*/  SYNCS.PHASECHK.TRANS64.TRYWAIT P1, [UR4], R93 ;  /* 0x0000005dff0075a7 */ /* 0x0040a40008021104 */
[----:B0-----:R-:W0:Y:S02]  /*452f0*/  LDC R93, c[0x0][0x3a8] ;  /* 0x0000ea00ff5d7b82 */ /* 0x001e240000000800 */
[----:B0-----:R-:W-:-:S04]  /*45300*/  IMAD.SHL.U32 R93, R93, 0x100, RZ ;  /* 0x000001005d5d7824 */ /* 0x001fc800078e00ff */
[----:B------:R-:W-:Y:S01]  /*45310*/  IMAD.SHL.U32 R93, R93, 0x2, RZ ;  /* 0x000000025d5d7824 */ /* 0x000fe200078e00ff */
[----:B--2---:R-:W-:Y:S06]  /*45320*/  @!P1 BRA `(.L_x_8) ;  /* 0xfffffffc00e89947 */ /* 0x004fec000383ffff */
[----:B------:R-:W-:Y:S05]  /*45330*/  BRA `(.L_x_16) ;  /* 0xfffffd2400c87947 */ /* 0x000fea000383ffff */
.L_x_12:
[----:B------:R-:W2:Y:S02]  /*45340*/  SYNCS.PHASECHK.TRANS64.TRYWAIT P0, [UR4], R0 ;  /* 0x00000000ff0075a7 */ /* 0x000ea40008001104 */
[----:B--2---:R-:W-:Y:S05]  /*45350*/  @!P0 BRA `(.L_x_12) ;  /* 0xfffffffc00f88947 */ /* 0x004fea000383ffff */
[----:B------:R-:W-:Y:S05]  /*45360*/  BRA `(.L_x_11) ;  /* 0xffffffe4004c7947 */ /* 0x000fea000383ffff */
        .weak           $__internal_0_$__cuda_sm10x_tcgen05_guardrail_trap_col_being_dealloced_not_returned_by_alloc
        .type           $__internal_0_$__cuda_sm10x_tcgen05_guardrail_trap_col_being_dealloced_not_returned_by_alloc,@function
        .size           $__internal_0_$__cuda_sm10x_tcgen05_guardrail_trap_col_being_dealloced_not_returned_by_alloc,($__internal_1_$__cuda_sm10x_tcgen05_guardrail_trap_phase_invalid_during_alloc - $__internal_0_$__cuda_sm10x_tcgen05_guardrail_trap_col_being_dealloced_not_returned_by_alloc)
$__internal_0_$__cuda_sm10x_tcgen05_guardrail_trap_col_being_dealloced_not_returned_by_alloc:
[----:B------:R-:W-:Y:S05]  /*45370*/  BPT.TRAP 0x1 ;  /* 0x000000040000795c */ /* 0x000fea0000300000 */
[----:B------:R-:W-:-:S04]  /*45380*/  IMAD.MOV.U32 R3, RZ, RZ, 0x0 ;  /* 0x00000000ff037424 */ /* 0x000fc800078e00ff */
[----:B------:R-:W-:Y:S05]  /*45390*/  RET.REL.NODEC R2 `(matmul_kernel) ;  /* 0xfffffbac02187950 */ /* 0x000fea0003c3ffff */
        .weak           $__internal_1_$__cuda_sm10x_tcgen05_guardrail_trap_phase_invalid_during_alloc
        .type           $__internal_1_$__cuda_sm10x_tcgen05_guardrail_trap_phase_invalid_during_alloc,@function
        .size           $__internal_1_$__cuda_sm10x_tcgen05_guardrail_trap_phase_invalid_during_alloc,($__internal_2_$__cuda_sm10x_tcgen05_guardrail_trap_unallocated_columns_being_dealloced - $__internal_1_$__cuda_sm10x_tcgen05_guardrail_trap_phase_invalid_during_alloc)
$__internal_1_$__cuda_sm10x_tcgen05_guardrail_trap_phase_invalid_during_alloc:
[----:B------:R-:W-:Y:S05]  /*453a0*/  BPT.TRAP 0x1 ;  /* 0x000000040000795c */ /* 0x000fea0000300000 */
[----:B------:R-:W-:-:S04]  /*453b0*/  IMAD.MOV.U32 R3, RZ, RZ, 0x0 ;  /* 0x00000000ff037424 */ /* 0x000fc800078e00ff */
[----:B------:R-:W-:Y:S05]  /*453c0*/  RET.REL.NODEC R2 `(matmul_kernel) ;  /* 0xfffffbac020c7950 */ /* 0x000fea0003c3ffff */
        .weak           $__internal_2_$__cuda_sm10x_tcgen05_guardrail_trap_unallocated_columns_being_dealloced
        .type           $__internal_2_$__cuda_sm10x_tcgen05_guardrail_trap_unallocated_columns_being_dealloced,@function
        .size           $__internal_2_$__cuda_sm10x_tcgen05_guardrail_trap_unallocated_columns_being_dealloced,(.L_x_20 - $__internal_2_$__cuda_sm10x_tcgen05_guardrail_trap_unallocated_columns_being_dealloced)
$__internal_2_$__cuda_sm10x_tcgen05_guardrail_trap_unallocated_columns_being_dealloced:
[----:B------:R-:W-:Y:S05]  /*453d0*/  BPT.TRAP 0x1 ;  /* 0x000000040000795c */ /* 0x000fea0000300000 */
[----:B------:R-:W-:-:S04]  /*453e0*/  IMAD.MOV.U32 R3, RZ, RZ, 0x0 ;  /* 0x00000000ff037424 */ /* 0x000fc800078e00ff */
[----:B------:R-:W-:Y:S05]  /*453f0*/  RET.REL.NODEC R2 `(matmul_kernel) ;  /* 0xfffffbac02007950 */ /* 0x000fea0003c3ffff */
.L_x_17:
[----:B------:R-:W-:-:S00]  /*45400*/  BRA `(.L_x_17) ;  /* 0xfffffffc00fc7947 */ /* 0x000fc0000383ffff */
[----:B------:R-:W-:-:S00]  /*45410*/  NOP ;  /* 0x0000000000007918 */ /* 0x000fc00000000000 */
        /* <DEDUP_REMOVED lines=14> */
.L_x_20:


//--------------------- .nv.shared.matmul_kernel  --------------------------
	.section	.nv.shared.matmul_kernel,"aw",@nobits
	.sectionflags	@""
	.align	16
	.zero		1024


//--------------------- .nv.shared.reserved.0     --------------------------
	.section	.nv.shared.reserved.0,"aw",@nobits
	.align	8
	.weak		__nv_reservedSMEM_offset_0_alias
	.size		__nv_reservedSMEM_offset_0_alias, 0, 64
	.other		__nv_reservedSMEM_offset_0_alias,@"STO_CUDA_RESERVED_SHARED STV_DEFAULT"
__nv_reservedSMEM_offset_0_alias:
	.zero		0
.nv.shared.reserved.0:
	.zero		64
	.weak		__nv_reservedSMEM_allocation_phase
	.type		__nv_reservedSMEM_allocation_phase,@object
	.size		__nv_reservedSMEM_allocation_phase,(.L_0 - __nv_reservedSMEM_allocation_phase)
__nv_reservedSMEM_allocation_phase:
	.zero		1
.L_0:
	.zero		7
	.weak		__nv_reservedSMEM_devtool_atexit_pc
	.type		__nv_reservedSMEM_devtool_atexit_pc,@object
	.size		__nv_reservedSMEM_devtool_atexit_pc,(__nv_reservedSMEM_allocation_mask - __nv_reservedSMEM_devtool_atexit_pc)
__nv_reservedSMEM_devtool_atexit_pc:
	.zero		8
	.weak		__nv_reservedSMEM_allocation_mask
	.type		__nv_reservedSMEM_allocation_mask,@object
	.size		__nv_reservedSMEM_allocation_mask,(.L_2 - __nv_reservedSMEM_allocation_mask)
__nv_reservedSMEM_allocation_mask:
	.zero		4
.L_2:


//--------------------- .nv.constant0.matmul_kernel --------------------------
	.section	.nv.constant0.matmul_kernel,"a",@progbits
	.sectionflags	@""
	.align	4
.nv.constant0.matmul_kernel:
	.zero		976


//--------------------- SYMBOLS --------------------------

	.type		.nv.reservedSmem.offset0,@object
	.size		.nv.reservedSmem.offset0,0x4
	.type		.nv.reservedSmem.cap,@object
	.size		.nv.reservedSmem.cap,0x4
